	.target	sm_90a

	.elftype	@"ET_EXEC"


//--------------------- .note.nv.tkinfo           --------------------------
	.section	.note.nv.tkinfo,"",@"SHT_NOTE"
	.sectionflags	@"SHF_NOTE_NV_TKINFO"
	.tkinfo
        /*0018*/ 	.word	0x00000002
        /*0030*/ 	.string	""
        /*0030*/ 	.string	"ptxas"
        /*0030*/ 	.string	"Cuda compilation tools, release 13.0, V13.0.88"
        /*0030*/ 	.string	"Build cuda_13.0.r13.0/compiler.36424714_0"
        /*0030*/ 	.string	"-arch sm_90a -m 64 "



//--------------------- .note.nv.cuinfo           --------------------------
	.section	.note.nv.cuinfo,"",@"SHT_NOTE"
	.sectionflags	@"SHF_NOTE_NV_CUINFO"
        /*0018*/ 	.short	0x0002
        /*001a*/ 	.short	0x005a
        /*001c*/ 	.short	0x0082
	.zero		2


//--------------------- .nv.info                  --------------------------
	.section	.nv.info,"",@"SHT_CUDA_INFO"
	.align	4


	//----- nvinfo : EIATTR_REGCOUNT
	.align		4
        /*0000*/ 	.byte	0x04, 0x2f
        /*0002*/ 	.short	(.L_15 - .L_14)
	.align		4
.L_14:
        /*0004*/ 	.word	index@(_ZN7cutlass13device_kernelINS_4gemm6kernel13GemmUniversalINS1_17GroupProblemShapeIN4cute5tupleIJiiiEEEEENS1_10collective13CollectiveMmaINS1_39MainloopSm90ArrayTmaGmmaWarpSpecializedILi2ENS6_IJNS5_1CILi1EEESD_SD_EEENS1_43KernelPtrArrayTmaWarpSpecializedCooperativeEEENS6_IJNSC_ILi256EEENSC_ILi128EEESI_EEENS_6half_tEPNS6_IJlSD_NSC_ILi0EEEEEESK_SN_NS5_8TiledMMAINS5_8MMA_AtomIJNS5_4SM904GMMA26MMA_64x128x16_F32F16F16_SSILNSR_5MajorE0ELST_0ELNSR_7ScaleInE1ELSU_1EEEEEENS5_6LayoutINS6_IJNSC_ILi2EEESD_SD_EEENS6_IJSD_SL_SL_EEEEENS6_IJNS5_10UnderscoreES12_S12_EEEEENS5_13SM90_TMA_LOADENS5_14ComposedLayoutINS5_7SwizzleILi3ELi4ELi3EEENS5_18smem_ptr_flag_bitsILi16EEENSX_INS6_IJNSC_ILi8EEENSC_ILi64EEEEEENS6_IJS1C_SD_EEEEEEEvNS5_8identityES15_S1G_vS1H_EENS_8epilogue10collective18CollectiveEpilogueINS1J_30Sm90PtrArrayTmaWarpSpecializedILi4ELi2ELi16ELb1ELb0ELi2EEEJSJ_NS6_IJSI_NSC_ILi32EEEEEESK_PNS6_IJSD_lSL_EEESK_S1R_NS1J_6fusion15FusionCallbacksIS1N_NS1S_17LinearCombinationISK_fSK_fLNS_15FloatRoundStyleE2EEESJ_S1P_JEEES15_NS16_IS18_S1A_NSX_INS6_IJS1C_S1B_EEENS6_IJSD_S1C_EEEEEEENS5_17SM75_U16x8_LDSM_TENS5_14SM90_TMA_STOREES21_NS5_17SM90_U16x8_STSM_TENS5_9Copy_AtomIJNS5_17SM90_U32x4_STSM_NESK_EEEvEEEvvEEEEvNT_6ParamsE)
        /*0008*/ 	.word	0x000000a8


	//----- nvinfo : EIATTR_FRAME_SIZE
	.align		4
.L_15:
        /*000c*/ 	.byte	0x04, 0x11
        /*000e*/ 	.short	(.L_17 - .L_16)
	.align		4
.L_16:
        /*0010*/ 	.word	index@($__internal_0_$__cuda_sm20_div_u64)
        /*0014*/ 	.word	0x00000000


	//----- nvinfo : EIATTR_FRAME_SIZE
	.align		4
.L_17:
        /*0018*/ 	.byte	0x04, 0x11
        /*001a*/ 	.short	(.L_19 - .L_18)
	.align		4
.L_18:
        /*001c*/ 	.word	index@(_ZN7cutlass13device_kernelINS_4gemm6kernel13GemmUniversalINS1_17GroupProblemShapeIN4cute5tupleIJiiiEEEEENS1_10collective13CollectiveMmaINS1_39MainloopSm90ArrayTmaGmmaWarpSpecializedILi2ENS6_IJNS5_1CILi1EEESD_SD_EEENS1_43KernelPtrArrayTmaWarpSpecializedCooperativeEEENS6_IJNSC_ILi256EEENSC_ILi128EEESI_EEENS_6half_tEPNS6_IJlSD_NSC_ILi0EEEEEESK_SN_NS5_8TiledMMAINS5_8MMA_AtomIJNS5_4SM904GMMA26MMA_64x128x16_F32F16F16_SSILNSR_5MajorE0ELST_0ELNSR_7ScaleInE1ELSU_1EEEEEENS5_6LayoutINS6_IJNSC_ILi2EEESD_SD_EEENS6_IJSD_SL_SL_EEEEENS6_IJNS5_10UnderscoreES12_S12_EEEEENS5_13SM90_TMA_LOADENS5_14ComposedLayoutINS5_7SwizzleILi3ELi4ELi3EEENS5_18smem_ptr_flag_bitsILi16EEENSX_INS6_IJNSC_ILi8EEENSC_ILi64EEEEEENS6_IJS1C_SD_EEEEEEEvNS5_8identityES15_S1G_vS1H_EENS_8epilogue10collective18CollectiveEpilogueINS1J_30Sm90PtrArrayTmaWarpSpecializedILi4ELi2ELi16ELb1ELb0ELi2EEEJSJ_NS6_IJSI_NSC_ILi32EEEEEESK_PNS6_IJSD_lSL_EEESK_S1R_NS1J_6fusion15FusionCallbacksIS1N_NS1S_17LinearCombinationISK_fSK_fLNS_15FloatRoundStyleE2EEESJ_S1P_JEEES15_NS16_IS18_S1A_NSX_INS6_IJS1C_S1B_EEENS6_IJSD_S1C_EEEEEEENS5_17SM75_U16x8_LDSM_TENS5_14SM90_TMA_STOREES21_NS5_17SM90_U16x8_STSM_TENS5_9Copy_AtomIJNS5_17SM90_U32x4_STSM_NESK_EEEvEEEvvEEEEvNT_6ParamsE)
        /*0020*/ 	.word	0x00000000


	//----- nvinfo : EIATTR_MIN_STACK_SIZE
	.align		4
.L_19:
        /*0024*/ 	.byte	0x04, 0x12
        /*0026*/ 	.short	(.L_21 - .L_20)
	.align		4
.L_20:
        /*0028*/ 	.word	index@(_ZN7cutlass13device_kernelINS_4gemm6kernel13GemmUniversalINS1_17GroupProblemShapeIN4cute5tupleIJiiiEEEEENS1_10collective13CollectiveMmaINS1_39MainloopSm90ArrayTmaGmmaWarpSpecializedILi2ENS6_IJNS5_1CILi1EEESD_SD_EEENS1_43KernelPtrArrayTmaWarpSpecializedCooperativeEEENS6_IJNSC_ILi256EEENSC_ILi128EEESI_EEENS_6half_tEPNS6_IJlSD_NSC_ILi0EEEEEESK_SN_NS5_8TiledMMAINS5_8MMA_AtomIJNS5_4SM904GMMA26MMA_64x128x16_F32F16F16_SSILNSR_5MajorE0ELST_0ELNSR_7ScaleInE1ELSU_1EEEEEENS5_6LayoutINS6_IJNSC_ILi2EEESD_SD_EEENS6_IJSD_SL_SL_EEEEENS6_IJNS5_10UnderscoreES12_S12_EEEEENS5_13SM90_TMA_LOADENS5_14ComposedLayoutINS5_7SwizzleILi3ELi4ELi3EEENS5_18smem_ptr_flag_bitsILi16EEENSX_INS6_IJNSC_ILi8EEENSC_ILi64EEEEEENS6_IJS1C_SD_EEEEEEEvNS5_8identityES15_S1G_vS1H_EENS_8epilogue10collective18CollectiveEpilogueINS1J_30Sm90PtrArrayTmaWarpSpecializedILi4ELi2ELi16ELb1ELb0ELi2EEEJSJ_NS6_IJSI_NSC_ILi32EEEEEESK_PNS6_IJSD_lSL_EEESK_S1R_NS1J_6fusion15FusionCallbacksIS1N_NS1S_17LinearCombinationISK_fSK_fLNS_15FloatRoundStyleE2EEESJ_S1P_JEEES15_NS16_IS18_S1A_NSX_INS6_IJS1C_S1B_EEENS6_IJSD_S1C_EEEEEEENS5_17SM75_U16x8_LDSM_TENS5_14SM90_TMA_STOREES21_NS5_17SM90_U16x8_STSM_TENS5_9Copy_AtomIJNS5_17SM90_U32x4_STSM_NESK_EEEvEEEvvEEEEvNT_6ParamsE)
        /*002c*/ 	.word	0x00000000
.L_21:


//--------------------- .nv.compat                --------------------------
	.section	.nv.compat,"",@"SHT_CUDA_COMPAT_INFO"
	.align	4
        /*0000*/ 	.byte	0x02, 0x09, 0x01, 0x00, 0x02, 0x02, 0x04, 0x00, 0x02, 0x05, 0x05, 0x00, 0x03, 0x07, 0x01, 0x01
        /*0010*/ 	.byte	0x02, 0x03, 0x03, 0x00, 0x02, 0x06, 0x01, 0x00, 0x04, 0x0b, 0x08, 0x00, 0x00, 0x00, 0x00, 0x00
        /*0020*/ 	.byte	0x00, 0x00, 0x00, 0x00


//--------------------- .nv.info._ZN7cutlass13device_kernelINS_4gemm6kernel13GemmUniversalINS1_17GroupProblemShapeIN4cute5tupleIJiiiEEEEENS1_10collective13CollectiveMmaINS1_39MainloopSm90ArrayTmaGmmaWarpSpecializedILi2ENS6_IJNS5_1CILi1EEESD_SD_EEENS1_43KernelPtrArrayTmaWarpSpecializedCooperativeEEENS6_IJNSC_ILi256EEENSC_ILi128EEESI_EEENS_6half_tEPNS6_IJlSD_NSC_ILi0EEEEEESK_SN_NS5_8TiledMMAINS5_8MMA_AtomIJNS5_4SM904GMMA26MMA_64x128x16_F32F16F16_SSILNSR_5MajorE0ELST_0ELNSR_7ScaleInE1ELSU_1EEEEEENS5_6LayoutINS6_IJNSC_ILi2EEESD_SD_EEENS6_IJSD_SL_SL_EEEEENS6_IJNS5_10UnderscoreES12_S12_EEEEENS5_13SM90_TMA_LOADENS5_14ComposedLayoutINS5_7SwizzleILi3ELi4ELi3EEENS5_18smem_ptr_flag_bitsILi16EEENSX_INS6_IJNSC_ILi8EEENSC_ILi64EEEEEENS6_IJS1C_SD_EEEEEEEvNS5_8identityES15_S1G_vS1H_EENS_8epilogue10collective18CollectiveEpilogueINS1J_30Sm90PtrArrayTmaWarpSpecializedILi4ELi2ELi16ELb1ELb0ELi2EEEJSJ_NS6_IJSI_NSC_ILi32EEEEEESK_PNS6_IJSD_lSL_EEESK_S1R_NS1J_6fusion15FusionCallbacksIS1N_NS1S_17LinearCombinationISK_fSK_fLNS_15FloatRoundStyleE2EEESJ_S1P_JEEES15_NS16_IS18_S1A_NSX_INS6_IJS1C_S1B_EEENS6_IJSD_S1C_EEEEEEENS5_17SM75_U16x8_LDSM_TENS5_14SM90_TMA_STOREES21_NS5_17SM90_U16x8_STSM_TENS5_9Copy_AtomIJNS5_17SM90_U32x4_STSM_NESK_EEEvEEEvvEEEEvNT_6ParamsE --------------------------
	.section	.nv.info._ZN7cutlass13device_kernelINS_4gemm6kernel13GemmUniversalINS1_17GroupProblemShapeIN4cute5tupleIJiiiEEEEENS1_10collective13CollectiveMmaINS1_39MainloopSm90ArrayTmaGmmaWarpSpecializedILi2ENS6_IJNS5_1CILi1EEESD_SD_EEENS1_43KernelPtrArrayTmaWarpSpecializedCooperativeEEENS6_IJNSC_ILi256EEENSC_ILi128EEESI_EEENS_6half_tEPNS6_IJlSD_NSC_ILi0EEEEEESK_SN_NS5_8TiledMMAINS5_8MMA_AtomIJNS5_4SM904GMMA26MMA_64x128x16_F32F16F16_SSILNSR_5MajorE0ELST_0ELNSR_7ScaleInE1ELSU_1EEEEEENS5_6LayoutINS6_IJNSC_ILi2EEESD_SD_EEENS6_IJSD_SL_SL_EEEEENS6_IJNS5_10UnderscoreES12_S12_EEEEENS5_13SM90_TMA_LOADENS5_14ComposedLayoutINS5_7SwizzleILi3ELi4ELi3EEENS5_18smem_ptr_flag_bitsILi16EEENSX_INS6_IJNSC_ILi8EEENSC_ILi64EEEEEENS6_IJS1C_SD_EEEEEEEvNS5_8identityES15_S1G_vS1H_EENS_8epilogue10collective18CollectiveEpilogueINS1J_30Sm90PtrArrayTmaWarpSpecializedILi4ELi2ELi16ELb1ELb0ELi2EEEJSJ_NS6_IJSI_NSC_ILi32EEEEEESK_PNS6_IJSD_lSL_EEESK_S1R_NS1J_6fusion15FusionCallbacksIS1N_NS1S_17LinearCombinationISK_fSK_fLNS_15FloatRoundStyleE2EEESJ_S1P_JEEES15_NS16_IS18_S1A_NSX_INS6_IJS1C_S1B_EEENS6_IJSD_S1C_EEEEEEENS5_17SM75_U16x8_LDSM_TENS5_14SM90_TMA_STOREES21_NS5_17SM90_U16x8_STSM_TENS5_9Copy_AtomIJNS5_17SM90_U32x4_STSM_NESK_EEEvEEEvvEEEEvNT_6ParamsE,"",@"SHT_CUDA_INFO"
	.sectionflags	@""
	.align	4


	//----- nvinfo : EIATTR_CUDA_API_VERSION
	.align		4
        /*0000*/ 	.byte	0x04, 0x37
        /*0002*/ 	.short	(.L_23 - .L_22)
.L_22:
        /*0004*/ 	.word	0x00000082


	//----- nvinfo : EIATTR_KPARAM_INFO
	.align		4
.L_23:
        /*0008*/ 	.byte	0x04, 0x17
        /*000a*/ 	.short	(.L_25 - .L_24)
.L_24:
        /*000c*/ 	.word	0x00000000
        /*0010*/ 	.short	0x0000
        /*0012*/ 	.short	0x0070
        /*0014*/ 	.byte	0x00, 0xf0, 0x01, 0x1c


	//----- nvinfo : EIATTR_SPARSE_MMA_MASK
	.align		4
.L_25:
        /*0018*/ 	.byte	0x03, 0x50
        /*001a*/ 	.short	0x0000


	//----- nvinfo : EIATTR_MAXREG_COUNT
	.align		4
        /*001c*/ 	.byte	0x03, 0x1b
        /*001e*/ 	.short	0x00a8


	//----- nvinfo : EIATTR_NUM_BARRIERS
	.align		4
        /*0020*/ 	.byte	0x02, 0x4c
        /*0022*/ 	.byte	0x02
	.zero		1


	//----- nvinfo : EIATTR_EXTERNS
	.align		4
        /*0024*/ 	.byte	0x04, 0x0f
        /*0026*/ 	.short	(.L_27 - .L_26)


	//   ....[0]....
	.align		4
.L_26:
        /*0028*/ 	.word	index@(__assertfail)


	//----- nvinfo : EIATTR_MERCURY_ISA_VERSION
	.align		4
.L_27:
        /*002c*/ 	.byte	0x03, 0x5f
        /*002e*/ 	.short	0x0101


	//----- nvinfo : EIATTR_INT_WARP_WIDE_INSTR_OFFSETS
	.align		4
        /*0030*/ 	.byte	0x04, 0x31
        /*0032*/ 	.short	(.L_29 - .L_28)


	//   ....[0]....
.L_28:
        /*0034*/ 	.word	0x00001110


	//   ....[1]....
        /*0038*/ 	.word	0x00001120


	//   ....[2]....
        /*003c*/ 	.word	0x00001190


	//----- nvinfo : EIATTR_COOP_GROUP_MASK_REGIDS
	.align		4
.L_29:
        /*0040*/ 	.byte	0x04, 0x29
        /*0042*/ 	.short	(.L_31 - .L_30)


	//   ....[0]....
.L_30:
        /*0044*/ 	.word	0xffffffff


	//   ....[1]....
        /*0048*/ 	.word	0xffffffff


	//   ....[2]....
        /*004c*/ 	.word	0xffffffff


	//   ....[3]....
        /*0050*/ 	.word	0xffffffff


	//   ....[4]....
        /*0054*/ 	.word	0xffffffff


	//   ....[5]....
        /*0058*/ 	.word	0xffffffff


	//   ....[6]....
        /*005c*/ 	.word	0xffffffff


	//   ....[7]....
        /*0060*/ 	.word	0xffffffff


	//   ....[8]....
        /*0064*/ 	.word	0xffffffff


	//   ....[9]....
        /*0068*/ 	.word	0xffffffff


	//   ....[10]....
        /*006c*/ 	.word	0xffffffff


	//   ....[11]....
        /*0070*/ 	.word	0xffffffff


	//   ....[12]....
        /*0074*/ 	.word	0xffffffff


	//   ....[13]....
        /*0078*/ 	.word	0xffffffff


	//   ....[14]....
        /*007c*/ 	.word	0xffffffff


	//   ....[15]....
        /*0080*/ 	.word	0xffffffff


	//   ....[16]....
        /*0084*/ 	.word	0xffffffff


	//   ....[17]....
        /*0088*/ 	.word	0xffffffff


	//   ....[18]....
        /*008c*/ 	.word	0xffffffff


	//   ....[19]....
        /*0090*/ 	.word	0xffffffff


	//   ....[20]....
        /*0094*/ 	.word	0xffffffff


	//   ....[21]....
        /*0098*/ 	.word	0xffffffff


	//   ....[22]....
        /*009c*/ 	.word	0xffffffff


	//   ....[23]....
        /*00a0*/ 	.word	0xffffffff


	//   ....[24]....
        /*00a4*/ 	.word	0xffffffff


	//   ....[25]....
        /*00a8*/ 	.word	0xffffffff


	//   ....[26]....
        /*00ac*/ 	.word	0xffffffff


	//   ....[27]....
        /*00b0*/ 	.word	0xffffffff


	//   ....[28]....
        /*00b4*/ 	.word	0xffffffff


	//   ....[29]....
        /*00b8*/ 	.word	0xffffffff


	//   ....[30]....
        /*00bc*/ 	.word	0xffffffff


	//   ....[31]....
        /*00c0*/ 	.word	0xffffffff


	//   ....[32]....
        /*00c4*/ 	.word	0xffffffff


	//   ....[33]....
        /*00c8*/ 	.word	0xffffffff


	//   ....[34]....
        /*00cc*/ 	.word	0xffffffff


	//   ....[35]....
        /*00d0*/ 	.word	0xffffffff


	//   ....[36]....
        /*00d4*/ 	.word	0xffffffff


	//   ....[37]....
        /*00d8*/ 	.word	0xffffffff


	//   ....[38]....
        /*00dc*/ 	.word	0xffffffff


	//   ....[39]....
        /*00e0*/ 	.word	0xffffffff


	//   ....[40]....
        /*00e4*/ 	.word	0xffffffff


	//   ....[41]....
        /*00e8*/ 	.word	0xffffffff


	//   ....[42]....
        /*00ec*/ 	.word	0xffffffff


	//   ....[43]....
        /*00f0*/ 	.word	0xffffffff


	//   ....[44]....
        /*00f4*/ 	.word	0xffffffff


	//   ....[45]....
        /*00f8*/ 	.word	0xffffffff


	//   ....[46]....
        /*00fc*/ 	.word	0xffffffff


	//   ....[47]....
        /*0100*/ 	.word	0xffffffff


	//   ....[48]....
        /*0104*/ 	.word	0xffffffff


	//   ....[49]....
        /*0108*/ 	.word	0xffffffff


	//   ....[50]....
        /*010c*/ 	.word	0xffffffff


	//   ....[51]....
        /*0110*/ 	.word	0xffffffff


	//   ....[52]....
        /*0114*/ 	.word	0xffffffff


	//   ....[53]....
        /*0118*/ 	.word	0xffffffff


	//   ....[54]....
        /*011c*/ 	.word	0xffffffff


	//   ....[55]....
        /*0120*/ 	.word	0xffffffff


	//   ....[56]....
        /*0124*/ 	.word	0xffffffff


	//   ....[57]....
        /*0128*/ 	.word	0xffffffff


	//   ....[58]....
        /*012c*/ 	.word	0xffffffff


	//   ....[59]....
        /*0130*/ 	.word	0xffffffff


	//   ....[60]....
        /*0134*/ 	.word	0xffffffff


	//   ....[61]....
        /*0138*/ 	.word	0xffffffff


	//   ....[62]....
        /*013c*/ 	.word	0xffffffff


	//   ....[63]....
        /*0140*/ 	.word	0xffffffff


	//   ....[64]....
        /*0144*/ 	.word	0xffffffff


	//   ....[65]....
        /*0148*/ 	.word	0xffffffff


	//   ....[66]....
        /*014c*/ 	.word	0xffffffff


	//   ....[67]....
        /*0150*/ 	.word	0xffffffff


	//   ....[68]....
        /*0154*/ 	.word	0xffffffff


	//   ....[69]....
        /*0158*/ 	.word	0xffffffff


	//   ....[70]....
        /*015c*/ 	.word	0xffffffff


	//   ....[71]....
        /*0160*/ 	.word	0xffffffff


	//   ....[72]....
        /*0164*/ 	.word	0xffffffff


	//   ....[73]....
        /*0168*/ 	.word	0xffffffff


	//   ....[74]....
        /*016c*/ 	.word	0xffffffff


	//   ....[75]....
        /*0170*/ 	.word	0xffffffff


	//   ....[76]....
        /*0174*/ 	.word	0xffffffff


	//   ....[77]....
        /*0178*/ 	.word	0xffffffff


	//   ....[78]....
        /*017c*/ 	.word	0x0500000f


	//----- nvinfo : EIATTR_COOP_GROUP_INSTR_OFFSETS
	.align		4
.L_31:
        /*0180*/ 	.byte	0x04, 0x28
        /*0182*/ 	.short	(.L_33 - .L_32)


	//   ....[0]....
.L_32:
        /*0184*/ 	.word	0x00000780


	//   ....[1]....
        /*0188*/ 	.word	0x00000840


	//   ....[2]....
        /*018c*/ 	.word	0x00000ce0


	//   ....[3]....
        /*0190*/ 	.word	0x00000e90


	//   ....[4]....
        /*0194*/ 	.word	0x00001060


	//   ....[5]....
        /*0198*/ 	.word	0x000018a0


	//   ....[6]....
        /*019c*/ 	.word	0x000018d0


	//   ....[7]....
        /*01a0*/ 	.word	0x00001950


	//   ....[8]....
        /*01a4*/ 	.word	0x00001960


	//   ....[9]....
        /*01a8*/ 	.word	0x000019a0


	//   ....[10]....
        /*01ac*/ 	.word	0x000019c0


	//   ....[11]....
        /*01b0*/ 	.word	0x00001a00


	//   ....[12]....
        /*01b4*/ 	.word	0x00001a20


	//   ....[13]....
        /*01b8*/ 	.word	0x00001a60


	//   ....[14]....
        /*01bc*/ 	.word	0x00001a80


	//   ....[15]....
        /*01c0*/ 	.word	0x00001af0


	//   ....[16]....
        /*01c4*/ 	.word	0x00001c70


	//   ....[17]....
        /*01c8*/ 	.word	0x00001c80


	//   ....[18]....
        /*01cc*/ 	.word	0x00002260


	//   ....[19]....
        /*01d0*/ 	.word	0x00002270


	//   ....[20]....
        /*01d4*/ 	.word	0x000022c0


	//   ....[21]....
        /*01d8*/ 	.word	0x000022d0


	//   ....[22]....
        /*01dc*/ 	.word	0x00002320


	//   ....[23]....
        /*01e0*/ 	.word	0x00002330


	//   ....[24]....
        /*01e4*/ 	.word	0x00002380


	//   ....[25]....
        /*01e8*/ 	.word	0x00002390


	//   ....[26]....
        /*01ec*/ 	.word	0x000023e0


	//   ....[27]....
        /*01f0*/ 	.word	0x000023f0


	//   ....[28]....
        /*01f4*/ 	.word	0x00002480


	//   ....[29]....
        /*01f8*/ 	.word	0x000024f0


	//   ....[30]....
        /*01fc*/ 	.word	0x00002580


	//   ....[31]....
        /*0200*/ 	.word	0x000025a0


	//   ....[32]....
        /*0204*/ 	.word	0x000025b0


	//   ....[33]....
        /*0208*/ 	.word	0x000025c0


	//   ....[34]....
        /*020c*/ 	.word	0x000025d0


	//   ....[35]....
        /*0210*/ 	.word	0x000025e0


	//   ....[36]....
        /*0214*/ 	.word	0x00002b80


	//   ....[37]....
        /*0218*/ 	.word	0x00002e20


	//   ....[38]....
        /*021c*/ 	.word	0x000031d0


	//   ....[39]....
        /*0220*/ 	.word	0x00003660


	//   ....[40]....
        /*0224*/ 	.word	0x00008940


	//   ....[41]....
        /*0228*/ 	.word	0x00008eb0


	//   ....[42]....
        /*022c*/ 	.word	0x00009250


	//   ....[43]....
        /*0230*/ 	.word	0x0000a7f0


	//   ....[44]....
        /*0234*/ 	.word	0x0000aec0


	//   ....[45]....
        /*0238*/ 	.word	0x0000b3f0


	//   ....[46]....
        /*023c*/ 	.word	0x0000c300


	//   ....[47]....
        /*0240*/ 	.word	0x0000d020


	//   ....[48]....
        /*0244*/ 	.word	0x0000d040


	//   ....[49]....
        /*0248*/ 	.word	0x0000d090


	//   ....[50]....
        /*024c*/ 	.word	0x0000d0b0


	//   ....[51]....
        /*0250*/ 	.word	0x0000d0f0


	//   ....[52]....
        /*0254*/ 	.word	0x0000d120


	//   ....[53]....
        /*0258*/ 	.word	0x0000d160


	//   ....[54]....
        /*025c*/ 	.word	0x0000d190


	//   ....[55]....
        /*0260*/ 	.word	0x0000d1d0


	//   ....[56]....
        /*0264*/ 	.word	0x0000d200


	//   ....[57]....
        /*0268*/ 	.word	0x0000d290


	//   ....[58]....
        /*026c*/ 	.word	0x0000d3b0


	//   ....[59]....
        /*0270*/ 	.word	0x0000d3d0


	//   ....[60]....
        /*0274*/ 	.word	0x0000da20


	//   ....[61]....
        /*0278*/ 	.word	0x0000da30


	//   ....[62]....
        /*027c*/ 	.word	0x0000da80


	//   ....[63]....
        /*0280*/ 	.word	0x0000da90


	//   ....[64]....
        /*0284*/ 	.word	0x0000dae0


	//   ....[65]....
        /*0288*/ 	.word	0x0000daf0


	//   ....[66]....
        /*028c*/ 	.word	0x0000db40


	//   ....[67]....
        /*0290*/ 	.word	0x0000db50


	//   ....[68]....
        /*0294*/ 	.word	0x0000dba0


	//   ....[69]....
        /*0298*/ 	.word	0x0000dbb0


	//   ....[70]....
        /*029c*/ 	.word	0x0000dc40


	//   ....[71]....
        /*02a0*/ 	.word	0x0000dcb0


	//   ....[72]....
        /*02a4*/ 	.word	0x0000dd40


	//   ....[73]....
        /*02a8*/ 	.word	0x0000dd60


	//   ....[74]....
        /*02ac*/ 	.word	0x0000dd70


	//   ....[75]....
        /*02b0*/ 	.word	0x0000dd80


	//   ....[76]....
        /*02b4*/ 	.word	0x0000dd90


	//   ....[77]....
        /*02b8*/ 	.word	0x0000dda0


	//   ....[78]....
        /*02bc*/ 	.word	0x0000f4d0


	//----- nvinfo : EIATTR_REG_RECONFIG
	.align		4
.L_33:
        /*02c0*/ 	.byte	0x01, 0x54
	.zero		2


	//----- nvinfo : EIATTR_SYSCALL_OFFSETS
	.align		4
        /*02c4*/ 	.byte	0x04, 0x46
        /*02c6*/ 	.short	(.L_35 - .L_34)


	//   ....[0]....
.L_34:
        /*02c8*/ 	.word	0x00004ef0


	//   ....[1]....
        /*02cc*/ 	.word	0x00004fe0


	//----- nvinfo : EIATTR_MBARRIER_INSTR_OFFSETS
	.align		4
.L_35:
        /*02d0*/ 	.byte	0x04, 0x39
        /*02d2*/ 	.short	(.L_37 - .L_36)


	//   ....[0]....
.L_36:
        /*02d4*/ 	.word	0x00000bc0
        /*02d8*/ 	.word	0x000000ff
        /*02dc*/ 	.word	0x00038400
        /*02e0*/ 	.short	0x0100
        /*02e2*/ 	.byte	0x06
	.zero		1


	//   ....[1]....
        /*02e4*/ 	.word	0x00000bd0
        /*02e8*/ 	.word	0x000000ff
        /*02ec*/ 	.word	0x00038440
        /*02f0*/ 	.short	0x0100
        /*02f2*/ 	.byte	0x06
	.zero		1


	//   ....[2]....
        /*02f4*/ 	.word	0x00000be0
        /*02f8*/ 	.word	0x000000ff
        /*02fc*/ 	.word	0x00038408
        /*0300*/ 	.short	0x0100
        /*0302*/ 	.byte	0x06
	.zero		1


	//   ....[3]....
        /*0304*/ 	.word	0x00000bf0
        /*0308*/ 	.word	0x000000ff
        /*030c*/ 	.word	0x00038448
        /*0310*/ 	.short	0x0100
        /*0312*/ 	.byte	0x06
	.zero		1


	//   ....[4]....
        /*0314*/ 	.word	0x00000c00
        /*0318*/ 	.word	0x000000ff
        /*031c*/ 	.word	0x00038410
        /*0320*/ 	.short	0x0100
        /*0322*/ 	.byte	0x06
	.zero		1


	//   ....[5]....
        /*0324*/ 	.word	0x00000c10
        /*0328*/ 	.word	0x000000ff
        /*032c*/ 	.word	0x00038450
        /*0330*/ 	.short	0x0100
        /*0332*/ 	.byte	0x06
	.zero		1


	//   ....[6]....
        /*0334*/ 	.word	0x00000c20
        /*0338*/ 	.word	0x000000ff
        /*033c*/ 	.word	0x00038418
        /*0340*/ 	.short	0x0100
        /*0342*/ 	.byte	0x06
	.zero		1


	//   ....[7]....
        /*0344*/ 	.word	0x00000c30
        /*0348*/ 	.word	0x000000ff
        /*034c*/ 	.word	0x00038458
        /*0350*/ 	.short	0x0100
        /*0352*/ 	.byte	0x06
	.zero		1


	//   ....[8]....
        /*0354*/ 	.word	0x00000c40
        /*0358*/ 	.word	0x000000ff
        /*035c*/ 	.word	0x00038420
        /*0360*/ 	.short	0x0100
        /*0362*/ 	.byte	0x06
	.zero		1


	//   ....[9]....
        /*0364*/ 	.word	0x00000c50
        /*0368*/ 	.word	0x000000ff
        /*036c*/ 	.word	0x00038460
        /*0370*/ 	.short	0x0100
        /*0372*/ 	.byte	0x06
	.zero		1


	//   ....[10]....
        /*0374*/ 	.word	0x00000c60
        /*0378*/ 	.word	0x000000ff
        /*037c*/ 	.word	0x00038428
        /*0380*/ 	.short	0x0100
        /*0382*/ 	.byte	0x06
	.zero		1


	//   ....[11]....
        /*0384*/ 	.word	0x00000c70
        /*0388*/ 	.word	0x000000ff
        /*038c*/ 	.word	0x00038468
        /*0390*/ 	.short	0x0100
        /*0392*/ 	.byte	0x06
	.zero		1


	//   ....[12]....
        /*0394*/ 	.word	0x00000c80
        /*0398*/ 	.word	0x000000ff
        /*039c*/ 	.word	0x00038430
        /*03a0*/ 	.short	0x0100
        /*03a2*/ 	.byte	0x06
	.zero		1


	//   ....[13]....
        /*03a4*/ 	.word	0x00000c90
        /*03a8*/ 	.word	0x000000ff
        /*03ac*/ 	.word	0x00038470
        /*03b0*/ 	.short	0x0100
        /*03b2*/ 	.byte	0x06
	.zero		1


	//   ....[14]....
        /*03b4*/ 	.word	0x00000ca0
        /*03b8*/ 	.word	0x000000ff
        /*03bc*/ 	.word	0x00038438
        /*03c0*/ 	.short	0x0100
        /*03c2*/ 	.byte	0x06
	.zero		1


	//   ....[15]....
        /*03c4*/ 	.word	0x00000cb0
        /*03c8*/ 	.word	0x000000ff
        /*03cc*/ 	.word	0x00038478
        /*03d0*/ 	.short	0x0100
        /*03d2*/ 	.byte	0x06
	.zero		1


	//   ....[16]....
        /*03d4*/ 	.word	0x00000e40
        /*03d8*/ 	.word	0x000000ff
        /*03dc*/ 	.word	0x00038480
        /*03e0*/ 	.short	0x0100
        /*03e2*/ 	.byte	0x06
	.zero		1


	//   ....[17]....
        /*03e4*/ 	.word	0x00000e50
        /*03e8*/ 	.word	0x000000ff
        /*03ec*/ 	.word	0x00038490
        /*03f0*/ 	.short	0x0100
        /*03f2*/ 	.byte	0x06
	.zero		1


	//   ....[18]....
        /*03f4*/ 	.word	0x00000e60
        /*03f8*/ 	.word	0x000000ff
        /*03fc*/ 	.word	0x00038488
        /*0400*/ 	.short	0x0100
        /*0402*/ 	.byte	0x06
	.zero		1


	//   ....[19]....
        /*0404*/ 	.word	0x00000e70
        /*0408*/ 	.word	0x000000ff
        /*040c*/ 	.word	0x00038498
        /*0410*/ 	.short	0x0100
        /*0412*/ 	.byte	0x06
	.zero		1


	//   ....[20]....
        /*0414*/ 	.word	0x00000fd0
        /*0418*/ 	.word	0x000000ff
        /*041c*/ 	.word	0x000384a0
        /*0420*/ 	.short	0x0100
        /*0422*/ 	.byte	0x06
	.zero		1


	//   ....[21]....
        /*0424*/ 	.word	0x00000fe0
        /*0428*/ 	.word	0x000000ff
        /*042c*/ 	.word	0x000384c0
        /*0430*/ 	.short	0x0100
        /*0432*/ 	.byte	0x06
	.zero		1


	//   ....[22]....
        /*0434*/ 	.word	0x00000ff0
        /*0438*/ 	.word	0x000000ff
        /*043c*/ 	.word	0x000384a8
        /*0440*/ 	.short	0x0100
        /*0442*/ 	.byte	0x06
	.zero		1


	//   ....[23]....
        /*0444*/ 	.word	0x00001000
        /*0448*/ 	.word	0x000000ff
        /*044c*/ 	.word	0x000384c8
        /*0450*/ 	.short	0x0100
        /*0452*/ 	.byte	0x06
	.zero		1


	//   ....[24]....
        /*0454*/ 	.word	0x00001010
        /*0458*/ 	.word	0x000000ff
        /*045c*/ 	.word	0x000384b0
        /*0460*/ 	.short	0x0100
        /*0462*/ 	.byte	0x06
	.zero		1


	//   ....[25]....
        /*0464*/ 	.word	0x00001020
        /*0468*/ 	.word	0x000000ff
        /*046c*/ 	.word	0x000384d0
        /*0470*/ 	.short	0x0100
        /*0472*/ 	.byte	0x06
	.zero		1


	//   ....[26]....
        /*0474*/ 	.word	0x00001030
        /*0478*/ 	.word	0x000000ff
        /*047c*/ 	.word	0x000384b8
        /*0480*/ 	.short	0x0100
        /*0482*/ 	.byte	0x06
	.zero		1


	//   ....[27]....
        /*0484*/ 	.word	0x00001040
        /*0488*/ 	.word	0x000000ff
        /*048c*/ 	.word	0x000384d8
        /*0490*/ 	.short	0x0100
        /*0492*/ 	.byte	0x06
	.zero		1


	//   ....[28]....
        /*0494*/ 	.word	0x000011e0
        /*0498*/ 	.word	0x000000ff
        /*049c*/ 	.word	0x000384e0
        /*04a0*/ 	.short	0x0100
        /*04a2*/ 	.byte	0x06
	.zero		1


	//   ....[29]....
        /*04a4*/ 	.word	0x000011f0
        /*04a8*/ 	.word	0x000000ff
        /*04ac*/ 	.word	0x000384e8
        /*04b0*/ 	.short	0x0100
        /*04b2*/ 	.byte	0x06
	.zero		1


	//   ....[30]....
        /*04b4*/ 	.word	0x00003be0
        /*04b8*/ 	.word	0x000000ff
        /*04bc*/ 	.word	0x00038480
        /*04c0*/ 	.short	0x010a
        /*04c2*/ 	.byte	0x04
	.zero		1


	//   ....[31]....
        /*04c4*/ 	.word	0x00003c20
        /*04c8*/ 	.word	0x000000ff
        /*04cc*/ 	.word	0x00038480
        /*04d0*/ 	.short	0x010a
        /*04d2*/ 	.byte	0x04
	.zero		1


	//   ....[32]....
        /*04d4*/ 	.word	0x00004400
        /*04d8*/ 	.word	0x000000ff
        /*04dc*/ 	.word	0x00038480
        /*04e0*/ 	.short	0x010a
        /*04e2*/ 	.byte	0x04
	.zero		1


	//   ....[33]....
        /*04e4*/ 	.word	0x00004440
        /*04e8*/ 	.word	0x000000ff
        /*04ec*/ 	.word	0x00038480
        /*04f0*/ 	.short	0x010a
        /*04f2*/ 	.byte	0x04
	.zero		1


	//   ....[34]....
        /*04f4*/ 	.word	0x00004b50
        /*04f8*/ 	.word	0x000000ff
        /*04fc*/ 	.word	0x00000000
        /*0500*/ 	.short	0x0101
        /*0502*/ 	.byte	0x04
	.zero		1


	//   ....[35]....
        /*0504*/ 	.word	0x00004d00
        /*0508*/ 	.word	0x000000ff
        /*050c*/ 	.word	0x00000000
        /*0510*/ 	.short	0x0101
        /*0512*/ 	.byte	0x09
	.zero		1


	//   ....[36]....
        /*0514*/ 	.word	0x00005390
        /*0518*/ 	.word	0x000000ff
        /*051c*/ 	.word	0x000384a0
        /*0520*/ 	.short	0x010a
        /*0522*/ 	.byte	0x2f
	.zero		1


	//   ....[37]....
        /*0524*/ 	.word	0x00005a10
        /*0528*/ 	.word	0x000000ff
        /*052c*/ 	.word	0x00000000
        /*0530*/ 	.short	0x0101
        /*0532*/ 	.byte	0x04
	.zero		1


	//   ....[38]....
        /*0534*/ 	.word	0x00005a40
        /*0538*/ 	.word	0x000000ff
        /*053c*/ 	.word	0x000384a8
        /*0540*/ 	.short	0x010a
        /*0542*/ 	.byte	0x2f
	.zero		1


	//   ....[39]....
        /*0544*/ 	.word	0x00005fe0
        /*0548*/ 	.word	0x000000ff
        /*054c*/ 	.word	0x00000000
        /*0550*/ 	.short	0x0101
        /*0552*/ 	.byte	0x04
	.zero		1


	//   ....[40]....
        /*0554*/ 	.word	0x00006010
        /*0558*/ 	.word	0x000000ff
        /*055c*/ 	.word	0x000384b0
        /*0560*/ 	.short	0x010a
        /*0562*/ 	.byte	0x2f
	.zero		1


	//   ....[41]....
        /*0564*/ 	.word	0x000065e0
        /*0568*/ 	.word	0x000000ff
        /*056c*/ 	.word	0x00000000
        /*0570*/ 	.short	0x0101
        /*0572*/ 	.byte	0x04
	.zero		1


	//   ....[42]....
        /*0574*/ 	.word	0x00006610
        /*0578*/ 	.word	0x000000ff
        /*057c*/ 	.word	0x000384b8
        /*0580*/ 	.short	0x010a
        /*0582*/ 	.byte	0x2f
	.zero		1


	//   ....[43]....
        /*0584*/ 	.word	0x00006be0
        /*0588*/ 	.word	0x000000ff
        /*058c*/ 	.word	0x00000000
        /*0590*/ 	.short	0x0101
        /*0592*/ 	.byte	0x04
	.zero		1


	//   ....[44]....
        /*0594*/ 	.word	0x00006c30
        /*0598*/ 	.word	0x000000ff
        /*059c*/ 	.word	0x000384a0
        /*05a0*/ 	.short	0x010a
        /*05a2*/ 	.byte	0x2f
	.zero		1


	//   ....[45]....
        /*05a4*/ 	.word	0x00007200
        /*05a8*/ 	.word	0x000000ff
        /*05ac*/ 	.word	0x00000000
        /*05b0*/ 	.short	0x0101
        /*05b2*/ 	.byte	0x04
	.zero		1


	//   ....[46]....
        /*05b4*/ 	.word	0x00007230
        /*05b8*/ 	.word	0x000000ff
        /*05bc*/ 	.word	0x000384a8
        /*05c0*/ 	.short	0x010a
        /*05c2*/ 	.byte	0x2f
	.zero		1


	//   ....[47]....
        /*05c4*/ 	.word	0x00007800
        /*05c8*/ 	.word	0x000000ff
        /*05cc*/ 	.word	0x00000000
        /*05d0*/ 	.short	0x0101
        /*05d2*/ 	.byte	0x04
	.zero		1


	//   ....[48]....
        /*05d4*/ 	.word	0x00007830
        /*05d8*/ 	.word	0x000000ff
        /*05dc*/ 	.word	0x000384b0
        /*05e0*/ 	.short	0x010a
        /*05e2*/ 	.byte	0x2f
	.zero		1


	//   ....[49]....
        /*05e4*/ 	.word	0x00007e00
        /*05e8*/ 	.word	0x000000ff
        /*05ec*/ 	.word	0x00000000
        /*05f0*/ 	.short	0x0101
        /*05f2*/ 	.byte	0x04
	.zero		1


	//   ....[50]....
        /*05f4*/ 	.word	0x00007e30
        /*05f8*/ 	.word	0x000000ff
        /*05fc*/ 	.word	0x000384b8
        /*0600*/ 	.short	0x010a
        /*0602*/ 	.byte	0x2f
	.zero		1


	//   ....[51]....
        /*0604*/ 	.word	0x00008480
        /*0608*/ 	.word	0x000000ff
        /*060c*/ 	.word	0x00000000
        /*0610*/ 	.short	0x0101
        /*0612*/ 	.byte	0x05
	.zero		1


	//   ....[52]....
        /*0614*/ 	.word	0x000084d0
        /*0618*/ 	.word	0x000000ff
        /*061c*/ 	.word	0x00038400
        /*0620*/ 	.short	0x010a
        /*0622*/ 	.byte	0x04
	.zero		1


	//   ....[53]....
        /*0624*/ 	.word	0x000085e0
        /*0628*/ 	.word	0x000000ff
        /*062c*/ 	.word	0x00000000
        /*0630*/ 	.short	0x0101
        /*0632*/ 	.byte	0x04
	.zero		1


	//   ....[54]....
        /*0634*/ 	.word	0x00008be0
        /*0638*/ 	.word	0x000000ff
        /*063c*/ 	.word	0x00000000
        /*0640*/ 	.short	0x0101
        /*0642*/ 	.byte	0x2f
	.zero		1


	//   ....[55]....
        /*0644*/ 	.word	0x00009360
        /*0648*/ 	.word	0x000000ff
        /*064c*/ 	.word	0x000384e8
        /*0650*/ 	.short	0x010a
        /*0652*/ 	.byte	0x1f
	.zero		1


	//   ....[56]....
        /*0654*/ 	.word	0x00009460
        /*0658*/ 	.word	0x000000ff
        /*065c*/ 	.word	0x00038400
        /*0660*/ 	.short	0x010a
        /*0662*/ 	.byte	0x08
	.zero		1


	//   ....[57]....
        /*0664*/ 	.word	0x00009590
        /*0668*/ 	.word	0x000000ff
        /*066c*/ 	.word	0x00000000
        /*0670*/ 	.short	0x0101
        /*0672*/ 	.byte	0x08
	.zero		1


	//   ....[58]....
        /*0674*/ 	.word	0x00009780
        /*0678*/ 	.word	0x000000ff
        /*067c*/ 	.word	0x000384c0
        /*0680*/ 	.short	0x010a
        /*0682*/ 	.byte	0x1f
	.zero		1


	//   ....[59]....
        /*0684*/ 	.word	0x00009890
        /*0688*/ 	.word	0x000000ff
        /*068c*/ 	.word	0x000384a0
        /*0690*/ 	.short	0x010b
        /*0692*/ 	.byte	0x1f
	.zero		1


	//   ....[60]....
        /*0694*/ 	.word	0x000098f0
        /*0698*/ 	.word	0x000000ff
        /*069c*/ 	.word	0x00000000
        /*06a0*/ 	.short	0x0101
        /*06a2*/ 	.byte	0x10
	.zero		1


	//   ....[61]....
        /*06a4*/ 	.word	0x00009920
        /*06a8*/ 	.word	0x000000ff
        /*06ac*/ 	.word	0x000384c8
        /*06b0*/ 	.short	0x010a
        /*06b2*/ 	.byte	0x1f
	.zero		1


	//   ....[62]....
        /*06b4*/ 	.word	0x00009a50
        /*06b8*/ 	.word	0x000000ff
        /*06bc*/ 	.word	0x000384a8
        /*06c0*/ 	.short	0x010b
        /*06c2*/ 	.byte	0x1f
	.zero		1


	//   ....[63]....
        /*06c4*/ 	.word	0x00009ac0
        /*06c8*/ 	.word	0x000000ff
        /*06cc*/ 	.word	0x00000000
        /*06d0*/ 	.short	0x0101
        /*06d2*/ 	.byte	0x24
	.zero		1


	//   ....[64]....
        /*06d4*/ 	.word	0x00009af0
        /*06d8*/ 	.word	0x000000ff
        /*06dc*/ 	.word	0x000384d0
        /*06e0*/ 	.short	0x010a
        /*06e2*/ 	.byte	0x1f
	.zero		1


	//   ....[65]....
        /*06e4*/ 	.word	0x00009c10
        /*06e8*/ 	.word	0x000000ff
        /*06ec*/ 	.word	0x000384b0
        /*06f0*/ 	.short	0x010b
        /*06f2*/ 	.byte	0x1f
	.zero		1


	//   ....[66]....
        /*06f4*/ 	.word	0x00009c70
        /*06f8*/ 	.word	0x000000ff
        /*06fc*/ 	.word	0x00000000
        /*0700*/ 	.short	0x0101
        /*0702*/ 	.byte	0x23
	.zero		1


	//   ....[67]....
        /*0704*/ 	.word	0x00009ca0
        /*0708*/ 	.word	0x000000ff
        /*070c*/ 	.word	0x000384d8
        /*0710*/ 	.short	0x010a
        /*0712*/ 	.byte	0x1f
	.zero		1


	//   ....[68]....
        /*0714*/ 	.word	0x00009dc0
        /*0718*/ 	.word	0x000000ff
        /*071c*/ 	.word	0x000384b8
        /*0720*/ 	.short	0x010b
        /*0722*/ 	.byte	0x1f
	.zero		1


	//   ....[69]....
        /*0724*/ 	.word	0x00009e30
        /*0728*/ 	.word	0x000000ff
        /*072c*/ 	.word	0x00000000
        /*0730*/ 	.short	0x0101
        /*0732*/ 	.byte	0x25
	.zero		1


	//   ....[70]....
        /*0734*/ 	.word	0x00009e70
        /*0738*/ 	.word	0x000000ff
        /*073c*/ 	.word	0x000384c0
        /*0740*/ 	.short	0x010a
        /*0742*/ 	.byte	0x1f
	.zero		1


	//   ....[71]....
        /*0744*/ 	.word	0x00009f80
        /*0748*/ 	.word	0x000000ff
        /*074c*/ 	.word	0x000384a0
        /*0750*/ 	.short	0x010b
        /*0752*/ 	.byte	0x1f
	.zero		1


	//   ....[72]....
        /*0754*/ 	.word	0x00009fc0
        /*0758*/ 	.word	0x000000ff
        /*075c*/ 	.word	0x00000000
        /*0760*/ 	.short	0x0101
        /*0762*/ 	.byte	0x10
	.zero		1


	//   ....[73]....
        /*0764*/ 	.word	0x00009ff0
        /*0768*/ 	.word	0x000000ff
        /*076c*/ 	.word	0x000384c8
        /*0770*/ 	.short	0x010a
        /*0772*/ 	.byte	0x1f
	.zero		1


	//   ....[74]....
        /*0774*/ 	.word	0x0000a100
        /*0778*/ 	.word	0x000000ff
        /*077c*/ 	.word	0x000384a8
        /*0780*/ 	.short	0x010b
        /*0782*/ 	.byte	0x1f
	.zero		1


	//   ....[75]....
        /*0784*/ 	.word	0x0000a140
        /*0788*/ 	.word	0x000000ff
        /*078c*/ 	.word	0x00000000
        /*0790*/ 	.short	0x0101
        /*0792*/ 	.byte	0x24
	.zero		1


	//   ....[76]....
        /*0794*/ 	.word	0x0000a180
        /*0798*/ 	.word	0x000000ff
        /*079c*/ 	.word	0x000384d0
        /*07a0*/ 	.short	0x010a
        /*07a2*/ 	.byte	0x1f
	.zero		1


	//   ....[77]....
        /*07a4*/ 	.word	0x0000a280
        /*07a8*/ 	.word	0x000000ff
        /*07ac*/ 	.word	0x000384b0
        /*07b0*/ 	.short	0x010b
        /*07b2*/ 	.byte	0x1f
	.zero		1


	//   ....[78]....
        /*07b4*/ 	.word	0x0000a2c0
        /*07b8*/ 	.word	0x000000ff
        /*07bc*/ 	.word	0x00000000
        /*07c0*/ 	.short	0x0101
        /*07c2*/ 	.byte	0x23
	.zero		1


	//   ....[79]....
        /*07c4*/ 	.word	0x0000a2f0
        /*07c8*/ 	.word	0x000000ff
        /*07cc*/ 	.word	0x000384d8
        /*07d0*/ 	.short	0x010a
        /*07d2*/ 	.byte	0x1f
	.zero		1


	//   ....[80]....
        /*07d4*/ 	.word	0x0000a410
        /*07d8*/ 	.word	0x000000ff
        /*07dc*/ 	.word	0x000384b8
        /*07e0*/ 	.short	0x010b
        /*07e2*/ 	.byte	0x1f
	.zero		1


	//   ....[81]....
        /*07e4*/ 	.word	0x0000a460
        /*07e8*/ 	.word	0x000000ff
        /*07ec*/ 	.word	0x00000000
        /*07f0*/ 	.short	0x0101
        /*07f2*/ 	.byte	0x25
	.zero		1


	//   ....[82]....
        /*07f4*/ 	.word	0x0000a9b0
        /*07f8*/ 	.word	0x000000ff
        /*07fc*/ 	.word	0x000384c0
        /*0800*/ 	.short	0x010a
        /*0802*/ 	.byte	0x1f
	.zero		1


	//   ....[83]....
        /*0804*/ 	.word	0x0000a9f0
        /*0808*/ 	.word	0x000000ff
        /*080c*/ 	.word	0x000384c8
        /*0810*/ 	.short	0x010a
        /*0812*/ 	.byte	0x1f
	.zero		1


	//   ....[84]....
        /*0814*/ 	.word	0x0000aa30
        /*0818*/ 	.word	0x000000ff
        /*081c*/ 	.word	0x000384d0
        /*0820*/ 	.short	0x010a
        /*0822*/ 	.byte	0x1f
	.zero		1


	//   ....[85]....
        /*0824*/ 	.word	0x0000aaa0
        /*0828*/ 	.word	0x00000003
        /*082c*/ 	.word	0x000384d8
        /*0830*/ 	.short	0x010a
        /*0832*/ 	.byte	0x3f
	.zero		1


	//   ....[86]....
        /*0834*/ 	.word	0x0000b7f0
        /*0838*/ 	.word	0x00000008
        /*083c*/ 	.word	0x00038490
        /*0840*/ 	.short	0x010a
        /*0842*/ 	.byte	0x3f
	.zero		1


	//   ....[87]....
        /*0844*/ 	.word	0x0000bb20
        /*0848*/ 	.word	0x000000ff
        /*084c*/ 	.word	0x000384e8
        /*0850*/ 	.short	0x0101
        /*0852*/ 	.byte	0x16
	.zero		1


	//   ....[88]....
        /*0854*/ 	.word	0x0000bc10
        /*0858*/ 	.word	0x00000003
        /*085c*/ 	.word	0x00038400
        /*0860*/ 	.short	0x010a
        /*0862*/ 	.byte	0x3f
	.zero		1


	//   ....[89]....
        /*0864*/ 	.word	0x0000bd50
        /*0868*/ 	.word	0x00000002
        /*086c*/ 	.word	0x00000000
        /*0870*/ 	.short	0x0101
        /*0872*/ 	.byte	0x3f
	.zero		1


	//   ....[90]....
        /*0874*/ 	.word	0x0000c590
        /*0878*/ 	.word	0x00000007
        /*087c*/ 	.word	0x00000000
        /*0880*/ 	.short	0x010a
        /*0882*/ 	.byte	0x3f
	.zero		1


	//   ....[91]....
        /*0884*/ 	.word	0x0000c610
        /*0888*/ 	.word	0x00000003
        /*088c*/ 	.word	0x00000000
        /*0890*/ 	.short	0x010a
        /*0892*/ 	.byte	0x3f
	.zero		1


	//   ....[92]....
        /*0894*/ 	.word	0x0000e290
        /*0898*/ 	.word	0x00000011
        /*089c*/ 	.word	0x00038440
        /*08a0*/ 	.short	0x010a
        /*08a2*/ 	.byte	0x3f
	.zero		1


	//   ....[93]....
        /*08a4*/ 	.word	0x0000e3b0
        /*08a8*/ 	.word	0x00000011
        /*08ac*/ 	.word	0x00038400
        /*08b0*/ 	.short	0x0101
        /*08b2*/ 	.byte	0x3f
	.zero		1


	//   ....[94]....
        /*08b4*/ 	.word	0x0000e480
        /*08b8*/ 	.word	0x00000005
        /*08bc*/ 	.word	0x00038440
        /*08c0*/ 	.short	0x010a
        /*08c2*/ 	.byte	0x3f
	.zero		1


	//   ....[95]....
        /*08c4*/ 	.word	0x0000e530
        /*08c8*/ 	.word	0x00000007
        /*08cc*/ 	.word	0x00038440
        /*08d0*/ 	.short	0x010a
        /*08d2*/ 	.byte	0x3f
	.zero		1


	//   ....[96]....
        /*08d4*/ 	.word	0x0000e5e0
        /*08d8*/ 	.word	0x00000007
        /*08dc*/ 	.word	0x00038440
        /*08e0*/ 	.short	0x010a
        /*08e2*/ 	.byte	0x3f
	.zero		1


	//   ....[97]....
        /*08e4*/ 	.word	0x0000e690
        /*08e8*/ 	.word	0x00000007
        /*08ec*/ 	.word	0x00038440
        /*08f0*/ 	.short	0x010a
        /*08f2*/ 	.byte	0x3f
	.zero		1


	//   ....[98]....
        /*08f4*/ 	.word	0x0000e740
        /*08f8*/ 	.word	0x00000007
        /*08fc*/ 	.word	0x00038440
        /*0900*/ 	.short	0x010a
        /*0902*/ 	.byte	0x3f
	.zero		1


	//   ....[99]....
        /*0904*/ 	.word	0x0000e7f0
        /*0908*/ 	.word	0x00000007
        /*090c*/ 	.word	0x00038440
        /*0910*/ 	.short	0x010a
        /*0912*/ 	.byte	0x3f
	.zero		1


	//   ....[100]....
        /*0914*/ 	.word	0x0000e8a0
        /*0918*/ 	.word	0x00000007
        /*091c*/ 	.word	0x00038440
        /*0920*/ 	.short	0x010a
        /*0922*/ 	.byte	0x3f
	.zero		1


	//   ....[101]....
        /*0924*/ 	.word	0x0000e950
        /*0928*/ 	.word	0x00000003
        /*092c*/ 	.word	0x00038440
        /*0930*/ 	.short	0x010a
        /*0932*/ 	.byte	0x3f
	.zero		1


	//   ....[102]....
        /*0934*/ 	.word	0x0000e9b0
        /*0938*/ 	.word	0x00000003
        /*093c*/ 	.word	0x00038480
        /*0940*/ 	.short	0x010a
        /*0942*/ 	.byte	0x3f
	.zero		1


	//   ....[103]....
        /*0944*/ 	.word	0x0000ea10
        /*0948*/ 	.word	0x00000006
        /*094c*/ 	.word	0x00038480
        /*0950*/ 	.short	0x010a
        /*0952*/ 	.byte	0x3f
	.zero		1


	//   ....[104]....
        /*0954*/ 	.word	0x0000ead0
        /*0958*/ 	.word	0x00000006
        /*095c*/ 	.word	0x000384a0
        /*0960*/ 	.short	0x010a
        /*0962*/ 	.byte	0x3f
	.zero		1


	//   ....[105]....
        /*0964*/ 	.word	0x0000eb30
        /*0968*/ 	.word	0x0000000e
        /*096c*/ 	.word	0x000384a8
        /*0970*/ 	.short	0x010a
        /*0972*/ 	.byte	0x3f
	.zero		1


	//   ....[106]....
        /*0974*/ 	.word	0x0000eb90
        /*0978*/ 	.word	0x0000000e
        /*097c*/ 	.word	0x000384b0
        /*0980*/ 	.short	0x010a
        /*0982*/ 	.byte	0x3f
	.zero		1


	//   ....[107]....
        /*0984*/ 	.word	0x0000ebf0
        /*0988*/ 	.word	0x0000000e
        /*098c*/ 	.word	0x000384b8
        /*0990*/ 	.short	0x010a
        /*0992*/ 	.byte	0x3f
	.zero		1


	//   ....[108]....
        /*0994*/ 	.word	0x0000ec50
        /*0998*/ 	.word	0x0000000e
        /*099c*/ 	.word	0x000384a0
        /*09a0*/ 	.short	0x010a
        /*09a2*/ 	.byte	0x3f
	.zero		1


	//   ....[109]....
        /*09a4*/ 	.word	0x0000ecb0
        /*09a8*/ 	.word	0x0000000e
        /*09ac*/ 	.word	0x000384a8
        /*09b0*/ 	.short	0x010a
        /*09b2*/ 	.byte	0x3f
	.zero		1


	//   ....[110]....
        /*09b4*/ 	.word	0x0000ed10
        /*09b8*/ 	.word	0x0000000e
        /*09bc*/ 	.word	0x000384b0
        /*09c0*/ 	.short	0x010a
        /*09c2*/ 	.byte	0x3f
	.zero		1


	//   ....[111]....
        /*09c4*/ 	.word	0x0000ed70
        /*09c8*/ 	.word	0x0000000e
        /*09cc*/ 	.word	0x000384b8
        /*09d0*/ 	.short	0x010a
        /*09d2*/ 	.byte	0x3f
	.zero		1


	//   ....[112]....
        /*09d4*/ 	.word	0x0000edd0
        /*09d8*/ 	.word	0x00000003
        /*09dc*/ 	.word	0x00038400
        /*09e0*/ 	.short	0x010a
        /*09e2*/ 	.byte	0x3f
	.zero		1


	//   ....[113]....
        /*09e4*/ 	.word	0x0000ee30
        /*09e8*/ 	.word	0x00000003
        /*09ec*/ 	.word	0x000384e8
        /*09f0*/ 	.short	0x010a
        /*09f2*/ 	.byte	0x3f
	.zero		1


	//   ....[114]....
        /*09f4*/ 	.word	0x0000ee90
        /*09f8*/ 	.word	0x00000003
        /*09fc*/ 	.word	0x00038400
        /*0a00*/ 	.short	0x010a
        /*0a02*/ 	.byte	0x3f
	.zero		1


	//   ....[115]....
        /*0a04*/ 	.word	0x0000eef0
        /*0a08*/ 	.word	0x00000003
        /*0a0c*/ 	.word	0x000384c0
        /*0a10*/ 	.short	0x010a
        /*0a12*/ 	.byte	0x3f
	.zero		1


	//   ....[116]....
        /*0a14*/ 	.word	0x0000ef50
        /*0a18*/ 	.word	0x00000003
        /*0a1c*/ 	.word	0x000384c8
        /*0a20*/ 	.short	0x010a
        /*0a22*/ 	.byte	0x3f
	.zero		1


	//   ....[117]....
        /*0a24*/ 	.word	0x0000efb0
        /*0a28*/ 	.word	0x00000003
        /*0a2c*/ 	.word	0x000384d0
        /*0a30*/ 	.short	0x010a
        /*0a32*/ 	.byte	0x3f
	.zero		1


	//   ....[118]....
        /*0a34*/ 	.word	0x0000f010
        /*0a38*/ 	.word	0x00000003
        /*0a3c*/ 	.word	0x000384d8
        /*0a40*/ 	.short	0x010a
        /*0a42*/ 	.byte	0x3f
	.zero		1


	//   ....[119]....
        /*0a44*/ 	.word	0x0000f070
        /*0a48*/ 	.word	0x00000003
        /*0a4c*/ 	.word	0x000384c0
        /*0a50*/ 	.short	0x010a
        /*0a52*/ 	.byte	0x3f
	.zero		1


	//   ....[120]....
        /*0a54*/ 	.word	0x0000f0d0
        /*0a58*/ 	.word	0x00000003
        /*0a5c*/ 	.word	0x000384c8
        /*0a60*/ 	.short	0x010a
        /*0a62*/ 	.byte	0x3f
	.zero		1


	//   ....[121]....
        /*0a64*/ 	.word	0x0000f130
        /*0a68*/ 	.word	0x00000003
        /*0a6c*/ 	.word	0x000384d0
        /*0a70*/ 	.short	0x010a
        /*0a72*/ 	.byte	0x3f
	.zero		1


	//   ....[122]....
        /*0a74*/ 	.word	0x0000f190
        /*0a78*/ 	.word	0x00000003
        /*0a7c*/ 	.word	0x000384d8
        /*0a80*/ 	.short	0x010a
        /*0a82*/ 	.byte	0x3f
	.zero		1


	//   ....[123]....
        /*0a84*/ 	.word	0x0000f1f0
        /*0a88*/ 	.word	0x00000003
        /*0a8c*/ 	.word	0x000384c0
        /*0a90*/ 	.short	0x010a
        /*0a92*/ 	.byte	0x3f
	.zero		1


	//   ....[124]....
        /*0a94*/ 	.word	0x0000f250
        /*0a98*/ 	.word	0x00000003
        /*0a9c*/ 	.word	0x000384c8
        /*0aa0*/ 	.short	0x010a
        /*0aa2*/ 	.byte	0x3f
	.zero		1


	//   ....[125]....
        /*0aa4*/ 	.word	0x0000f2b0
        /*0aa8*/ 	.word	0x00000003
        /*0aac*/ 	.word	0x000384d0
        /*0ab0*/ 	.short	0x010a
        /*0ab2*/ 	.byte	0x3f
	.zero		1


	//   ....[126]....
        /*0ab4*/ 	.word	0x0000f380
        /*0ab8*/ 	.word	0x00000008
        /*0abc*/ 	.word	0x00038490
        /*0ac0*/ 	.short	0x010a
        /*0ac2*/ 	.byte	0x3f
	.zero		1


	//   ....[127]....
        /*0ac4*/ 	.word	0x0000f3d0
        /*0ac8*/ 	.word	0x00000003
        /*0acc*/ 	.word	0x00038400
        /*0ad0*/ 	.short	0x010a
        /*0ad2*/ 	.byte	0x3f
	.zero		1


	//   ....[128]....
        /*0ad4*/ 	.word	0x0000f5e0
        /*0ad8*/ 	.word	0x00000007
        /*0adc*/ 	.word	0x00000000
        /*0ae0*/ 	.short	0x010a
        /*0ae2*/ 	.byte	0x3f
	.zero		1


	//   ....[129]....
        /*0ae4*/ 	.word	0x0000f630
        /*0ae8*/ 	.word	0x00000011
        /*0aec*/ 	.word	0x00038440
        /*0af0*/ 	.short	0x010a
        /*0af2*/ 	.byte	0x3f
	.zero		1


	//   ....[130]....
        /*0af4*/ 	.word	0x0000f680
        /*0af8*/ 	.word	0x00000005
        /*0afc*/ 	.word	0x00038440
        /*0b00*/ 	.short	0x010a
        /*0b02*/ 	.byte	0x3f
	.zero		1


	//   ....[131]....
        /*0b04*/ 	.word	0x0000f6d0
        /*0b08*/ 	.word	0x00000007
        /*0b0c*/ 	.word	0x00038440
        /*0b10*/ 	.short	0x010a
        /*0b12*/ 	.byte	0x3f
	.zero		1


	//   ....[132]....
        /*0b14*/ 	.word	0x0000f720
        /*0b18*/ 	.word	0x00000007
        /*0b1c*/ 	.word	0x00038440
        /*0b20*/ 	.short	0x010a
        /*0b22*/ 	.byte	0x3f
	.zero		1


	//   ....[133]....
        /*0b24*/ 	.word	0x0000f770
        /*0b28*/ 	.word	0x00000007
        /*0b2c*/ 	.word	0x00038440
        /*0b30*/ 	.short	0x010a
        /*0b32*/ 	.byte	0x3f
	.zero		1


	//   ....[134]....
        /*0b34*/ 	.word	0x0000f7c0
        /*0b38*/ 	.word	0x00000007
        /*0b3c*/ 	.word	0x00038440
        /*0b40*/ 	.short	0x010a
        /*0b42*/ 	.byte	0x3f
	.zero		1


	//   ....[135]....
        /*0b44*/ 	.word	0x0000f810
        /*0b48*/ 	.word	0x00000007
        /*0b4c*/ 	.word	0x00038440
        /*0b50*/ 	.short	0x010a
        /*0b52*/ 	.byte	0x3f
	.zero		1


	//   ....[136]....
        /*0b54*/ 	.word	0x0000f860
        /*0b58*/ 	.word	0x00000007
        /*0b5c*/ 	.word	0x00038440
        /*0b60*/ 	.short	0x010a
        /*0b62*/ 	.byte	0x3f
	.zero		1


	//----- nvinfo : EIATTR_NUM_MBARRIERS
	.align		4
.L_37:
        /*0b64*/ 	.byte	0x03, 0x38
        /*0b66*/ 	.short	0x001e


	//----- nvinfo : EIATTR_EXIT_INSTR_OFFSETS
	.align		4
        /*0b68*/ 	.byte	0x04, 0x1c
        /*0b6a*/ 	.short	(.L_39 - .L_38)


	//   ....[0]....
.L_38:
        /*0b6c*/ 	.word	0x00002a70


	//   ....[1]....
        /*0b70*/ 	.word	0x00002b30


	//   ....[2]....
        /*0b74*/ 	.word	0x00008bf0


	//   ....[3]....
        /*0b78*/ 	.word	0x00008c90


	//   ....[4]....
        /*0b7c*/ 	.word	0x0000aaf0


	//   ....[5]....
        /*0b80*/ 	.word	0x0000c660


	//   ....[6]....
        /*0b84*/ 	.word	0x0000e980


	//----- nvinfo : EIATTR_MAX_THREADS
	.align		4
.L_39:
        /*0b88*/ 	.byte	0x04, 0x05
        /*0b8a*/ 	.short	(.L_41 - .L_40)
.L_40:
        /*0b8c*/ 	.word	0x00000180
        /*0b90*/ 	.word	0x00000001
        /*0b94*/ 	.word	0x00000001


	//----- nvinfo : EIATTR_CRS_STACK_SIZE
	.align		4
.L_41:
        /*0b98*/ 	.byte	0x04, 0x1e
        /*0b9a*/ 	.short	(.L_43 - .L_42)
.L_42:
        /*0b9c*/ 	.word	0x00000000


	//----- nvinfo : EIATTR_CBANK_PARAM_SIZE
	.align		4
.L_43:
        /*0ba0*/ 	.byte	0x03, 0x19
        /*0ba2*/ 	.short	0x0770


	//----- nvinfo : EIATTR_PARAM_CBANK
	.align		4
        /*0ba4*/ 	.byte	0x04, 0x0a
        /*0ba6*/ 	.short	(.L_45 - .L_44)
	.align		4
.L_44:
        /*0ba8*/ 	.word	index@(.nv.constant0._ZN7cutlass13device_kernelINS_4gemm6kernel13GemmUniversalINS1_17GroupProblemShapeIN4cute5tupleIJiiiEEEEENS1_10collective13CollectiveMmaINS1_39MainloopSm90ArrayTmaGmmaWarpSpecializedILi2ENS6_IJNS5_1CILi1EEESD_SD_EEENS1_43KernelPtrArrayTmaWarpSpecializedCooperativeEEENS6_IJNSC_ILi256EEENSC_ILi128EEESI_EEENS_6half_tEPNS6_IJlSD_NSC_ILi0EEEEEESK_SN_NS5_8TiledMMAINS5_8MMA_AtomIJNS5_4SM904GMMA26MMA_64x128x16_F32F16F16_SSILNSR_5MajorE0ELST_0ELNSR_7ScaleInE1ELSU_1EEEEEENS5_6LayoutINS6_IJNSC_ILi2EEESD_SD_EEENS6_IJSD_SL_SL_EEEEENS6_IJNS5_10UnderscoreES12_S12_EEEEENS5_13SM90_TMA_LOADENS5_14ComposedLayoutINS5_7SwizzleILi3ELi4ELi3EEENS5_18smem_ptr_flag_bitsILi16EEENSX_INS6_IJNSC_ILi8EEENSC_ILi64EEEEEENS6_IJS1C_SD_EEEEEEEvNS5_8identityES15_S1G_vS1H_EENS_8epilogue10collective18CollectiveEpilogueINS1J_30Sm90PtrArrayTmaWarpSpecializedILi4ELi2ELi16ELb1ELb0ELi2EEEJSJ_NS6_IJSI_NSC_ILi32EEEEEESK_PNS6_IJSD_lSL_EEESK_S1R_NS1J_6fusion15FusionCallbacksIS1N_NS1S_17LinearCombinationISK_fSK_fLNS_15FloatRoundStyleE2EEESJ_S1P_JEEES15_NS16_IS18_S1A_NSX_INS6_IJS1C_S1B_EEENS6_IJSD_S1C_EEEEEEENS5_17SM75_U16x8_LDSM_TENS5_14SM90_TMA_STOREES21_NS5_17SM90_U16x8_STSM_TENS5_9Copy_AtomIJNS5_17SM90_U32x4_STSM_NESK_EEEvEEEvvEEEEvNT_6ParamsE)
        /*0bac*/ 	.short	0x0210
        /*0bae*/ 	.short	0x0770


	//----- nvinfo : EIATTR_SW_WAR
	.align		4
.L_45:
        /*0bb0*/ 	.byte	0x04, 0x36
        /*0bb2*/ 	.short	(.L_47 - .L_46)
.L_46:
        /*0bb4*/ 	.word	0x00000008
.L_47:


//--------------------- .nv.callgraph             --------------------------
	.section	.nv.callgraph,"",@"SHT_CUDA_CALLGRAPH"
	.align	4
	.sectionentsize	8
	.align		4
        /*0000*/ 	.word	0x00000000
	.align		4
        /*0004*/ 	.word	0xffffffff
	.align		4
        /*0008*/ 	.word	index@(_ZN7cutlass13device_kernelINS_4gemm6kernel13GemmUniversalINS1_17GroupProblemShapeIN4cute5tupleIJiiiEEEEENS1_10collective13CollectiveMmaINS1_39MainloopSm90ArrayTmaGmmaWarpSpecializedILi2ENS6_IJNS5_1CILi1EEESD_SD_EEENS1_43KernelPtrArrayTmaWarpSpecializedCooperativeEEENS6_IJNSC_ILi256EEENSC_ILi128EEESI_EEENS_6half_tEPNS6_IJlSD_NSC_ILi0EEEEEESK_SN_NS5_8TiledMMAINS5_8MMA_AtomIJNS5_4SM904GMMA26MMA_64x128x16_F32F16F16_SSILNSR_5MajorE0ELST_0ELNSR_7ScaleInE1ELSU_1EEEEEENS5_6LayoutINS6_IJNSC_ILi2EEESD_SD_EEENS6_IJSD_SL_SL_EEEEENS6_IJNS5_10UnderscoreES12_S12_EEEEENS5_13SM90_TMA_LOADENS5_14ComposedLayoutINS5_7SwizzleILi3ELi4ELi3EEENS5_18smem_ptr_flag_bitsILi16EEENSX_INS6_IJNSC_ILi8EEENSC_ILi64EEEEEENS6_IJS1C_SD_EEEEEEEvNS5_8identityES15_S1G_vS1H_EENS_8epilogue10collective18CollectiveEpilogueINS1J_30Sm90PtrArrayTmaWarpSpecializedILi4ELi2ELi16ELb1ELb0ELi2EEEJSJ_NS6_IJSI_NSC_ILi32EEEEEESK_PNS6_IJSD_lSL_EEESK_S1R_NS1J_6fusion15FusionCallbacksIS1N_NS1S_17LinearCombinationISK_fSK_fLNS_15FloatRoundStyleE2EEESJ_S1P_JEEES15_NS16_IS18_S1A_NSX_INS6_IJS1C_S1B_EEENS6_IJSD_S1C_EEEEEEENS5_17SM75_U16x8_LDSM_TENS5_14SM90_TMA_STOREES21_NS5_17SM90_U16x8_STSM_TENS5_9Copy_AtomIJNS5_17SM90_U32x4_STSM_NESK_EEEvEEEvvEEEEvNT_6ParamsE)
	.align		4
        /*000c*/ 	.word	index@(__assertfail)
	.align		4
        /*0010*/ 	.word	0x00000000
	.align		4
        /*0014*/ 	.word	0xfffffffe
	.align		4
        /*0018*/ 	.word	0x00000000
	.align		4
        /*001c*/ 	.word	0xfffffffd
	.align		4
        /*0020*/ 	.word	0x00000000
	.align		4
        /*0024*/ 	.word	0xfffffffc


//--------------------- .nv.constant4             --------------------------
	.section	.nv.constant4,"a",@progbits
	.align	8
	.align		8
.nv.constant4:
        /*0000*/ 	.dword	__assertfail
	.align		8
        /*0008*/ 	.dword	__unnamed_1
	.align		8
        /*0010*/ 	.dword	_ZN39_INTERNAL_5b99c5b3_4_k_cu_9bfa24d4_27934cuda3std3__45__cpo5beginE
	.align		8
        /*0018*/ 	.dword	_ZN39_INTERNAL_5b99c5b3_4_k_cu_9bfa24d4_27934cuda3std3__45__cpo3endE
	.align		8
        /*0020*/ 	.dword	_ZN39_INTERNAL_5b99c5b3_4_k_cu_9bfa24d4_27934cuda3std3__45__cpo6cbeginE
	.align		8
        /*0028*/ 	.dword	_ZN39_INTERNAL_5b99c5b3_4_k_cu_9bfa24d4_27934cuda3std3__45__cpo4cendE
	.align		8
        /*0030*/ 	.dword	_ZN39_INTERNAL_5b99c5b3_4_k_cu_9bfa24d4_27934cuda3std3__441_GLOBAL__N__5b99c5b3_4_k_cu_9bfa24d4_27936ignoreE
	.align		8
        /*0038*/ 	.dword	_ZN39_INTERNAL_5b99c5b3_4_k_cu_9bfa24d4_27934cuda3std3__419piecewise_constructE
	.align		8
        /*0040*/ 	.dword	_ZN39_INTERNAL_5b99c5b3_4_k_cu_9bfa24d4_27934cuda3std3__48in_placeE
	.align		8
        /*0048*/ 	.dword	_ZN39_INTERNAL_5b99c5b3_4_k_cu_9bfa24d4_27934cuda3std6ranges3__45__cpo4swapE
	.align		8
        /*0050*/ 	.dword	_ZN39_INTERNAL_5b99c5b3_4_k_cu_9bfa24d4_27934cuda3std6ranges3__45__cpo9iter_moveE
	.align		8
        /*0058*/ 	.dword	_ZN39_INTERNAL_5b99c5b3_4_k_cu_9bfa24d4_27934cute7productE
	.align		8
        /*0060*/ 	.dword	_ZN39_INTERNAL_5b99c5b3_4_k_cu_9bfa24d4_27934cute1_E
	.align		8
        /*0068*/ 	.dword	$str$24
	.align		8
        /*0070*/ 	.dword	$str$25


//--------------------- .text._ZN7cutlass13device_kernelINS_4gemm6kernel13GemmUniversalINS1_17GroupProblemShapeIN4cute5tupleIJiiiEEEEENS1_10collective13CollectiveMmaINS1_39MainloopSm90ArrayTmaGmmaWarpSpecializedILi2ENS6_IJNS5_1CILi1EEESD_SD_EEENS1_43KernelPtrArrayTmaWarpSpecializedCooperativeEEENS6_IJNSC_ILi256EEENSC_ILi128EEESI_EEENS_6half_tEPNS6_IJlSD_NSC_ILi0EEEEEESK_SN_NS5_8TiledMMAINS5_8MMA_AtomIJNS5_4SM904GMMA26MMA_64x128x16_F32F16F16_SSILNSR_5MajorE0ELST_0ELNSR_7ScaleInE1ELSU_1EEEEEENS5_6LayoutINS6_IJNSC_ILi2EEESD_SD_EEENS6_IJSD_SL_SL_EEEEENS6_IJNS5_10UnderscoreES12_S12_EEEEENS5_13SM90_TMA_LOADENS5_14ComposedLayoutINS5_7SwizzleILi3ELi4ELi3EEENS5_18smem_ptr_flag_bitsILi16EEENSX_INS6_IJNSC_ILi8EEENSC_ILi64EEEEEENS6_IJS1C_SD_EEEEEEEvNS5_8identityES15_S1G_vS1H_EENS_8epilogue10collective18CollectiveEpilogueINS1J_30Sm90PtrArrayTmaWarpSpecializedILi4ELi2ELi16ELb1ELb0ELi2EEEJSJ_NS6_IJSI_NSC_ILi32EEEEEESK_PNS6_IJSD_lSL_EEESK_S1R_NS1J_6fusion15FusionCallbacksIS1N_NS1S_17LinearCombinationISK_fSK_fLNS_15FloatRoundStyleE2EEESJ_S1P_JEEES15_NS16_IS18_S1A_NSX_INS6_IJS1C_S1B_EEENS6_IJSD_S1C_EEEEEEENS5_17SM75_U16x8_LDSM_TENS5_14SM90_TMA_STOREES21_NS5_17SM90_U16x8_STSM_TENS5_9Copy_AtomIJNS5_17SM90_U32x4_STSM_NESK_EEEvEEEvvEEEEvNT_6ParamsE --------------------------
	.section	.text._ZN7cutlass13device_kernelINS_4gemm6kernel13GemmUniversalINS1_17GroupProblemShapeIN4cute5tupleIJiiiEEEEENS1_10collective13CollectiveMmaINS1_39MainloopSm90ArrayTmaGmmaWarpSpecializedILi2ENS6_IJNS5_1CILi1EEESD_SD_EEENS1_43KernelPtrArrayTmaWarpSpecializedCooperativeEEENS6_IJNSC_ILi256EEENSC_ILi128EEESI_EEENS_6half_tEPNS6_IJlSD_NSC_ILi0EEEEEESK_SN_NS5_8TiledMMAINS5_8MMA_AtomIJNS5_4SM904GMMA26MMA_64x128x16_F32F16F16_SSILNSR_5MajorE0ELST_0ELNSR_7ScaleInE1ELSU_1EEEEEENS5_6LayoutINS6_IJNSC_ILi2EEESD_SD_EEENS6_IJSD_SL_SL_EEEEENS6_IJNS5_10UnderscoreES12_S12_EEEEENS5_13SM90_TMA_LOADENS5_14ComposedLayoutINS5_7SwizzleILi3ELi4ELi3EEENS5_18smem_ptr_flag_bitsILi16EEENSX_INS6_IJNSC_ILi8EEENSC_ILi64EEEEEENS6_IJS1C_SD_EEEEEEEvNS5_8identityES15_S1G_vS1H_EENS_8epilogue10collective18CollectiveEpilogueINS1J_30Sm90PtrArrayTmaWarpSpecializedILi4ELi2ELi16ELb1ELb0ELi2EEEJSJ_NS6_IJSI_NSC_ILi32EEEEEESK_PNS6_IJSD_lSL_EEESK_S1R_NS1J_6fusion15FusionCallbacksIS1N_NS1S_17LinearCombinationISK_fSK_fLNS_15FloatRoundStyleE2EEESJ_S1P_JEEES15_NS16_IS18_S1A_NSX_INS6_IJS1C_S1B_EEENS6_IJSD_S1C_EEEEEEENS5_17SM75_U16x8_LDSM_TENS5_14SM90_TMA_STOREES21_NS5_17SM90_U16x8_STSM_TENS5_9Copy_AtomIJNS5_17SM90_U32x4_STSM_NESK_EEEvEEEvvEEEEvNT_6ParamsE,"ax",@progbits
	.align	128
.text._ZN7cutlass13device_kernelINS_4gemm6kernel13GemmUniversalINS1_17GroupProblemShapeIN4cute5tupleIJiiiEEEEENS1_10collective13CollectiveMmaINS1_39MainloopSm90ArrayTmaGmmaWarpSpecializedILi2ENS6_IJNS5_1CILi1EEESD_SD_EEENS1_43KernelPtrArrayTmaWarpSpecializedCooperativeEEENS6_IJNSC_ILi256EEENSC_ILi128EEESI_EEENS_6half_tEPNS6_IJlSD_NSC_ILi0EEEEEESK_SN_NS5_8TiledMMAINS5_8MMA_AtomIJNS5_4SM904GMMA26MMA_64x128x16_F32F16F16_SSILNSR_5MajorE0ELST_0ELNSR_7ScaleInE1ELSU_1EEEEEENS5_6LayoutINS6_IJNSC_ILi2EEESD_SD_EEENS6_IJSD_SL_SL_EEEEENS6_IJNS5_10UnderscoreES12_S12_EEEEENS5_13SM90_TMA_LOADENS5_14ComposedLayoutINS5_7SwizzleILi3ELi4ELi3EEENS5_18smem_ptr_flag_bitsILi16EEENSX_INS6_IJNSC_ILi8EEENSC_ILi64EEEEEENS6_IJS1C_SD_EEEEEEEvNS5_8identityES15_S1G_vS1H_EENS_8epilogue10collective18CollectiveEpilogueINS1J_30Sm90PtrArrayTmaWarpSpecializedILi4ELi2ELi16ELb1ELb0ELi2EEEJSJ_NS6_IJSI_NSC_ILi32EEEEEESK_PNS6_IJSD_lSL_EEESK_S1R_NS1J_6fusion15FusionCallbacksIS1N_NS1S_17LinearCombinationISK_fSK_fLNS_15FloatRoundStyleE2EEESJ_S1P_JEEES15_NS16_IS18_S1A_NSX_INS6_IJS1C_S1B_EEENS6_IJSD_S1C_EEEEEEENS5_17SM75_U16x8_LDSM_TENS5_14SM90_TMA_STOREES21_NS5_17SM90_U16x8_STSM_TENS5_9Copy_AtomIJNS5_17SM90_U32x4_STSM_NESK_EEEvEEEvvEEEEvNT_6ParamsE:
        .type           _ZN7cutlass13device_kernelINS_4gemm6kernel13GemmUniversalINS1_17GroupProblemShapeIN4cute5tupleIJiiiEEEEENS1_10collective13CollectiveMmaINS1_39MainloopSm90ArrayTmaGmmaWarpSpecializedILi2ENS6_IJNS5_1CILi1EEESD_SD_EEENS1_43KernelPtrArrayTmaWarpSpecializedCooperativeEEENS6_IJNSC_ILi256EEENSC_ILi128EEESI_EEENS_6half_tEPNS6_IJlSD_NSC_ILi0EEEEEESK_SN_NS5_8TiledMMAINS5_8MMA_AtomIJNS5_4SM904GMMA26MMA_64x128x16_F32F16F16_SSILNSR_5MajorE0ELST_0ELNSR_7ScaleInE1ELSU_1EEEEEENS5_6LayoutINS6_IJNSC_ILi2EEESD_SD_EEENS6_IJSD_SL_SL_EEEEENS6_IJNS5_10UnderscoreES12_S12_EEEEENS5_13SM90_TMA_LOADENS5_14ComposedLayoutINS5_7SwizzleILi3ELi4ELi3EEENS5_18smem_ptr_flag_bitsILi16EEENSX_INS6_IJNSC_ILi8EEENSC_ILi64EEEEEENS6_IJS1C_SD_EEEEEEEvNS5_8identityES15_S1G_vS1H_EENS_8epilogue10collective18CollectiveEpilogueINS1J_30Sm90PtrArrayTmaWarpSpecializedILi4ELi2ELi16ELb1ELb0ELi2EEEJSJ_NS6_IJSI_NSC_ILi32EEEEEESK_PNS6_IJSD_lSL_EEESK_S1R_NS1J_6fusion15FusionCallbacksIS1N_NS1S_17LinearCombinationISK_fSK_fLNS_15FloatRoundStyleE2EEESJ_S1P_JEEES15_NS16_IS18_S1A_NSX_INS6_IJS1C_S1B_EEENS6_IJSD_S1C_EEEEEEENS5_17SM75_U16x8_LDSM_TENS5_14SM90_TMA_STOREES21_NS5_17SM90_U16x8_STSM_TENS5_9Copy_AtomIJNS5_17SM90_U32x4_STSM_NESK_EEEvEEEvvEEEEvNT_6ParamsE,@function
        .size           _ZN7cutlass13device_kernelINS_4gemm6kernel13GemmUniversalINS1_17GroupProblemShapeIN4cute5tupleIJiiiEEEEENS1_10collective13CollectiveMmaINS1_39MainloopSm90ArrayTmaGmmaWarpSpecializedILi2ENS6_IJNS5_1CILi1EEESD_SD_EEENS1_43KernelPtrArrayTmaWarpSpecializedCooperativeEEENS6_IJNSC_ILi256EEENSC_ILi128EEESI_EEENS_6half_tEPNS6_IJlSD_NSC_ILi0EEEEEESK_SN_NS5_8TiledMMAINS5_8MMA_AtomIJNS5_4SM904GMMA26MMA_64x128x16_F32F16F16_SSILNSR_5MajorE0ELST_0ELNSR_7ScaleInE1ELSU_1EEEEEENS5_6LayoutINS6_IJNSC_ILi2EEESD_SD_EEENS6_IJSD_SL_SL_EEEEENS6_IJNS5_10UnderscoreES12_S12_EEEEENS5_13SM90_TMA_LOADENS5_14ComposedLayoutINS5_7SwizzleILi3ELi4ELi3EEENS5_18smem_ptr_flag_bitsILi16EEENSX_INS6_IJNSC_ILi8EEENSC_ILi64EEEEEENS6_IJS1C_SD_EEEEEEEvNS5_8identityES15_S1G_vS1H_EENS_8epilogue10collective18CollectiveEpilogueINS1J_30Sm90PtrArrayTmaWarpSpecializedILi4ELi2ELi16ELb1ELb0ELi2EEEJSJ_NS6_IJSI_NSC_ILi32EEEEEESK_PNS6_IJSD_lSL_EEESK_S1R_NS1J_6fusion15FusionCallbacksIS1N_NS1S_17LinearCombinationISK_fSK_fLNS_15FloatRoundStyleE2EEESJ_S1P_JEEES15_NS16_IS18_S1A_NSX_INS6_IJS1C_S1B_EEENS6_IJSD_S1C_EEEEEEENS5_17SM75_U16x8_LDSM_TENS5_14SM90_TMA_STOREES21_NS5_17SM90_U16x8_STSM_TENS5_9Copy_AtomIJNS5_17SM90_U32x4_STSM_NESK_EEEvEEEvvEEEEvNT_6ParamsE,(.L_x_311 - _ZN7cutlass13device_kernelINS_4gemm6kernel13GemmUniversalINS1_17GroupProblemShapeIN4cute5tupleIJiiiEEEEENS1_10collective13CollectiveMmaINS1_39MainloopSm90ArrayTmaGmmaWarpSpecializedILi2ENS6_IJNS5_1CILi1EEESD_SD_EEENS1_43KernelPtrArrayTmaWarpSpecializedCooperativeEEENS6_IJNSC_ILi256EEENSC_ILi128EEESI_EEENS_6half_tEPNS6_IJlSD_NSC_ILi0EEEEEESK_SN_NS5_8TiledMMAINS5_8MMA_AtomIJNS5_4SM904GMMA26MMA_64x128x16_F32F16F16_SSILNSR_5MajorE0ELST_0ELNSR_7ScaleInE1ELSU_1EEEEEENS5_6LayoutINS6_IJNSC_ILi2EEESD_SD_EEENS6_IJSD_SL_SL_EEEEENS6_IJNS5_10UnderscoreES12_S12_EEEEENS5_13SM90_TMA_LOADENS5_14ComposedLayoutINS5_7SwizzleILi3ELi4ELi3EEENS5_18smem_ptr_flag_bitsILi16EEENSX_INS6_IJNSC_ILi8EEENSC_ILi64EEEEEENS6_IJS1C_SD_EEEEEEEvNS5_8identityES15_S1G_vS1H_EENS_8epilogue10collective18CollectiveEpilogueINS1J_30Sm90PtrArrayTmaWarpSpecializedILi4ELi2ELi16ELb1ELb0ELi2EEEJSJ_NS6_IJSI_NSC_ILi32EEEEEESK_PNS6_IJSD_lSL_EEESK_S1R_NS1J_6fusion15FusionCallbacksIS1N_NS1S_17LinearCombinationISK_fSK_fLNS_15FloatRoundStyleE2EEESJ_S1P_JEEES15_NS16_IS18_S1A_NSX_INS6_IJS1C_S1B_EEENS6_IJSD_S1C_EEEEEEENS5_17SM75_U16x8_LDSM_TENS5_14SM90_TMA_STOREES21_NS5_17SM90_U16x8_STSM_TENS5_9Copy_AtomIJNS5_17SM90_U32x4_STSM_NESK_EEEvEEEvvEEEEvNT_6ParamsE)
        .other          _ZN7cutlass13device_kernelINS_4gemm6kernel13GemmUniversalINS1_17GroupProblemShapeIN4cute5tupleIJiiiEEEEENS1_10collective13CollectiveMmaINS1_39MainloopSm90ArrayTmaGmmaWarpSpecializedILi2ENS6_IJNS5_1CILi1EEESD_SD_EEENS1_43KernelPtrArrayTmaWarpSpecializedCooperativeEEENS6_IJNSC_ILi256EEENSC_ILi128EEESI_EEENS_6half_tEPNS6_IJlSD_NSC_ILi0EEEEEESK_SN_NS5_8TiledMMAINS5_8MMA_AtomIJNS5_4SM904GMMA26MMA_64x128x16_F32F16F16_SSILNSR_5MajorE0ELST_0ELNSR_7ScaleInE1ELSU_1EEEEEENS5_6LayoutINS6_IJNSC_ILi2EEESD_SD_EEENS6_IJSD_SL_SL_EEEEENS6_IJNS5_10UnderscoreES12_S12_EEEEENS5_13SM90_TMA_LOADENS5_14ComposedLayoutINS5_7SwizzleILi3ELi4ELi3EEENS5_18smem_ptr_flag_bitsILi16EEENSX_INS6_IJNSC_ILi8EEENSC_ILi64EEEEEENS6_IJS1C_SD_EEEEEEEvNS5_8identityES15_S1G_vS1H_EENS_8epilogue10collective18CollectiveEpilogueINS1J_30Sm90PtrArrayTmaWarpSpecializedILi4ELi2ELi16ELb1ELb0ELi2EEEJSJ_NS6_IJSI_NSC_ILi32EEEEEESK_PNS6_IJSD_lSL_EEESK_S1R_NS1J_6fusion15FusionCallbacksIS1N_NS1S_17LinearCombinationISK_fSK_fLNS_15FloatRoundStyleE2EEESJ_S1P_JEEES15_NS16_IS18_S1A_NSX_INS6_IJS1C_S1B_EEENS6_IJSD_S1C_EEEEEEENS5_17SM75_U16x8_LDSM_TENS5_14SM90_TMA_STOREES21_NS5_17SM90_U16x8_STSM_TENS5_9Copy_AtomIJNS5_17SM90_U32x4_STSM_NESK_EEEvEEEvvEEEEvNT_6ParamsE,@"STO_CUDA_ENTRY STV_DEFAULT"
_ZN7cutlass13device_kernelINS_4gemm6kernel13GemmUniversalINS1_17GroupProblemShapeIN4cute5tupleIJiiiEEEEENS1_10collective13CollectiveMmaINS1_39MainloopSm90ArrayTmaGmmaWarpSpecializedILi2ENS6_IJNS5_1CILi1EEESD_SD_EEENS1_43KernelPtrArrayTmaWarpSpecializedCooperativeEEENS6_IJNSC_ILi256EEENSC_ILi128EEESI_EEENS_6half_tEPNS6_IJlSD_NSC_ILi0EEEEEESK_SN_NS5_8TiledMMAINS5_8MMA_AtomIJNS5_4SM904GMMA26MMA_64x128x16_F32F16F16_SSILNSR_5MajorE0ELST_0ELNSR_7ScaleInE1ELSU_1EEEEEENS5_6LayoutINS6_IJNSC_ILi2EEESD_SD_EEENS6_IJSD_SL_SL_EEEEENS6_IJNS5_10UnderscoreES12_S12_EEEEENS5_13SM90_TMA_LOADENS5_14ComposedLayoutINS5_7SwizzleILi3ELi4ELi3EEENS5_18smem_ptr_flag_bitsILi16EEENSX_INS6_IJNSC_ILi8EEENSC_ILi64EEEEEENS6_IJS1C_SD_EEEEEEEvNS5_8identityES15_S1G_vS1H_EENS_8epilogue10collective18CollectiveEpilogueINS1J_30Sm90PtrArrayTmaWarpSpecializedILi4ELi2ELi16ELb1ELb0ELi2EEEJSJ_NS6_IJSI_NSC_ILi32EEEEEESK_PNS6_IJSD_lSL_EEESK_S1R_NS1J_6fusion15FusionCallbacksIS1N_NS1S_17LinearCombinationISK_fSK_fLNS_15FloatRoundStyleE2EEESJ_S1P_JEEES15_NS16_IS18_S1A_NSX_INS6_IJS1C_S1B_EEENS6_IJSD_S1C_EEEEEEENS5_17SM75_U16x8_LDSM_TENS5_14SM90_TMA_STOREES21_NS5_17SM90_U16x8_STSM_TENS5_9Copy_AtomIJNS5_17SM90_U32x4_STSM_NESK_EEEvEEEvvEEEEvNT_6ParamsE:
[----:B------:R-:W1:Y:S08]  /*0000*/  LDC R1, c[0x0][0x28] ;  /* 0x00000a00ff017b82 */ /* 0x000e700000000800 */
[----:B------:R-:W2:Y:S01]  /*0010*/  LDC.64 R6, c[0x0][0x918] ;  /* 0x00024600ff067b82 */ /* 0x000ea20000000a00 */
[----:B------:R-:W-:Y:S01]  /*0020*/  ULDC.64 UR58, c[0x0][0x208] ;  /* 0x00008200003a7ab9 */ /* 0x000fe20000000a00 */
[----:B------:R-:W3:Y:S01]  /*0030*/  S2R R33, SR_TID.X ;  /* 0x0000000000217919 */ /* 0x000ee20000002100 */
[----:B------:R-:W-:Y:S01]  /*0040*/  ULDC UR4, c[0x0][0x910] ;  /* 0x0002440000047ab9 */ /* 0x000fe20000000800 */
[----:B------:R-:W-:Y:S01]  /*0050*/  ULDC.64 UR20, c[0x0][0x8d0] ;  /* 0x0002340000147ab9 */ /* 0x000fe20000000a00 */
[----:B------:R-:W-:Y:S01]  /*0060*/  ULDC.64 UR14, c[0x0][0x8c8] ;  /* 0x00023200000e7ab9 */ /* 0x000fe20000000a00 */
[----:B------:R-:W-:Y:S01]  /*0070*/  ULDC UR5, c[0x0][0x908] ;  /* 0x0002420000057ab9 */ /* 0x000fe20000000800 */
[----:B------:R-:W-:Y:S01]  /*0080*/  CS2R R8, SRZ ;  /* 0x0000000000087805 */ /* 0x000fe2000001ff00 */
[----:B------:R-:W-:Y:S01]  /*0090*/  S2UR UR40, SR_CTAID.X ;  /* 0x00000000002879c3 */ /* 0x000fe20000002500 */
[----:B------:R-:W-:Y:S01]  /*00a0*/  ULDC.64 UR22, c[0x0][0x8e8] ;  /* 0x00023a0000167ab9 */ /* 0x000fe20000000a00 */
[----:B------:R-:W-:Y:S01]  /*00b0*/  ULDC.64 UR16, c[0x0][0x8e0] ;  /* 0x0002380000107ab9 */ /* 0x000fe20000000a00 */
[----:B--2---:R-:W2:Y:S01]  /*00c0*/  LDG.E R2, desc[UR58][R6.64] ;  /* 0x0000003a06027981 */ /* 0x004ea2000c1e1900 */
[----:B------:R-:W-:-:S03]  /*00d0*/  IMAD.U32 R3, RZ, RZ, UR4 ;  /* 0x00000004ff037e24 */ /* 0x000fc6000f8e00ff */
[----:B------:R-:W4:Y:S01]  /*00e0*/  LDG.E R0, desc[UR58][R6.64+0x4] ;  /* 0x0000043a06007981 */ /* 0x000f22000c1e1900 */
[----:B---3--:R-:W-:-:S04]  /*00f0*/  LOP3.LUT R34, R33, 0x1f, RZ, 0xc0, !PT ;  /* 0x0000001f21227812 */ /* 0x008fc800078ec0ff */
[----:B------:R-:W-:Y:S01]  /*0100*/  ISETP.GE.AND P0, PT, R34, R3, PT ;  /* 0x000000032200720c */ /* 0x000fe20003f06270 */
[----:B------:R-:W3:Y:S01]  /*0110*/  S2UR UR4, SR_CTAID.Y ;  /* 0x00000000000479c3 */ /* 0x000ee20000002600 */
[----:B------:R-:W-:-:S04]  /*0120*/  UISETP.NE.U32.AND UP0, UPT, UR20, URZ, UPT ;  /* 0x0000003f1400728c */ /* 0x000fc8000bf05070 */
[----:B------:R-:W-:-:S07]  /*0130*/  UISETP.NE.AND.EX UP0, UPT, UR21, URZ, UPT, UP0 ;  /* 0x0000003f1500728c */ /* 0x000fce000bf05300 */
[----:B------:R-:W1:Y:S01]  /*0140*/  @!P0 LDC.64 R4, c[0x0][0x918] ;  /* 0x00024600ff048b82 */ /* 0x000e620000000a00 */
[----:B------:R-:W-:-:S03]  /*0150*/  UISETP.NE.AND UP3, UPT, UR5, 0x1, UPT ;  /* 0x000000010500788c */ /* 0x000fc6000bf65270 */
[----:B------:R-:W-:-:S08]  /*0160*/  @UP0 ULDC UR8, c[0x0][0x8dc] ;  /* 0x0002370000080ab9 */ /* 0x000fd00000000800 */
[----:B------:R-:W-:Y:S01]  /*0170*/  @UP3 ULDC UR12, c[0x0][0x10] ;  /* 0x00000400000c3ab9 */ /* 0x000fe20000000800 */
[----:B------:R-:W-:Y:S02]  /*0180*/  @UP3 UMOV UR5, URZ ;  /* 0x0000003f00053c82 */ /* 0x000fe40008000000 */
[----:B---3--:R-:W-:Y:S01]  /*0190*/  @UP3 UIMAD.WIDE.U32 UR12, UR40, UR12, UR4 ;  /* 0x0000000c280c32a5 */ /* 0x008fe2000f8e0004 */
[----:B------:R-:W-:Y:S01]  /*01a0*/  @UP3 UMOV UR9, URZ ;  /* 0x0000003f00093c82 */ /* 0x000fe20008000000 */
[----:B-1----:R-:W-:Y:S02]  /*01b0*/  @!P0 IMAD.WIDE.U32 R4, R34, 0xc, R4 ;  /* 0x0000000c22048825 */ /* 0x002fe400078e0004 */
[----:B------:R-:W-:-:S03]  /*01c0*/  @UP3 UIADD3 UR9, UR13, UR9, URZ ;  /* 0x000000090d093290 */ /* 0x000fc6000fffe03f */
[----:B------:R-:W-:Y:S01]  /*01d0*/  @UP3 UMOV UR10, UR12 ;  /* 0x0000000c000a3c82 */ /* 0x000fe20008000000 */
[----:B------:R1:W5:Y:S04]  /*01e0*/  @!P0 LDG.E R8, desc[UR58][R4.64] ;  /* 0x0000003a04088981 */ /* 0x000368000c1e1900 */
[----:B------:R1:W5:Y:S01]  /*01f0*/  @!P0 LDG.E R9, desc[UR58][R4.64+0x4] ;  /* 0x0000043a04098981 */ /* 0x000362000c1e1900 */
[----:B------:R-:W-:Y:S01]  /*0200*/  ISETP.NE.U32.AND P0, PT, RZ, UR22, PT ;  /* 0x00000016ff007c0c */ /* 0x000fe2000bf05070 */
[----:B------:R-:W-:Y:S01]  /*0210*/  @!UP3 ULDC UR5, c[0x0][0xc] ;  /* 0x000003000005bab9 */ /* 0x000fe20000000800 */
[----:B------:R-:W-:Y:S02]  /*0220*/  UMOV UR41, URZ ;  /* 0x0000003f00297c82 */ /* 0x000fe40008000000 */
[----:B------:R-:W-:Y:S01]  /*0230*/  ISETP.NE.AND.EX P0, PT, RZ, UR23, PT, P0 ;  /* 0x00000017ff007c0c */ /* 0x000fe2000bf05300 */
[----:B------:R-:W-:-:S07]  /*0240*/  @!UP3 UIMAD.WIDE.U32 UR4, UR5, UR4, UR40 ;  /* 0x000000040504b2a5 */ /* 0x000fce000f8e0028 */
[----:B------:R-:W-:Y:S01]  /*0250*/  @!UP3 UMOV UR9, UR5 ;  /* 0x000000050009bc82 */ /* 0x000fe20008000000 */
[----:B------:R-:W-:Y:S01]  /*0260*/  @!UP3 UMOV UR10, UR4 ;  /* 0x00000004000abc82 */ /* 0x000fe20008000000 */
[----:B--2---:R-:W-:-:S13]  /*0270*/  R2UR UR11, R2 ;  /* 0x00000000020b72ca */ /* 0x004fda00000e0000 */
[----:B------:R-:W-:-:S04]  /*0280*/  UIADD3 UR6, UP1, UR11, UR14, URZ ;  /* 0x0000000e0b067290 */ /* 0x000fc8000ff3e03f */
[----:B------:R-:W-:Y:S02]  /*0290*/  ULEA.HI.X.SX32 UR11, UR11, UR15, 0x1, UP1 ;  /* 0x0000000f0b0b7291 */ /* 0x000fe400088f0e3f */
[----:B------:R-:W-:Y:S01]  /*02a0*/  UIADD3 UR6, UP1, UR6, -0x1, URZ ;  /* 0xffffffff06067890 */ /* 0x000fe2000ff3e03f */
[----:B----4-:R-:W-:-:S03]  /*02b0*/  R2UR UR24, R0 ;  /* 0x00000000001872ca */ /* 0x010fc600000e0000 */
[----:B------:R-:W-:Y:S02]  /*02c0*/  UIADD3.X UR11, UR11, -0x1, URZ, UP1, !UPT ;  /* 0xffffffff0b0b7890 */ /* 0x000fe40008ffe43f */
[----:B------:R-:W-:-:S04]  /*02d0*/  @UP0 UIADD3 UR8, UP1, UR6, UR8, URZ ;  /* 0x0000000806080290 */ /* 0x000fc8000ff3e03f */
[----:B------:R-:W-:-:S04]  /*02e0*/  @UP0 UIADD3.X UR26, URZ, UR11, URZ, UP1, !UPT ;  /* 0x0000000b3f1a0290 */ /* 0x000fc80008ffe43f */
[----:B------:R-:W-:Y:S02]  /*02f0*/  @UP0 UIMAD.WIDE.U32 UR18, UR26, UR20, URZ ;  /* 0x000000141a1202a5 */ /* 0x000fe4000f8e003f */
[----:B------:R-:W-:Y:S02]  /*0300*/  @UP0 UIMAD.WIDE.U32 UR12, UR8, UR20, URZ ;  /* 0x00000014080c02a5 */ /* 0x000fe4000f8e003f */
[----:B------:R-:W-:Y:S02]  /*0310*/  @UP0 UIMAD.WIDE.U32 UR18, UP1, UR8, UR21, UR18 ;  /* 0x00000015081202a5 */ /* 0x000fe4000f820012 */
[----:B------:R-:W-:Y:S02]  /*0320*/  UIADD3 UR7, UP2, UR24, UR16, URZ ;  /* 0x0000001018077290 */ /* 0x000fe4000ff5e03f */
[----:B------:R-:W-:Y:S02]  /*0330*/  @UP0 UIADD3.X UR25, URZ, URZ, URZ, UP1, !UPT ;  /* 0x0000003f3f190290 */ /* 0x000fe40008ffe43f */
[----:B------:R-:W-:-:S02]  /*0340*/  @UP0 UIADD3 URZ, UP1, UR13, UR18, URZ ;  /* 0x000000120d3f0290 */ /* 0x000fc4000ff3e03f */
[----:B------:R-:W-:-:S03]  /*0350*/  ULEA.HI.X.SX32 UR8, UR24, UR17, 0x1, UP2 ;  /* 0x0000001118087291 */ /* 0x000fc600090f0e3f */
[----:B------:R-:W-:Y:S02]  /*0360*/  @UP0 UMOV UR24, UR19 ;  /* 0x0000001300180c82 */ /* 0x000fe40008000000 */
[----:B------:R-:W-:Y:S02]  /*0370*/  @UP0 UIMAD.WIDE.U32.X UR12, UR26, UR21, UR24, UP1 ;  /* 0x000000151a0c02a5 */ /* 0x000fe400088e0418 */
[----:B------:R-:W-:-:S04]  /*0380*/  UIADD3 UR19, UP1, UR7, -0x1, URZ ;  /* 0xffffffff07137890 */ /* 0x000fc8000ff3e03f */
[----:B------:R-:W-:Y:S01]  /*0390*/  UIADD3.X UR5, UR8, -0x1, URZ, UP1, !UPT ;  /* 0xffffffff08057890 */ /* 0x000fe20008ffe43f */
[----:B------:R-:W-:Y:S01]  /*03a0*/  @UP0 UMOV UR6, UR12 ;  /* 0x0000000c00060c82 */ /* 0x000fe20008000000 */
[----:B------:R-:W-:Y:S01]  /*03b0*/  @UP0 UMOV UR11, UR13 ;  /* 0x0000000d000b0c82 */ /* 0x000fe20008000000 */
[----:B-1----:R-:W-:Y:S09]  /*03c0*/  @!P0 BRA `(.L_x_0) ;  /* 0x00000000002c8947 */ /* 0x002ff20003800000 */
[----:B------:R-:W-:Y:S02]  /*03d0*/  ULDC UR7, c[0x0][0x8f4] ;  /* 0x00023d0000077ab9 */ /* 0x000fe40000000800 */
[----:B------:R-:W-:-:S04]  /*03e0*/  UIADD3 UR7, UP1, UR19, UR7, URZ ;  /* 0x0000000713077290 */ /* 0x000fc8000ff3e03f */
[----:B------:R-:W-:-:S04]  /*03f0*/  UIADD3.X UR8, URZ, UR5, URZ, UP1, !UPT ;  /* 0x000000053f087290 */ /* 0x000fc80008ffe43f */
[----:B------:R-:W-:-:S04]  /*0400*/  UIMAD.WIDE.U32 UR4, UR8, UR22, URZ ;  /* 0x00000016080472a5 */ /* 0x000fc8000f8e003f */
[----:B------:R-:W-:Y:S02]  /*0410*/  UIMAD.WIDE.U32 UR12, UP1, UR7, UR23, UR4 ;  /* 0x00000017070c72a5 */ /* 0x000fe4000f820004 */
[----:B------:R-:W-:Y:S02]  /*0420*/  UIMAD.WIDE.U32 UR4, UR7, UR22, URZ ;  /* 0x00000016070472a5 */ /* 0x000fe4000f8e003f */
[----:B------:R-:W-:Y:S02]  /*0430*/  UIADD3.X UR19, URZ, URZ, URZ, UP1, !UPT ;  /* 0x0000003f3f137290 */ /* 0x000fe40008ffe43f */
[----:B------:R-:W-:Y:S01]  /*0440*/  UIADD3 URZ, UP1, UR5, UR12, URZ ;  /* 0x0000000c053f7290 */ /* 0x000fe2000ff3e03f */
[----:B------:R-:W-:-:S03]  /*0450*/  UMOV UR18, UR13 ;  /* 0x0000000d00127c82 */ /* 0x000fc60008000000 */
[----:B------:R-:W-:-:S07]  /*0460*/  UIMAD.WIDE.U32.X UR4, UR8, UR23, UR18, UP1 ;  /* 0x00000017080472a5 */ /* 0x000fce00088e0412 */
[----:B------:R-:W-:-:S05]  /*0470*/  UMOV UR19, UR4 ;  /* 0x0000000400137c82 */ /* 0x000fca0008000000 */
.L_x_0:
[----:B------:R-:W-:Y:S01]  /*0480*/  ULDC UR8, c[0x0][0x934] ;  /* 0x00024d0000087ab9 */ /* 0x000fe20000000800 */
[----:B------:R-:W-:Y:S01]  /*0490*/  ULDC UR7, c[0x0][0x904] ;  /* 0x0002410000077ab9 */ /* 0x000fe20000000800 */
[----:B------:R-:W-:Y:S01]  /*04a0*/  ULDC UR4, c[0x0][0x938] ;  /* 0x00024e0000047ab9 */ /* 0x000fe20000000800 */
[----:B------:R-:W-:Y:S01]  /*04b0*/  USHF.L.U32 UR8, UR8, UR7, URZ ;  /* 0x0000000708087299 */ /* 0x000fe2000800063f */
[----:B------:R-:W-:Y:S01]  /*04c0*/  SHF.R.U32.HI R13, RZ, 0x5, R33 ;  /* 0x00000005ff0d7819 */ /* 0x000fe20000011621 */
[----:B------:R-:W-:Y:S01]  /*04d0*/  USHF.L.U32 UR7, UR4, UR7, URZ ;  /* 0x0000000704077299 */ /* 0x000fe2000800063f */
[----:B------:R-:W-:Y:S01]  /*04e0*/  ULDC UR18, c[0x0][0x8d8] ;  /* 0x0002360000127ab9 */ /* 0x000fe20000000800 */
[----:B------:R-:W-:Y:S02]  /*04f0*/  ULDC UR28, c[0x0][0x8f0] ;  /* 0x00023c00001c7ab9 */ /* 0x000fe40000000800 */
[----:B------:R-:W-:Y:S01]  /*0500*/  IMAD.U32 R10, RZ, RZ, UR8 ;  /* 0x00000008ff0a7e24 */ /* 0x000fe2000f8e00ff */
[----:B------:R-:W-:Y:S01]  /*0510*/  USHF.R.U64 UR11, UR6, UR18, UR11 ;  /* 0x00000012060b7299 */ /* 0x000fe2000800120b */
[----:B------:R-:W-:Y:S01]  /*0520*/  IMAD.U32 R11, RZ, RZ, UR7 ;  /* 0x00000007ff0b7e24 */ /* 0x000fe2000f8e00ff */
[----:B------:R-:W-:-:S02]  /*0530*/  USHF.R.U64 UR6, UR19, UR28, UR5 ;  /* 0x0000001c13067299 */ /* 0x000fc40008001205 */
[----:B------:R-:W-:Y:S01]  /*0540*/  IABS R0, R10 ;  /* 0x0000000a00007213 */ /* 0x000fe20000000000 */
[----:B------:R-:W-:Y:S01]  /*0550*/  UIADD3 UR11, UR11, -0x1, UR8 ;  /* 0xffffffff0b0b7890 */ /* 0x000fe2000fffe008 */
[----:B------:R-:W-:Y:S01]  /*0560*/  IABS R2, R11 ;  /* 0x0000000b00027213 */ /* 0x000fe20000000000 */
[----:B------:R-:W-:Y:S01]  /*0570*/  UIADD3 UR6, UR6, -0x1, UR7 ;  /* 0xffffffff06067890 */ /* 0x000fe2000fffe007 */
[----:B------:R-:W-:Y:S01]  /*0580*/  R2UR UR27, R0 ;  /* 0x00000000001b72ca */ /* 0x000fe200000e0000 */
[----:B------:R-:W-:Y:S01]  /*0590*/  UMOV UR4, URZ ;  /* 0x0000003f00047c82 */ /* 0x000fe20008000000 */
[----:B------:R-:W-:Y:S01]  /*05a0*/  UISETP.GE.AND UP5, UPT, UR11, URZ, UPT ;  /* 0x0000003f0b00728c */ /* 0x000fe2000bfa6270 */
[----:B------:R-:W-:Y:S01]  /*05b0*/  IMAD.MOV.U32 R0, RZ, RZ, R2 ;  /* 0x000000ffff007224 */ /* 0x000fe200078e0002 */
[----:B------:R-:W-:Y:S01]  /*05c0*/  UISETP.NE.AND UP4, UPT, UR8, URZ, UPT ;  /* 0x0000003f0800728c */ /* 0x000fe2000bf85270 */
[----:B------:R-:W-:-:S03]  /*05d0*/  UMOV UR54, 0x1 ;  /* 0x0000000100367882 */ /* 0x000fc60000000000 */
[----:B------:R-:W-:-:S05]  /*05e0*/  R2UR UR26, R0 ;  /* 0x00000000001a72ca */ /* 0x000fca00000e0000 */
[----:B------:R-:W1:Y:S08]  /*05f0*/  I2F.RP R0, UR27 ;  /* 0x0000001b00007d06 */ /* 0x000e700008209400 */
[----:B------:R-:W2:Y:S08]  /*0600*/  I2F.RP R4, UR26 ;  /* 0x0000001a00047d06 */ /* 0x000eb00008209400 */
[----:B-1----:R-:W1:Y:S08]  /*0610*/  MUFU.RCP R0, R0 ;  /* 0x0000000000007308 */ /* 0x002e700000001000 */
[----:B--2---:R-:W2:Y:S01]  /*0620*/  MUFU.RCP R4, R4 ;  /* 0x0000000400047308 */ /* 0x004ea20000001000 */
[----:B-1----:R-:W-:-:S02]  /*0630*/  VIADD R2, R0, 0xffffffe ;  /* 0x0ffffffe00027836 */ /* 0x002fc40000000000 */
[----:B------:R-:W-:-:S05]  /*0640*/  IMAD.U32 R0, RZ, RZ, UR11 ;  /* 0x0000000bff007e24 */ /* 0x000fca000f8e00ff */
[----:B------:R-:W1:Y:S01]  /*0650*/  F2I.FTZ.U32.TRUNC.NTZ R2, R2 ;  /* 0x0000000200027305 */ /* 0x000e62000021f000 */
[----:B------:R-:W-:Y:S01]  /*0660*/  IABS R0, R0 ;  /* 0x0000000000007213 */ /* 0x000fe20000000000 */
[----:B--2---:R-:W-:Y:S01]  /*0670*/  VIADD R5, R4, 0xffffffe ;  /* 0x0ffffffe04057836 */ /* 0x004fe20000000000 */
[----:B------:R-:W-:Y:S02]  /*0680*/  IABS R4, R10 ;  /* 0x0000000a00047213 */ /* 0x000fe40000000000 */
[----:B------:R-:W-:-:S03]  /*0690*/  R2UR UR31, R0 ;  /* 0x00000000001f72ca */ /* 0x000fc600000e0000 */
[----:B------:R-:W2:Y:S01]  /*06a0*/  F2I.FTZ.U32.TRUNC.NTZ R5, R5 ;  /* 0x0000000500057305 */ /* 0x000ea2000021f000 */
[----:B------:R-:W-:Y:S01]  /*06b0*/  IMAD.MOV R4, RZ, RZ, -R4 ;  /* 0x000000ffff047224 */ /* 0x000fe200078e0a04 */
[----:B-1----:R-:W-:Y:S01]  /*06c0*/  R2UR UR5, R2 ;  /* 0x00000000020572ca */ /* 0x002fe200000e0000 */
[----:B------:R-:W-:Y:S01]  /*06d0*/  IMAD.U32 R2, RZ, RZ, UR6 ;  /* 0x00000006ff027e24 */ /* 0x000fe2000f8e00ff */
[----:B--2---:R-:W-:-:S04]  /*06e0*/  R2UR UR13, R5 ;  /* 0x00000000050d72ca */ /* 0x004fc800000e0000 */
[----:B------:R-:W-:Y:S01]  /*06f0*/  IABS R5, R2 ;  /* 0x0000000200057213 */ /* 0x000fe20000000000 */
[----:B------:R-:W-:Y:S01]  /*0700*/  IMAD.MOV.U32 R2, RZ, RZ, R4 ;  /* 0x000000ffff027224 */ /* 0x000fe200078e0004 */
[----:B------:R-:W-:-:S05]  /*0710*/  IABS R4, R11 ;  /* 0x0000000b00047213 */ /* 0x000fca0000000000 */
[----:B------:R-:W-:Y:S01]  /*0720*/  UIADD3 UR12, URZ, -UR5, URZ ;  /* 0x800000053f0c7290 */ /* 0x000fe2000fffe03f */
[----:B------:R-:W-:Y:S02]  /*0730*/  MOV R0, R5 ;  /* 0x0000000500007202 */ /* 0x000fe40000000f00 */
[----:B------:R-:W-:Y:S01]  /*0740*/  R2UR UR29, R2 ;  /* 0x00000000021d72ca */ /* 0x000fe200000e0000 */
[----:B------:R-:W-:Y:S01]  /*0750*/  UIMAD UR12, UR12, UR27, URZ ;  /* 0x0000001b0c0c72a4 */ /* 0x000fe2000f8e023f */
[----:B------:R-:W-:Y:S01]  /*0760*/  IMAD.MOV R4, RZ, RZ, -R4 ;  /* 0x000000ffff047224 */ /* 0x000fe200078e0a04 */
[----:B------:R-:W-:Y:S01]  /*0770*/  R2UR UR32, R0 ;  /* 0x00000000002072ca */ /* 0x000fe200000e0000 */
[----:B------:R-:W1:Y:S01]  /*0780*/  SHFL.IDX PT, R2, R13, RZ, 0x1f ;  /* 0x00001fff0d027589 */ /* 0x000e6200000e0000 */
[----:B------:R-:W-:Y:S01]  /*0790*/  UIADD3 UR24, URZ, -UR13, URZ ;  /* 0x8000000d3f187290 */ /* 0x000fe2000fffe03f */
[----:B------:R-:W-:Y:S01]  /*07a0*/  IMAD.MOV.U32 R0, RZ, RZ, R4 ;  /* 0x000000ffff007224 */ /* 0x000fe200078e0004 */
[----:B------:R-:W-:-:S02]  /*07b0*/  UIMAD.WIDE.U32 UR4, UR5, UR12, UR4 ;  /* 0x0000000c050472a5 */ /* 0x000fc4000f8e0004 */
[----:B------:R-:W-:Y:S01]  /*07c0*/  UIMAD UR24, UR24, UR26, URZ ;  /* 0x0000001a181872a4 */ /* 0x000fe2000f8e023f */
[----:B------:R-:W-:Y:S01]  /*07d0*/  UMOV UR12, URZ ;  /* 0x0000003f000c7c82 */ /* 0x000fe20008000000 */
[----:B------:R-:W-:Y:S02]  /*07e0*/  R2UR UR30, R0 ;  /* 0x00000000001e72ca */ /* 0x000fe400000e0000 */
[----:B------:R-:W-:Y:S01]  /*07f0*/  UIMAD.WIDE.U32 UR24, UR13, UR24, UR12 ;  /* 0x000000180d1872a5 */ /* 0x000fe2000f8e000c */
[----:B------:R-:W-:Y:S02]  /*0800*/  SHF.R.U32.HI R0, RZ, 0x7, R33 ;  /* 0x00000007ff007819 */ /* 0x000fe40000011621 */
[----:B------:R-:W-:Y:S02]  /*0810*/  UMOV UR13, UR5 ;  /* 0x00000005000d7c82 */ /* 0x000fe40008000000 */
[----:B------:R-:W-:Y:S02]  /*0820*/  UIMAD.WIDE.U32 UR4, UR13, UR31, URZ ;  /* 0x0000001f0d0472a5 */ /* 0x000fe4000f8e003f */
[----:B------:R-:W-:Y:S01]  /*0830*/  UMOV UR19, UR25 ;  /* 0x0000001900137c82 */ /* 0x000fe20008000000 */
[----:B------:R-:W2:Y:S01]  /*0840*/  SHFL.IDX PT, R0, R0, RZ, 0x1f ;  /* 0x00001fff00007589 */ /* 0x000ea200000e0000 */
[----:B------:R-:W-:-:S02]  /*0850*/  UIMAD UR5, UR5, UR29, UR31 ;  /* 0x0000001d050572a4 */ /* 0x000fc4000f8e021f */
[----:B------:R-:W-:Y:S02]  /*0860*/  UIMAD.WIDE.U32 UR24, UR19, UR32, URZ ;  /* 0x00000020131872a5 */ /* 0x000fe4000f8e003f */
[----:B------:R-:W-:Y:S02]  /*0870*/  UISETP.GT.U32.AND UP1, UPT, UR27, UR5, UPT ;  /* 0x000000051b00728c */ /* 0x000fe4000bf24070 */
[----:B------:R-:W-:Y:S01]  /*0880*/  UIMAD UR25, UR25, UR30, UR32 ;  /* 0x0000001e191972a4 */ /* 0x000fe2000f8e0220 */
[----:B-1----:R-:W-:Y:S01]  /*0890*/  R2UR UR33, R2 ;  /* 0x00000000022172ca */ /* 0x002fe200000e0000 */
[----:B------:R-:W-:Y:S02]  /*08a0*/  ULOP3.LUT UR31, URZ, UR8, URZ, 0x33, !UPT ;  /* 0x000000083f1f7292 */ /* 0x000fe4000f8e333f */
[----:B------:R-:W-:Y:S02]  /*08b0*/  UISETP.GT.U32.AND UP2, UPT, UR26, UR25, UPT ;  /* 0x000000191a00728c */ /* 0x000fe4000bf44070 */
[----:B------:R-:W-:-:S03]  /*08c0*/  ULOP3.LUT UR32, URZ, UR7, URZ, 0x33, !UPT ;  /* 0x000000073f207292 */ /* 0x000fc6000f8e333f */
[----:B------:R-:W-:-:S04]  /*08d0*/  @!UP1 UIADD3 UR5, UR5, -UR27, URZ ;  /* 0x8000001b05059290 */ /* 0x000fc8000fffe03f */
[----:B------:R-:W-:Y:S01]  /*08e0*/  UISETP.GT.U32.AND UP6, UPT, UR27, UR5, UPT ;  /* 0x000000051b00728c */ /* 0x000fe2000bfc4070 */
[----:B------:R-:W-:Y:S01]  /*08f0*/  ISETP.NE.AND P1, PT, RZ, UR33, PT ;  /* 0x00000021ff007c0c */ /* 0x000fe2000bf25270 */
[----:B------:R-:W-:Y:S02]  /*0900*/  @!UP2 UIADD3 UR25, UR25, -UR26, URZ ;  /* 0x8000001a1919a290 */ /* 0x000fe4000fffe03f */
[----:B------:R-:W-:Y:S01]  /*0910*/  USHF.R.S32.HI UR4, URZ, 0x1f, UR33 ;  /* 0x0000001f3f047899 */ /* 0x000fe20008011421 */
[----:B--2---:R-:W-:Y:S01]  /*0920*/  R2UR UR12, R0 ;  /* 0x00000000000c72ca */ /* 0x004fe200000e0000 */
[----:B------:R-:W-:Y:S02]  /*0930*/  UISETP.GT.U32.AND UP1, UPT, UR26, UR25, UPT ;  /* 0x000000191a00728c */ /* 0x000fe4000bf24070 */
[----:B------:R-:W-:Y:S02]  /*0940*/  UISETP.NE.AND UP2, UPT, UR7, URZ, UPT ;  /* 0x0000003f0700728c */ /* 0x000fe4000bf45270 */
[----:B------:R-:W-:-:S02]  /*0950*/  ULEA.HI UR4, UR4, UR33, URZ, 0x2 ;  /* 0x0000002104047291 */ /* 0x000fc4000f8f103f */
[----:B------:R-:W-:Y:S02]  /*0960*/  @!UP6 UIADD3 UR5, UR5, -UR27, URZ ;  /* 0x8000001b0505e290 */ /* 0x000fe4000fffe03f */
[----:B------:R-:W-:Y:S02]  /*0970*/  UISETP.GE.AND UP6, UPT, UR6, URZ, UPT ;  /* 0x0000003f0600728c */ /* 0x000fe4000bfc6270 */
[----:B------:R-:W-:Y:S02]  /*0980*/  @!UP5 UIADD3 UR5, -UR5, URZ, URZ ;  /* 0x0000003f0505d290 */ /* 0x000fe4000fffe13f */
[----:B------:R-:W-:Y:S02]  /*0990*/  @!UP1 UIADD3 UR25, UR25, -UR26, URZ ;  /* 0x8000001a19199290 */ /* 0x000fe4000fffe03f */
[----:B------:R-:W-:Y:S02]  /*09a0*/  USEL UR5, UR31, UR5, !UP4 ;  /* 0x000000051f057287 */ /* 0x000fe4000e000000 */
[----:B------:R-:W-:-:S02]  /*09b0*/  ULOP3.LUT UR4, UR4, 0xfffffffc, URZ, 0xc0, !UPT ;  /* 0xfffffffc04047892 */ /* 0x000fc4000f8ec03f */
[----:B------:R-:W-:Y:S02]  /*09c0*/  UIADD3 UR5, UR11, -UR5, URZ ;  /* 0x800000050b057290 */ /* 0x000fe4000fffe03f */
[----:B------:R-:W-:Y:S02]  /*09d0*/  @!UP6 UIADD3 UR25, -UR25, URZ, URZ ;  /* 0x0000003f1919e290 */ /* 0x000fe4000fffe13f */
[----:B------:R-:W-:Y:S02]  /*09e0*/  UIADD3 UR55, UR33, -UR4, URZ ;  /* 0x8000000421377290 */ /* 0x000fe4000fffe03f */
[----:B------:R-:W-:Y:S02]  /*09f0*/  USEL UR25, UR32, UR25, !UP2 ;  /* 0x0000001920197287 */ /* 0x000fe4000d000000 */
[----:B------:R-:W-:Y:S02]  /*0a00*/  UISETP.NE.AND UP1, UPT, UR12, URZ, UPT ;  /* 0x0000003f0c00728c */ /* 0x000fe4000bf25270 */
[----:B------:R-:W-:-:S02]  /*0a10*/  UIADD3 UR25, UR6, -UR25, URZ ;  /* 0x8000001906197290 */ /* 0x000fc4000fffe03f */
[----:B------:R-:W-:Y:S02]  /*0a20*/  UISETP.EQ.AND UP5, UPT, UR55, 0x3, !UP1 ;  /* 0x000000033700788c */ /* 0x000fe4000cfa2270 */
[----:B------:R-:W-:Y:S02]  /*0a30*/  UIMAD UR24, UR5, UR25, URZ ;  /* 0x00000019051872a4 */ /* 0x000fe4000f8e023f */
[----:B------:R-:W-:Y:S02]  /*0a40*/  USEL UR4, UR25, UR5, !UP3 ;  /* 0x0000000519047287 */ /* 0x000fe4000d800000 */
[----:B------:R-:W-:Y:S02]  /*0a50*/  USHF.R.S32.HI UR25, URZ, 0x1f, UR24 ;  /* 0x0000001f3f197899 */ /* 0x000fe40008011418 */
[----:B------:R-:W-:Y:S01]  /*0a60*/  USHF.R.S32.HI UR5, URZ, 0x1f, UR4 ;  /* 0x0000001f3f057899 */ /* 0x000fe20008011404 */
[----:B------:R-:W-:Y:S01]  /*0a70*/  IMAD.U32 R6, RZ, RZ, UR24 ;  /* 0x00000018ff067e24 */ /* 0x000fe2000f8e00ff */
[----:B------:R-:W-:Y:S01]  /*0a80*/  USEL UR54, UR54, 0x2, UP5 ;  /* 0x0000000236367887 */ /* 0x000fe2000a800000 */
[----:B------:R-:W-:-:S02]  /*0a90*/  IMAD.U32 R4, RZ, RZ, UR4 ;  /* 0x00000004ff047e24 */ /* 0x000fc4000f8e00ff */
[----:B------:R-:W-:Y:S02]  /*0aa0*/  IMAD.U32 R7, RZ, RZ, UR25 ;  /* 0x00000019ff077e24 */ /* 0x000fe4000f8e00ff */
[----:B------:R-:W-:Y:S01]  /*0ab0*/  IMAD.U32 R5, RZ, RZ, UR5 ;  /* 0x00000005ff057e24 */ /* 0x000fe2000f8e00ff */
[----:B------:R-:W-:Y:S06]  /*0ac0*/  @P1 BRA `(.L_x_1) ;  /* 0x0000000000841947 */ /* 0x000fec0003800000 */
[----:B------:R-:W-:Y:S01]  /*0ad0*/  ELECT P1, URZ, PT ;  /* 0x00000000003f782f */ /* 0x000fe20003820000 */
[----:B------:R-:W-:-:S12]  /*0ae0*/  BSSY B0, `(.L_x_1) ;  /* 0x000001f000007945 */ /* 0x000fd80003800000 */
[----:B------:R-:W-:Y:S05]  /*0af0*/  @!P1 BRA `(.L_x_2) ;  /* 0x0000000000749947 */ /* 0x000fea0003800000 */
[----:B------:R-:W1:Y:S01]  /*0b00*/  S2UR UR6, SR_CgaCtaId ;  /* 0x00000000000679c3 */ /* 0x000e620000008800 */
[----:B------:R-:W-:Y:S01]  /*0b10*/  UMOV UR4, 0x400 ;  /* 0x0000040000047882 */ /* 0x000fe20000000000 */
[----:B------:R-:W-:Y:S01]  /*0b20*/  UMOV UR5, 0x1 ;  /* 0x0000000100057882 */ /* 0x000fe20000000000 */
[----:B------:R-:W-:Y:S02]  /*0b30*/  UMOV UR24, 0x140 ;  /* 0x0000014000187882 */ /* 0x000fe40000000000 */
[----:B------:R-:W-:-:S04]  /*0b40*/  UIADD3 UR24, -UR24, 0x100000, URZ ;  /* 0x0010000018187890 */ /* 0x000fc8000fffe13f */
[----:B------:R-:W-:Y:S02]  /*0b50*/  USHF.L.U32 UR25, UR24, 0xb, URZ ;  /* 0x0000000b18197899 */ /* 0x000fe4000800063f */
[----:B------:R-:W-:Y:S02]  /*0b60*/  USHF.L.U32 UR24, UR24, 0x1, URZ ;  /* 0x0000000118187899 */ /* 0x000fe4000800063f */
[----:B-1----:R-:W-:Y:S02]  /*0b70*/  ULEA UR6, UR6, UR4, 0x18 ;  /* 0x0000000406067291 */ /* 0x002fe4000f8ec03f */
[----:B------:R-:W-:-:S04]  /*0b80*/  UIADD3 UR4, -UR5, 0x100000, URZ ;  /* 0x0010000005047890 */ /* 0x000fc8000fffe13f */
[----:B------:R-:W-:Y:S02]  /*0b90*/  USHF.L.U32 UR5, UR4, 0xb, URZ ;  /* 0x0000000b04057899 */ /* 0x000fe4000800063f */
[----:B------:R-:W-:Y:S01]  /*0ba0*/  USHF.L.U32 UR4, UR4, 0x1, URZ ;  /* 0x0000000104047899 */ /* 0x000fe2000800063f */
[----:B------:R-:W1:Y:S11]  /*0bb0*/  FENCE.VIEW.ASYNC.S ;  /* 0x00000000000073c6 */ /* 0x000e760000000000 */
[----:B-1----:R1:W2:Y:S01]  /*0bc0*/  SYNCS.EXCH.64 URZ, [UR6+0x38400], UR4 ;  /* 0x03840004063f75b2 */ /* 0x0022a20008000100 */
[----:B------:R1:W3:Y:S01]  /*0bd0*/  SYNCS.EXCH.64 URZ, [UR6+0x38440], UR24 ;  /* 0x03844018063f75b2 */ /* 0x0002e20008000100 */
[----:B------:R1:W4:Y:S01]  /*0be0*/  SYNCS.EXCH.64 URZ, [UR6+0x38408], UR4 ;  /* 0x03840804063f75b2 */ /* 0x0003220008000100 */
[----:B------:R1:W1:Y:S01]  /*0bf0*/  SYNCS.EXCH.64 URZ, [UR6+0x38448], UR24 ;  /* 0x03844818063f75b2 */ /* 0x0002620008000100 */
        /* <DEDUP_REMOVED lines=12> */
[----:B------:R-:W-:Y:S01]  /*0cc0*/  NOP ;  /* 0x0000000000007918 */ /* 0x000fe20000000000 */
.L_x_2:
[----:B-1----:R-:W-:Y:S05]  /*0cd0*/  BSYNC B0 ;  /* 0x0000000000007941 */ /* 0x002fea0003800000 */
.L_x_1:
[----:B------:R-:W1:Y:S01]  /*0ce0*/  SHFL.IDX PT, R0, R13, RZ, 0x1f ;  /* 0x00001fff0d007589 */ /* 0x000e6200000e0000 */
[----:B------:R-:W-:Y:S01]  /*0cf0*/  UIADD3 UR33, UR12, -0x1, URZ ;  /* 0xffffffff0c217890 */ /* 0x000fe2000fffe03f */
[----:B------:R-:W-:Y:S01]  /*0d00*/  NOP ;  /* 0x0000000000007918 */ /* 0x000fe20000000000 */
[----:B------:R-:W-:Y:S02]  /*0d10*/  UISETP.LT.U32.AND UP6, UPT, UR55, 0x2, !UP1 ;  /* 0x000000023700788c */ /* 0x000fe4000cfc1070 */
[----:B------:R-:W-:Y:S02]  /*0d20*/  UISETP.GE.U32.AND UP5, UPT, UR33, 0x2, UPT ;  /* 0x000000022100788c */ /* 0x000fe4000bfa6070 */
[----:B------:R-:W-:-:S04]  /*0d30*/  USEL UR53, URZ, 0x1, !UP6 ;  /* 0x000000013f357887 */ /* 0x000fc8000f000000 */
[----:B------:R-:W-:Y:S01]  /*0d40*/  USEL UR53, UR53, 0x2, UP5 ;  /* 0x0000000235357887 */ /* 0x000fe2000a800000 */
[----:B-1----:R-:W-:-:S13]  /*0d50*/  ISETP.NE.AND P1, PT, R0, RZ, PT ;  /* 0x000000ff0000720c */ /* 0x002fda0003f25270 */
[----:B------:R-:W-:Y:S05]  /*0d60*/  @P1 BRA `(.L_x_3) ;  /* 0x0000000000481947 */ /* 0x000fea0003800000 */
[----:B------:R-:W1:Y:S01]  /*0d70*/  S2UR UR5, SR_CgaCtaId ;  /* 0x00000000000579c3 */ /* 0x000e620000008800 */
[----:B------:R-:W-:Y:S01]  /*0d80*/  UMOV UR4, 0x400 ;  /* 0x0000040000047882 */ /* 0x000fe20000000000 */
[----:B------:R-:W-:Y:S01]  /*0d90*/  UMOV UR24, 0x1 ;  /* 0x0000000100187882 */ /* 0x000fe20000000000 */
[----:B------:R-:W-:Y:S01]  /*0da0*/  UMOV UR11, 0x100 ;  /* 0x00000100000b7882 */ /* 0x000fe20000000000 */
[----:B------:R-:W-:-:S04]  /*0db0*/  UIADD3 UR24, -UR24, 0x100000, URZ ;  /* 0x0010000018187890 */ /* 0x000fc8000fffe13f */
[----:B------:R-:W-:Y:S02]  /*0dc0*/  USHF.L.U32 UR25, UR24, 0xb, URZ ;  /* 0x0000000b18197899 */ /* 0x000fe4000800063f */
[----:B------:R-:W-:Y:S01]  /*0dd0*/  USHF.L.U32 UR24, UR24, 0x1, URZ ;  /* 0x0000000118187899 */ /* 0x000fe2000800063f */
[----:B------:R-:W-:Y:S01]  /*0de0*/  ELECT P1, URZ, PT ;  /* 0x00000000003f782f */ /* 0x000fe20003820000 */
[----:B-1----:R-:W-:Y:S02]  /*0df0*/  ULEA UR6, UR5, UR4, 0x18 ;  /* 0x0000000405067291 */ /* 0x002fe4000f8ec03f */
[----:B------:R-:W-:-:S04]  /*0e00*/  UIADD3 UR4, -UR11, 0x100000, URZ ;  /* 0x001000000b047890 */ /* 0x000fc8000fffe13f */
[----:B------:R-:W-:Y:S02]  /*0e10*/  USHF.L.U32 UR5, UR4, 0xb, URZ ;  /* 0x0000000b04057899 */ /* 0x000fe4000800063f */
[----:B------:R-:W-:Y:S01]  /*0e20*/  USHF.L.U32 UR4, UR4, 0x1, URZ ;  /* 0x0000000104047899 */ /* 0x000fe2000800063f */
[----:B------:R-:W1:Y:S03]  /*0e30*/  FENCE.VIEW.ASYNC.S ;  /* 0x00000000000073c6 */ /* 0x000e660000000000 */
[----:B-1----:R1:W1:Y:S08]  /*0e40*/  SYNCS.EXCH.64 URZ, [UR6+0x38480], UR24 ;  /* 0x03848018063f75b2 */ /* 0x0022700008000100 */
[----:B------:R1:W1:Y:S01]  /*0e50*/  SYNCS.EXCH.64 URZ, [UR6+0x38490], UR4 ;  /* 0x03849004063f75b2 */ /* 0x0002620008000100 */
[----:B------:R1:W1:Y:S01]  /*0e60*/  SYNCS.EXCH.64 URZ, [UR6+0x38488], UR24 ;  /* 0x03848818063f75b2 */ /* 0x0002620008000100 */
[----:B------:R1:W1:Y:S01]  /*0e70*/  SYNCS.EXCH.64 URZ, [UR6+0x38498], UR4 ;  /* 0x03849804063f75b2 */ /* 0x0002620008000100 */
[----:B------:R-:W-:Y:S01]  /*0e80*/  NOP ;  /* 0x0000000000007918 */ /* 0x000fe20000000000 */
.L_x_3:
[----:B------:R-:W2:Y:S01]  /*0e90*/  SHFL.IDX PT, R0, R13, RZ, 0x1f ;  /* 0x00001fff0d007589 */ /* 0x000ea200000e0000 */
[----:B------:R-:W-:Y:S01]  /*0ea0*/  UISETP.EQ.AND UP6, UPT, UR55, 0x2, !UP1 ;  /* 0x000000023700788c */ /* 0x000fe2000cfc2270 */
[----:B------:R-:W-:-:S03]  /*0eb0*/  NOP ;  /* 0x0000000000007918 */ /* 0x000fc60000000000 */
[----:B------:R-:W-:-:S04]  /*0ec0*/  USEL UR52, URZ, 0x1, !UP6 ;  /* 0x000000013f347887 */ /* 0x000fc8000f000000 */
[----:B------:R-:W-:Y:S01]  /*0ed0*/  USEL UR52, UR52, 0x2, UP5 ;  /* 0x0000000234347887 */ /* 0x000fe2000a800000 */
[----:B--2---:R-:W-:-:S13]  /*0ee0*/  ISETP.NE.AND P1, PT, R0, RZ, PT ;  /* 0x000000ff0000720c */ /* 0x004fda0003f25270 */
[----:B------:R-:W-:Y:S05]  /*0ef0*/  @P1 BRA `(.L_x_4) ;  /* 0x0000000000581947 */ /* 0x000fea0003800000 */
[----:B-1----:R-:W1:Y:S01]  /*0f00*/  S2UR UR5, SR_CgaCtaId ;  /* 0x00000000000579c3 */ /* 0x002e620000008800 */
[----:B------:R-:W-:Y:S01]  /*0f10*/  UMOV UR4, 0x400 ;  /* 0x0000040000047882 */ /* 0x000fe20000000000 */
[----:B------:R-:W-:Y:S01]  /*0f20*/  UMOV UR11, 0x20 ;  /* 0x00000020000b7882 */ /* 0x000fe20000000000 */
[----:B------:R-:W-:Y:S01]  /*0f30*/  UMOV UR24, 0x100 ;  /* 0x0000010000187882 */ /* 0x000fe20000000000 */
[----:B------:R-:W-:Y:S01]  /*0f40*/  ELECT P1, URZ, PT ;  /* 0x00000000003f782f */ /* 0x000fe20003820000 */
        /* <DEDUP_REMOVED lines=8> */
[----:B-1----:R2:W1:Y:S01]  /*0fd0*/  SYNCS.EXCH.64 URZ, [UR6+0x384a0], UR4 ;  /* 0x0384a004063f75b2 */ /* 0x0024620008000100 */
[----:B------:R2:W1:Y:S01]  /*0fe0*/  SYNCS.EXCH.64 URZ, [UR6+0x384c0], UR24 ;  /* 0x0384c018063f75b2 */ /* 0x0004620008000100 */
[----:B------:R2:W1:Y:S01]  /*0ff0*/  SYNCS.EXCH.64 URZ, [UR6+0x384a8], UR4 ;  /* 0x0384a804063f75b2 */ /* 0x0004620008000100 */
[----:B------:R2:W1:Y:S01]  /*1000*/  SYNCS.EXCH.64 URZ, [UR6+0x384c8], UR24 ;  /* 0x0384c818063f75b2 */ /* 0x0004620008000100 */
[----:B------:R2:W1:Y:S01]  /*1010*/  SYNCS.EXCH.64 URZ, [UR6+0x384b0], UR4 ;  /* 0x0384b004063f75b2 */ /* 0x0004620008000100 */
[----:B------:R2:W1:Y:S01]  /*1020*/  SYNCS.EXCH.64 URZ, [UR6+0x384d0], UR24 ;  /* 0x0384d018063f75b2 */ /* 0x0004620008000100 */
[----:B------:R2:W1:Y:S01]  /*1030*/  SYNCS.EXCH.64 URZ, [UR6+0x384b8], UR4 ;  /* 0x0384b804063f75b2 */ /* 0x0004620008000100 */
[----:B------:R2:W1:Y:S02]  /*1040*/  SYNCS.EXCH.64 URZ, [UR6+0x384d8], UR24 ;  /* 0x0384d818063f75b2 */ /* 0x0004640008000100 */
[----:B--2---:R-:W-:Y:S01]  /*1050*/  NOP ;  /* 0x0000000000007918 */ /* 0x004fe20000000000 */
.L_x_4:
[----:B------:R-:W2:Y:S01]  /*1060*/  SHFL.IDX PT, R0, R13, RZ, 0x1f ;  /* 0x00001fff0d007589 */ /* 0x000ea200000e0000 */
[----:B------:R-:W-:Y:S01]  /*1070*/  ELECT P1, URZ, PT ;  /* 0x00000000003f782f */ /* 0x000fe20003820000 */
[----:B------:R-:W3:Y:S01]  /*1080*/  LDC.64 R14, c[0x0][0x8f8] ;  /* 0x00023e00ff0e7b82 */ /* 0x000ee20000000a00 */
[----:B-1----:R-:W-:Y:S01]  /*1090*/  UMOV UR4, 0x20 ;  /* 0x0000002000047882 */ /* 0x002fe20000000000 */
[----:B------:R-:W-:Y:S01]  /*10a0*/  NOP ;  /* 0x0000000000007918 */ /* 0x000fe20000000000 */
[----:B------:R-:W-:Y:S01]  /*10b0*/  ULDC UR41, c[0x0][0xc] ;  /* 0x0000030000297ab9 */ /* 0x000fe20000000800 */
[----:B------:R-:W-:Y:S01]  /*10c0*/  IMAD.MOV.U32 R16, RZ, RZ, -0x1 ;  /* 0xffffffffff107424 */ /* 0x000fe200078e00ff */
[----:B------:R-:W-:Y:S01]  /*10d0*/  MOV R18, 0xffffffff ;  /* 0xffffffff00127802 */ /* 0x000fe20000000f00 */
[----:B------:R-:W-:Y:S01]  /*10e0*/  IMAD.MOV.U32 R17, RZ, RZ, -0x1 ;  /* 0xffffffffff117424 */ /* 0x000fe200078e00ff */
[----:B--2---:R-:W-:Y:S01]  /*10f0*/  ISETP.NE.OR P1, PT, R0, RZ, !P1 ;  /* 0x000000ff0000720c */ /* 0x004fe20004f25670 */
[----:B------:R-:W-:-:S12]  /*1100*/  IMAD.U32 R0, RZ, RZ, UR9 ;  /* 0x00000009ff007e24 */ /* 0x000fd8000f8e00ff */
[----:B------:R-:W-:Y:S01]  /*1110*/  VOTEU.ALL UP5, P1 ;  /* 0x00000000003f7886 */ /* 0x000fe200008a0000 */
[----:B------:R-:W-:-:S04]  /*1120*/  VOTEU.ALL UP6, P1 ;  /* 0x00000000003f7886 */ /* 0x000fc800008c0000 */
[----:B------:R-:W1:Y:S01]  /*1130*/  @!UP5 S2UR UR11, SR_CgaCtaId ;  /* 0x00000000000bd9c3 */ /* 0x000e620000008800 */
[----:B------:R-:W-:Y:S01]  /*1140*/  @!UP5 UMOV UR6, 0x400 ;  /* 0x000004000006d882 */ /* 0x000fe20000000000 */
[----:B------:R-:W-:-:S04]  /*1150*/  @!UP5 UIADD3 UR4, -UR4, 0x100000, URZ ;  /* 0x001000000404d890 */ /* 0x000fc8000fffe13f */
[----:B------:R-:W-:Y:S02]  /*1160*/  @!UP5 USHF.L.U32 UR5, UR4, 0xb, URZ ;  /* 0x0000000b0405d899 */ /* 0x000fe4000800063f */
[----:B------:R-:W-:Y:S02]  /*1170*/  @!UP5 USHF.L.U32 UR4, UR4, 0x1, URZ ;  /* 0x000000010404d899 */ /* 0x000fe4000800063f */
[----:B-1----:R-:W-:Y:S01]  /*1180*/  @!UP5 ULEA UR6, UR11, UR6, 0x18 ;  /* 0x000000060b06d291 */ /* 0x002fe2000f8ec03f */
[----:B------:R-:W-:Y:S01]  /*1190*/  VOTEU.ALL UP5, P1 ;  /* 0x00000000003f7886 */ /* 0x000fe200008a0000 */
[----:B---3--:R-:W-:Y:S01]  /*11a0*/  ISETP.LE.U32.AND P1, PT, R14, UR10, PT ;  /* 0x0000000a0e007c0c */ /* 0x008fe2000bf23070 */
[----:B------:R-:W-:-:S03]  /*11b0*/  UMOV UR11, URZ ;  /* 0x0000003f000b7c82 */ /* 0x000fc60008000000 */
[----:B------:R-:W-:Y:S01]  /*11c0*/  ISETP.GE.U32.AND.EX P1, PT, R0, R15, PT, P1 ;  /* 0x0000000f0000720c */ /* 0x000fe20003f26110 */
[----:B------:R-:W1:Y:S05]  /*11d0*/  FENCE.VIEW.ASYNC.S ;  /* 0x00000000000073c6 */ /* 0x000e6a0000000000 */
[----:B-1----:R-:W4:Y:S01]  /*11e0*/  @!UP5 SYNCS.EXCH.64 URZ, [UR6+0x384e0], UR4 ;  /* 0x0384e004063fd5b2 */ /* 0x002f220008000100 */
[----:B------:R1:W4:Y:S01]  /*11f0*/  @!UP6 SYNCS.EXCH.64 URZ, [UR6+0x384e8], UR4 ;  /* 0x0384e804063fe5b2 */ /* 0x0003220008000100 */
[----:B------:R-:W-:Y:S01]  /*1200*/  NOP ;  /* 0x0000000000007918 */ /* 0x000fe20000000000 */
[----:B-1----:R-:W-:Y:S01]  /*1210*/  ULDC.U8 UR4, c[0x0][0x900] ;  /* 0x0002400000047ab9 */ /* 0x002fe20000000000 */
[----:B------:R-:W-:Y:S01]  /*1220*/  UMOV UR6, URZ ;  /* 0x0000003f00067c82 */ /* 0x000fe20008000000 */
[----:B----4-:R-:W-:Y:S01]  /*1230*/  BAR.SYNC.DEFER_BLOCKING 0x0 ;  /* 0x0000000000007b1d */ /* 0x010fe20000010000 */
[----:B------:R-:W-:-:S04]  /*1240*/  ISETP.NE.AND P2, PT, RZ, UR4, PT ;  /* 0x00000004ff007c0c */ /* 0x000fc8000bf45270 */
[----:B------:R-:W-:Y:S01]  /*1250*/  P2R R20, PR, RZ, 0x4 ;  /* 0x00000004ff147803 */ /* 0x000fe20000000000 */
[----:B------:R-:W-:Y:S01]  /*1260*/  UMOV UR5, URZ ;  /* 0x0000003f00057c82 */ /* 0x000fe20008000000 */
[----:B------:R-:W-:-:S07]  /*1270*/  UMOV UR4, URZ ;  /* 0x0000003f00047c82 */ /* 0x000fce0008000000 */
[----:B------:R-:W-:Y:S05]  /*1280*/  @P2 BRA P1, `(.L_x_5) ;  /* 0x0000001400f42947 */ /* 0x000fea0000800000 */
[----:B------:R-:W-:Y:S01]  /*1290*/  IMAD.U32 R15, RZ, RZ, UR9 ;  /* 0x00000009ff0f7e24 */ /* 0x000fe2000f8e00ff */
[----:B------:R-:W-:Y:S01]  /*12a0*/  ISETP.LE.U32.AND P1, PT, R6, UR10, PT ;  /* 0x0000000a06007c0c */ /* 0x000fe2000bf23070 */
[----:B------:R-:W-:Y:S01]  /*12b0*/  UMOV UR5, URZ ;  /* 0x0000003f00057c82 */ /* 0x000fe20008000000 */
[----:B------:R-:W-:Y:S01]  /*12c0*/  UMOV UR4, URZ ;  /* 0x0000003f00047c82 */ /* 0x000fe20008000000 */
[----:B------:R-:W-:Y:S01]  /*12d0*/  UMOV UR11, URZ ;  /* 0x0000003f000b7c82 */ /* 0x000fe20008000000 */
[----:B------:R-:W-:Y:S01]  /*12e0*/  ISETP.GE.U32.AND.EX P1, PT, R15, R7, PT, P1 ;  /* 0x000000070f00720c */ /* 0x000fe20003f26110 */
[----:B------:R-:W-:-:S12]  /*12f0*/  UMOV UR6, URZ ;  /* 0x0000003f00067c82 */ /* 0x000fd80008000000 */
[----:B------:R-:W-:Y:S05]  /*1300*/  @!P1 BRA `(.L_x_6) ;  /* 0x0000001000c09947 */ /* 0x000fea0003800000 */
[----:B------:R-:W-:Y:S02]  /*1310*/  VIADD R2, R34, 0x20 ;  /* 0x0000002022027836 */ /* 0x000fe40000000000 */
[----:B------:R-:W-:Y:S02]  /*1320*/  IMAD.MOV.U32 R0, RZ, RZ, R34 ;  /* 0x000000ffff007224 */ /* 0x000fe400078e0022 */
[----:B-----5:R-:W-:Y:S01]  /*1330*/  IMAD.MOV.U32 R12, RZ, RZ, R8 ;  /* 0x000000ffff0c7224 */ /* 0x020fe200078e0008 */
[----:B------:R-:W-:Y:S01]  /*1340*/  ISETP.GE.AND P1, PT, R2, R3, PT ;  /* 0x000000030200720c */ /* 0x000fe20003f26270 */
[----:B------:R-:W-:-:S12]  /*1350*/  IMAD.MOV.U32 R17, RZ, RZ, R9 ;  /* 0x000000ffff117224 */ /* 0x000fd800078e0009 */
[----:B------:R-:W1:Y:S01]  /*1360*/  @!P1 LDC.64 R14, c[0x0][0x918] ;  /* 0x00024600ff0e9b82 */ /* 0x000e620000000a00 */
[----:B------:R-:W-:Y:S01]  /*1370*/  @!P1 VIADD R7, R0, 0x20 ;  /* 0x0000002000079836 */ /* 0x000fe20000000000 */
[----:B------:R-:W-:Y:S02]  /*1380*/  UIADD3 UR16, UP5, UR16, -0x1, URZ ;  /* 0xffffffff10107890 */ /* 0x000fe4000ffbe03f */
[----:B------:R-:W-:Y:S01]  /*1390*/  UIADD3 UR14, UP6, UR14, -0x1, URZ ;  /* 0xffffffff0e0e7890 */ /* 0x000fe2000ffde03f */
[----:B------:R-:W-:Y:S01]  /*13a0*/  BSSY B0, `(.L_x_7) ;  /* 0x000004f000007945 */ /* 0x000fe20003800000 */
[----:B------:R-:W-:Y:S01]  /*13b0*/  UIADD3.X UR17, UR17, -0x1, URZ, UP5, !UPT ;  /* 0xffffffff11117890 */ /* 0x000fe2000affe43f */
[----:B-1----:R-:W-:-:S05]  /*13c0*/  @!P1 IMAD.WIDE R14, R7, 0xc, R14 ;  /* 0x0000000c070e9825 */ /* 0x002fca00078e020e */
[----:B------:R1:W5:Y:S04]  /*13d0*/  @!P1 LDG.E R8, desc[UR58][R14.64] ;  /* 0x0000003a0e089981 */ /* 0x000368000c1e1900 */
[----:B------:R1:W5:Y:S01]  /*13e0*/  @!P1 LDG.E R9, desc[UR58][R14.64+0x4] ;  /* 0x0000043a0e099981 */ /* 0x000362000c1e1900 */
[----:B------:R-:W-:Y:S01]  /*13f0*/  ISETP.GE.AND P1, PT, R0, R3, PT ;  /* 0x000000030000720c */ /* 0x000fe20003f26270 */
[----:B------:R-:W-:Y:S01]  /*1400*/  UIADD3.X UR15, UR15, -0x1, URZ, UP6, !UPT ;  /* 0xffffffff0f0f7890 */ /* 0x000fe2000b7fe43f */
[----:B------:R-:W-:Y:S01]  /*1410*/  CS2R R6, SRZ ;  /* 0x0000000000067805 */ /* 0x000fe2000001ff00 */
[----:B------:R-:W-:Y:S01]  /*1420*/  UIADD3 UR4, UR8, -0x1, URZ ;  /* 0xffffffff08047890 */ /* 0x000fe2000fffe03f */
[----:B------:R-:W-:Y:S01]  /*1430*/  IMAD.MOV.U32 R27, RZ, RZ, 0x7fffffff ;  /* 0x7fffffffff1b7424 */ /* 0x000fe200078e00ff */
[----:B------:R-:W-:Y:S01]  /*1440*/  UIADD3 UR5, UR7, -0x1, URZ ;  /* 0xffffffff07057890 */ /* 0x000fe2000fffe03f */
[----:B------:R-:W-:-:S07]  /*1450*/  IMAD.MOV.U32 R29, RZ, RZ, RZ ;  /* 0x000000ffff1d7224 */ /* 0x000fce00078e00ff */
[----:B-1----:R-:W-:Y:S05]  /*1460*/  @P1 BRA `(.L_x_8) ;  /* 0x0000000400081947 */ /* 0x002fea0003800000 */
[----:B------:R-:W-:Y:S02]  /*1470*/  PLOP3.LUT P3, PT, PT, PT, UP0, 0x80, 0x0 ;  /* 0x000000000000781c */ /* 0x000fe40003f6f008 */
[C---:B------:R-:W-:Y:S02]  /*1480*/  IADD3 R21, P2, R17.reuse, UR16, RZ ;  /* 0x0000001011157c10 */ /* 0x040fe4000ff5e0ff */
[C---:B------:R-:W-:Y:S02]  /*1490*/  IADD3 R23, P1, R12.reuse, UR14, RZ ;  /* 0x0000000e0c177c10 */ /* 0x040fe4000ff3e0ff */
[----:B------:R-:W-:Y:S02]  /*14a0*/  LEA.HI.X.SX32 R22, R17, UR17, 0x1, P2 ;  /* 0x0000001111167c11 */ /* 0x000fe400090f0eff */
[----:B------:R-:W-:-:S05]  /*14b0*/  LEA.HI.X.SX32 R12, R12, UR15, 0x1, P1 ;  /* 0x0000000f0c0c7c11 */ /* 0x000fca00088f0eff */
[----:B------:R-:W-:Y:S05]  /*14c0*/  @!P3 BRA `(.L_x_9) ;  /* 0x000000000030b947 */ /* 0x000fea0003800000 */
[----:B------:R-:W-:Y:S02]  /*14d0*/  ULDC UR6, c[0x0][0x8dc] ;  /* 0x0002370000067ab9 */ /* 0x000fe40000000800 */
[----:B------:R-:W-:-:S05]  /*14e0*/  IADD3 R17, P1, R23, UR6, RZ ;  /* 0x0000000617117c10 */ /* 0x000fca000ff3e0ff */
[----:B------:R-:W-:-:S04]  /*14f0*/  IMAD.X R23, RZ, RZ, R12, P1 ;  /* 0x000000ffff177224 */ /* 0x000fc800008e060c */
[----:B------:R-:W-:-:S04]  /*1500*/  IMAD.WIDE.U32 R4, R23, UR20, RZ ;  /* 0x0000001417047c25 */ /* 0x000fc8000f8e00ff */
[----:B------:R-:W-:-:S04]  /*1510*/  IMAD.WIDE.U32 R14, P1, R17, UR21, R4 ;  /* 0x00000015110e7c25 */ /* 0x000fc8000f820004 */
[----:B------:R-:W-:Y:S01]  /*1520*/  IMAD.WIDE.U32 R4, R17, UR20, RZ ;  /* 0x0000001411047c25 */ /* 0x000fe2000f8e00ff */
[----:B------:R-:W-:-:S03]  /*1530*/  IADD3.X R19, RZ, RZ, RZ, P1, !PT ;  /* 0x000000ffff137210 */ /* 0x000fc60000ffe4ff */
[----:B------:R-:W-:Y:S01]  /*1540*/  IMAD.MOV.U32 R18, RZ, RZ, R15 ;  /* 0x000000ffff127224 */ /* 0x000fe200078e000f */
[----:B------:R-:W-:-:S05]  /*1550*/  IADD3 RZ, P1, R5, R14, RZ ;  /* 0x0000000e05ff7210 */ /* 0x000fca0007f3e0ff */
[----:B------:R-:W-:-:S04]  /*1560*/  IMAD.WIDE.U32.X R4, R23, UR21, R18, P1 ;  /* 0x0000001517047c25 */ /* 0x000fc800088e0412 */
[----:B------:R-:W-:Y:S02]  /*1570*/  IMAD.MOV.U32 R23, RZ, RZ, R4 ;  /* 0x000000ffff177224 */ /* 0x000fe400078e0004 */
[----:B------:R-:W-:-:S07]  /*1580*/  IMAD.MOV.U32 R12, RZ, RZ, R5 ;  /* 0x000000ffff0c7224 */ /* 0x000fce00078e0005 */
.L_x_9:
[----:B------:R-:W-:Y:S05]  /*1590*/  @!P0 BRA `(.L_x_10) ;  /* 0x0000000000308947 */ /* 0x000fea0003800000 */
[----:B------:R-:W-:Y:S02]  /*15a0*/  ULDC UR6, c[0x0][0x8f4] ;  /* 0x00023d0000067ab9 */ /* 0x000fe40000000800 */
[----:B------:R-:W-:-:S05]  /*15b0*/  IADD3 R17, P1, R21, UR6, RZ ;  /* 0x0000000615117c10 */ /* 0x000fca000ff3e0ff */
[----:B------:R-:W-:-:S04]  /*15c0*/  IMAD.X R21, RZ, RZ, R22, P1 ;  /* 0x000000ffff157224 */ /* 0x000fc800008e0616 */
[----:B------:R-:W-:-:S04]  /*15d0*/  IMAD.WIDE.U32 R4, R21, UR22, RZ ;  /* 0x0000001615047c25 */ /* 0x000fc8000f8e00ff */
[----:B------:R-:W-:-:S04]  /*15e0*/  IMAD.WIDE.U32 R14, P1, R17, UR23, R4 ;  /* 0x00000017110e7c25 */ /* 0x000fc8000f820004 */
[----:B------:R-:W-:-:S04]  /*15f0*/  IMAD.WIDE.U32 R4, R17, UR22, RZ ;  /* 0x0000001611047c25 */ /* 0x000fc8000f8e00ff */
[----:B------:R-:W-:Y:S01]  /*1600*/  IMAD.X R19, RZ, RZ, RZ, P1 ;  /* 0x000000ffff137224 */ /* 0x000fe200008e06ff */
[----:B------:R-:W-:Y:S01]  /*1610*/  IADD3 RZ, P1, R5, R14, RZ ;  /* 0x0000000e05ff7210 */ /* 0x000fe20007f3e0ff */
[----:B------:R-:W-:-:S04]  /*1620*/  IMAD.MOV.U32 R18, RZ, RZ, R15 ;  /* 0x000000ffff127224 */ /* 0x000fc800078e000f */
[----:B------:R-:W-:-:S04]  /*1630*/  IMAD.WIDE.U32.X R4, R21, UR23, R18, P1 ;  /* 0x0000001715047c25 */ /* 0x000fc800088e0412 */
[----:B------:R-:W-:Y:S02]  /*1640*/  IMAD.MOV.U32 R21, RZ, RZ, R4 ;  /* 0x000000ffff157224 */ /* 0x000fe400078e0004 */
[----:B------:R-:W-:-:S07]  /*1650*/  IMAD.MOV.U32 R22, RZ, RZ, R5 ;  /* 0x000000ffff167224 */ /* 0x000fce00078e0005 */
.L_x_10:
[----:B------:R-:W-:Y:S02]  /*1660*/  SHF.R.U64 R5, R23, UR18, R12 ;  /* 0x0000001217057c19 */ /* 0x000fe4000800120c */
[----:B------:R-:W-:-:S03]  /*1670*/  SHF.R.U64 R4, R21, UR28, R22 ;  /* 0x0000001c15047c19 */ /* 0x000fc60008001216 */
[----:B------:R-:W-:Y:S01]  /*1680*/  VIADD R17, R5, UR4 ;  /* 0x0000000405117c36 */ /* 0x000fe20008000000 */
[----:B------:R-:W-:-:S04]  /*1690*/  IADD3 R14, R4, UR5, RZ ;  /* 0x00000005040e7c10 */ /* 0x000fc8000fffe0ff */
[----:B------:R-:W-:Y:S02]  /*16a0*/  IABS R15, R17 ;  /* 0x00000011000f7213 */ /* 0x000fe40000000000 */
[----:B------:R-:W-:-:S03]  /*16b0*/  IABS R12, R14 ;  /* 0x0000000e000c7213 */ /* 0x000fc60000000000 */
[----:B------:R-:W-:-:S04]  /*16c0*/  IMAD.HI.U32 R4, R15, UR13, RZ ;  /* 0x0000000d0f047c27 */ /* 0x000fc8000f8e00ff */
[----:B------:R-:W-:-:S04]  /*16d0*/  IMAD.HI.U32 R5, R12, UR19, RZ ;  /* 0x000000130c057c27 */ /* 0x000fc8000f8e00ff */
[----:B------:R-:W-:Y:S02]  /*16e0*/  IMAD R4, R4, UR29, R15 ;  /* 0x0000001d04047c24 */ /* 0x000fe4000f8e020f */
[----:B------:R-:W-:Y:S02]  /*16f0*/  IMAD R5, R5, UR30, R12 ;  /* 0x0000001e05057c24 */ /* 0x000fe4000f8e020c */
[----:B------:R-:W-:Y:S01]  /*1700*/  IMAD.U32 R15, RZ, RZ, UR31 ;  /* 0x0000001fff0f7e24 */ /* 0x000fe2000f8e00ff */
[----:B------:R-:W-:Y:S01]  /*1710*/  ISETP.LT.U32.AND P1, PT, R4, UR27, PT ;  /* 0x0000001b04007c0c */ /* 0x000fe2000bf21070 */
[----:B------:R-:W-:Y:S01]  /*1720*/  IMAD.U32 R12, RZ, RZ, UR32 ;  /* 0x00000020ff0c7e24 */ /* 0x000fe2000f8e00ff */
[----:B------:R-:W-:-:S11]  /*1730*/  ISETP.LT.U32.AND P2, PT, R5, UR26, PT ;  /* 0x0000001a05007c0c */ /* 0x000fd6000bf41070 */
[----:B------:R-:W-:Y:S01]  /*1740*/  @!P1 VIADD R4, R4, -UR27 ;  /* 0x8000001b04049c36 */ /* 0x000fe20008000000 */
[----:B------:R-:W-:Y:S01]  /*1750*/  ISETP.GE.AND P1, PT, R14, RZ, PT ;  /* 0x000000ff0e00720c */ /* 0x000fe20003f26270 */
[----:B------:R-:W-:Y:S01]  /*1760*/  @!P2 VIADD R5, R5, -UR26 ;  /* 0x8000001a0505ac36 */ /* 0x000fe20008000000 */
[----:B------:R-:W-:Y:S02]  /*1770*/  ISETP.GE.AND P2, PT, R17, RZ, PT ;  /* 0x000000ff1100720c */ /* 0x000fe40003f46270 */
[----:B------:R-:W-:Y:S02]  /*1780*/  ISETP.LT.U32.AND P3, PT, R4, UR27, PT ;  /* 0x0000001b04007c0c */ /* 0x000fe4000bf61070 */
[----:B------:R-:W-:-:S11]  /*1790*/  ISETP.LT.U32.AND P4, PT, R5, UR26, PT ;  /* 0x0000001a05007c0c */ /* 0x000fd6000bf81070 */
[----:B------:R-:W-:Y:S01]  /*17a0*/  @!P3 VIADD R4, R4, -UR27 ;  /* 0x8000001b0404bc36 */ /* 0x000fe20008000000 */
[----:B------:R-:W-:Y:S01]  /*17b0*/  PLOP3.LUT P3, PT, PT, PT, UP4, 0x80, 0x0 ;  /* 0x000000000000781c */ /* 0x000fe20003f6f048 */
[----:B------:R-:W-:Y:S01]  /*17c0*/  @!P4 VIADD R5, R5, -UR26 ;  /* 0x8000001a0505cc36 */ /* 0x000fe20008000000 */
[----:B------:R-:W-:Y:S01]  /*17d0*/  PLOP3.LUT P4, PT, PT, PT, UP2, 0x80, 0x0 ;  /* 0x000000000000781c */ /* 0x000fe20003f8f028 */
[----:B------:R-:W-:Y:S02]  /*17e0*/  @!P2 IMAD.MOV R4, RZ, RZ, -R4 ;  /* 0x000000ffff04a224 */ /* 0x000fe400078e0a04 */
[----:B------:R-:W-:Y:S01]  /*17f0*/  @!P1 IMAD.MOV R5, RZ, RZ, -R5 ;  /* 0x000000ffff059224 */ /* 0x000fe200078e0a05 */
[----:B------:R-:W-:Y:S02]  /*1800*/  PLOP3.LUT P1, PT, PT, PT, UP3, 0x80, 0x0 ;  /* 0x000000000000781c */ /* 0x000fe40003f2f038 */
[----:B------:R-:W-:Y:S02]  /*1810*/  SEL R4, R15, R4, !P3 ;  /* 0x000000040f047207 */ /* 0x000fe40005800000 */
[----:B------:R-:W-:-:S03]  /*1820*/  SEL R5, R12, R5, !P4 ;  /* 0x000000050c057207 */ /* 0x000fc60006000000 */
[----:B------:R-:W-:Y:S01]  /*1830*/  IMAD.IADD R12, R17, 0x1, -R4 ;  /* 0x00000001110c7824 */ /* 0x000fe200078e0a04 */
[----:B------:R-:W-:-:S04]  /*1840*/  IADD3 R5, R14, -R5, RZ ;  /* 0x800000050e057210 */ /* 0x000fc80007ffe0ff */
[----:B------:R-:W-:Y:S01]  /*1850*/  SEL R4, R5, R12, !P1 ;  /* 0x0000000c05047207 */ /* 0x000fe20004800000 */
[----:B------:R-:W-:-:S03]  /*1860*/  IMAD R27, R12, R5, RZ ;  /* 0x000000050c1b7224 */ /* 0x000fc600078e02ff */
[----:B------:R-:W-:Y:S02]  /*1870*/  SHF.R.S32.HI R5, RZ, 0x1f, R4 ;  /* 0x0000001fff057819 */ /* 0x000fe40000011404 */
[----:B------:R-:W-:-:S07]  /*1880*/  SHF.R.S32.HI R29, RZ, 0x1f, R27 ;  /* 0x0000001fff1d7819 */ /* 0x000fce000001141b */
.L_x_8:
[----:B------:R-:W-:Y:S05]  /*1890*/  BSYNC B0 ;  /* 0x0000000000007941 */ /* 0x000fea0003800000 */
.L_x_7:
[----:B------:R-:W1:Y:S01]  /*18a0*/  SHFL.UP PT, R14, R27, 0x1, RZ ;  /* 0x042000001b0e7989 */ /* 0x000e6200000e00ff */
[C---:B------:R-:W-:Y:S02]  /*18b0*/  ISETP.NE.AND P2, PT, R34.reuse, RZ, PT ;  /* 0x000000ff2200720c */ /* 0x040fe40003f45270 */
[C---:B------:R-:W-:Y:S01]  /*18c0*/  ISETP.GE.U32.AND P3, PT, R34.reuse, 0x2, PT ;  /* 0x000000022200780c */ /* 0x040fe20003f66070 */
[----:B------:R-:W2:Y:S01]  /*18d0*/  SHFL.UP PT, R12, R29, 0x1, RZ ;  /* 0x042000001d0c7989 */ /* 0x000ea200000e00ff */
[C---:B------:R-:W-:Y:S02]  /*18e0*/  ISETP.GE.U32.AND P4, PT, R34.reuse, 0x4, PT ;  /* 0x000000042200780c */ /* 0x040fe40003f86070 */
[C---:B------:R-:W-:Y:S02]  /*18f0*/  ISETP.GE.U32.AND P5, PT, R34.reuse, 0x8, PT ;  /* 0x000000082200780c */ /* 0x040fe40003fa6070 */
[----:B------:R-:W-:Y:S02]  /*1900*/  ISETP.GE.U32.AND P6, PT, R34, 0x10, PT ;  /* 0x000000102200780c */ /* 0x000fe40003fc6070 */
[----:B-1----:R-:W-:-:S02]  /*1910*/  SEL R14, R14, RZ, P2 ;  /* 0x000000ff0e0e7207 */ /* 0x002fc40001000000 */
[----:B--2---:R-:W-:Y:S02]  /*1920*/  SEL R12, R12, RZ, P2 ;  /* 0x000000ff0c0c7207 */ /* 0x004fe40001000000 */
[----:B------:R-:W-:-:S05]  /*1930*/  IADD3 R19, P1, R14, R27, RZ ;  /* 0x0000001b0e137210 */ /* 0x000fca0007f3e0ff */
[----:B------:R-:W-:Y:S01]  /*1940*/  IMAD.X R21, R12, 0x1, R29, P1 ;  /* 0x000000010c157824 */ /* 0x000fe200008e061d */
[----:B------:R-:W1:Y:S04]  /*1950*/  SHFL.UP PT, R14, R19, 0x2, RZ ;  /* 0x04400000130e7989 */ /* 0x000e6800000e00ff */
[----:B------:R-:W2:Y:S01]  /*1960*/  SHFL.UP PT, R12, R21, 0x2, RZ ;  /* 0x04400000150c7989 */ /* 0x000ea200000e00ff */
[----:B-1----:R-:W-:-:S04]  /*1970*/  SEL R14, R14, RZ, P3 ;  /* 0x000000ff0e0e7207 */ /* 0x002fc80001800000 */
[----:B------:R-:W-:Y:S02]  /*1980*/  IADD3 R15, P1, R14, R19, RZ ;  /* 0x000000130e0f7210 */ /* 0x000fe40007f3e0ff */
[----:B--2---:R-:W-:-:S03]  /*1990*/  SEL R12, R12, RZ, P3 ;  /* 0x000000ff0c0c7207 */ /* 0x004fc60001800000 */
[----:B------:R-:W1:Y:S02]  /*19a0*/  SHFL.UP PT, R14, R15, 0x4, RZ ;  /* 0x048000000f0e7989 */ /* 0x000e6400000e00ff */
[----:B------:R-:W-:-:S05]  /*19b0*/  IMAD.X R17, R12, 0x1, R21, P1 ;  /* 0x000000010c117824 */ /* 0x000fca00008e0615 */
        /* <DEDUP_REMOVED lines=15> */
[----:B--2---:R-:W-:-:S05]  /*1ab0*/  SEL R12, R12, RZ, P6 ;  /* 0x000000ff0c0c7207 */ /* 0x004fca0003000000 */
[----:B------:R-:W-:Y:S01]  /*1ac0*/  IMAD.X R19, R12, 0x1, R17, P1 ;  /* 0x000000010c137824 */ /* 0x000fe200008e0611 */
[----:B------:R-:W-:-:S04]  /*1ad0*/  ISETP.GT.U32.AND P1, PT, R18, UR10, PT ;  /* 0x0000000a12007c0c */ /* 0x000fc8000bf24070 */
[----:B------:R-:W-:-:S13]  /*1ae0*/  ISETP.GT.U32.AND.EX P1, PT, R19, UR9, PT, P1 ;  /* 0x0000000913007c0c */ /* 0x000fda000bf24110 */
[----:B------:R-:W-:-:S04]  /*1af0*/  VOTE.ANY R12, PT, P1 ;  /* 0x00000000000c7806 */ /* 0x000fc800008e0100 */
[----:B------:R-:W-:-:S13]  /*1b00*/  ISETP.NE.AND P1, PT, R12, RZ, PT ;  /* 0x000000ff0c00720c */ /* 0x000fda0003f25270 */
[----:B------:R-:W-:Y:S05]  /*1b10*/  @P1 BRA `(.L_x_11) ;  /* 0x00000008006c1947 */ /* 0x000fea0003800000 */
[----:B------:R-:W1:Y:S01]  /*1b20*/  LDC R3, c[0x0][0x910] ;  /* 0x00024400ff037b82 */ /* 0x000e620000000800 */
[----:B------:R-:W-:Y:S01]  /*1b30*/  ULDC UR13, c[0x0][0x8f4] ;  /* 0x00023d00000d7ab9 */ /* 0x000fe20000000800 */
[----:B------:R-:W-:Y:S01]  /*1b40*/  ULDC UR6, c[0x0][0x8dc] ;  /* 0x0002370000067ab9 */ /* 0x000fe20000000800 */
[----:B------:R-:W-:Y:S01]  /*1b50*/  ULDC UR22, c[0x0][0x8d8] ;  /* 0x0002360000167ab9 */ /* 0x000fe20000000800 */
[----:B------:R-:W-:Y:S01]  /*1b60*/  ULDC UR23, c[0x0][0x8f0] ;  /* 0x00023c0000177ab9 */ /* 0x000fe20000000800 */
[----:B------:R-:W-:Y:S01]  /*1b70*/  ULDC.64 UR18, c[0x0][0x8d0] ;  /* 0x0002340000127ab9 */ /* 0x000fe20000000a00 */
[----:B------:R-:W-:-:S05]  /*1b80*/  ULDC.64 UR20, c[0x0][0x8e8] ;  /* 0x00023a0000147ab9 */ /* 0x000fca0000000a00 */
.L_x_16:
[----:B------:R-:W-:Y:S01]  /*1b90*/  IMAD.MOV.U32 R0, RZ, RZ, R2 ;  /* 0x000000ffff007224 */ /* 0x000fe200078e0002 */
[----:B-----5:R-:W-:Y:S01]  /*1ba0*/  MOV R17, R9 ;  /* 0x0000000900117202 */ /* 0x020fe20000000f00 */
[----:B------:R-:W-:Y:S02]  /*1bb0*/  VIADD R2, R2, 0x20 ;  /* 0x0000002002027836 */ /* 0x000fe40000000000 */
[----:B------:R-:W-:-:S03]  /*1bc0*/  IMAD.MOV.U32 R12, RZ, RZ, R8 ;  /* 0x000000ffff0c7224 */ /* 0x000fc600078e0008 */
[----:B-1----:R-:W-:-:S13]  /*1bd0*/  ISETP.GE.AND P1, PT, R2, R3, PT ;  /* 0x000000030200720c */ /* 0x002fda0003f26270 */
[----:B------:R-:W1:Y:S01]  /*1be0*/  @!P1 LDC.64 R6, c[0x0][0x918] ;  /* 0x00024600ff069b82 */ /* 0x000e620000000a00 */
[----:B------:R-:W-:Y:S01]  /*1bf0*/  @!P1 VIADD R15, R0, 0x20 ;  /* 0x00000020000f9836 */ /* 0x000fe20000000000 */
[----:B------:R-:W-:Y:S01]  /*1c00*/  BSSY B0, `(.L_x_12) ;  /* 0x0000065000007945 */ /* 0x000fe20003800000 */
[----:B------:R-:W-:Y:S02]  /*1c10*/  IMAD.MOV.U32 R27, RZ, RZ, 0x7fffffff ;  /* 0x7fffffffff1b7424 */ /* 0x000fe400078e00ff */
[----:B-1----:R-:W-:-:S05]  /*1c20*/  @!P1 IMAD.WIDE R14, R15, 0xc, R6 ;  /* 0x0000000c0f0e9825 */ /* 0x002fca00078e0206 */
[----:B------:R1:W5:Y:S04]  /*1c30*/  @!P1 LDG.E R8, desc[UR58][R14.64] ;  /* 0x0000003a0e089981 */ /* 0x000368000c1e1900 */
[----:B------:R1:W5:Y:S01]  /*1c40*/  @!P1 LDG.E R9, desc[UR58][R14.64+0x4] ;  /* 0x0000043a0e099981 */ /* 0x000362000c1e1900 */
[----:B------:R-:W-:Y:S01]  /*1c50*/  ISETP.GE.AND P1, PT, R0, R3, PT ;  /* 0x000000030000720c */ /* 0x000fe20003f26270 */
[----:B------:R-:W-:Y:S02]  /*1c60*/  IMAD.MOV.U32 R29, RZ, RZ, RZ ;  /* 0x000000ffff1d7224 */ /* 0x000fe400078e00ff */
[----:B------:R1:W2:Y:S04]  /*1c70*/  SHFL.IDX PT, R6, R19, 0x1f, 0x1f ;  /* 0x03e01f0013067f89 */ /* 0x0002a800000e0000 */
[----:B------:R1:W3:Y:S06]  /*1c80*/  SHFL.IDX PT, R7, R18, 0x1f, 0x1f ;  /* 0x03e01f0012077f89 */ /* 0x0002ec00000e0000 */
[----:B------:R-:W-:Y:S05]  /*1c90*/  @P1 BRA `(.L_x_13) ;  /* 0x00000004006c1947 */ /* 0x000fea0003800000 */
[----:B------:R-:W-:Y:S02]  /*1ca0*/  IABS R25, R11 ;  /* 0x0000000b00197213 */ /* 0x000fe40000000000 */
[C---:B------:R-:W-:Y:S02]  /*1cb0*/  IADD3 R21, P1, R12.reuse, UR14, RZ ;  /* 0x0000000e0c157c10 */ /* 0x040fe4000ff3e0ff */
[----:B------:R-:W4:Y:S02]  /*1cc0*/  I2F.RP R4, R25 ;  /* 0x0000001900047306 */ /* 0x000f240000209400 */
[----:B------:R-:W-:Y:S02]  /*1cd0*/  LEA.HI.X.SX32 R22, R12, UR15, 0x1, P1 ;  /* 0x0000000f0c167c11 */ /* 0x000fe400088f0eff */
[----:B------:R-:W-:-:S04]  /*1ce0*/  IADD3 R12, P1, R17, UR16, RZ ;  /* 0x00000010110c7c10 */ /* 0x000fc8000ff3e0ff */
[----:B------:R-:W-:Y:S02]  /*1cf0*/  LEA.HI.X.SX32 R17, R17, UR17, 0x1, P1 ;  /* 0x0000001111117c11 */ /* 0x000fe400088f0eff */
[----:B------:R-:W-:Y:S01]  /*1d00*/  PLOP3.LUT P1, PT, PT, PT, UP0, 0x80, 0x0 ;  /* 0x000000000000781c */ /* 0x000fe20003f2f008 */
[----:B----4-:R-:W4:Y:S02]  /*1d10*/  MUFU.RCP R4, R4 ;  /* 0x0000000400047308 */ /* 0x010f240000001000 */
[----:B----4-:R-:W-:-:S06]  /*1d20*/  VIADD R5, R4, 0xffffffe ;  /* 0x0ffffffe04057836 */ /* 0x010fcc0000000000 */
[----:B------:R-:W4:Y:S02]  /*1d30*/  F2I.FTZ.U32.TRUNC.NTZ R27, R5 ;  /* 0x00000005001b7305 */ /* 0x000f24000021f000 */
[----:B----4-:R-:W-:Y:S02]  /*1d40*/  IMAD.MOV R24, RZ, RZ, -R27 ;  /* 0x000000ffff187224 */ /* 0x010fe400078e0a1b */
[----:B------:R-:W-:Y:S05]  /*1d50*/  @!P1 BRA `(.L_x_14) ;  /* 0x00000000002c9947 */ /* 0x000fea0003800000 */
[----:B------:R-:W-:-:S05]  /*1d60*/  IADD3 R21, P1, R21, UR6, RZ ;  /* 0x0000000615157c10 */ /* 0x000fca000ff3e0ff */
[----:B------:R-:W-:-:S04]  /*1d70*/  IMAD.X R23, RZ, RZ, R22, P1 ;  /* 0x000000ffff177224 */ /* 0x000fc800008e0616 */
[----:B------:R-:W-:-:S04]  /*1d80*/  IMAD.WIDE.U32 R4, R23, UR18, RZ ;  /* 0x0000001217047c25 */ /* 0x000fc8000f8e00ff */
[----:B-1----:R-:W-:-:S04]  /*1d90*/  IMAD.WIDE.U32 R14, P1, R21, UR19, R4 ;  /* 0x00000013150e7c25 */ /* 0x002fc8000f820004 */
[----:B------:R-:W-:-:S04]  /*1da0*/  IMAD.WIDE.U32 R4, R21, UR18, RZ ;  /* 0x0000001215047c25 */ /* 0x000fc8000f8e00ff */
[----:B------:R-:W-:Y:S01]  /*1db0*/  IMAD.X R19, RZ, RZ, RZ, P1 ;  /* 0x000000ffff137224 */ /* 0x000fe200008e06ff */
[----:B------:R-:W-:Y:S01]  /*1dc0*/  IADD3 RZ, P1, R5, R14, RZ ;  /* 0x0000000e05ff7210 */ /* 0x000fe20007f3e0ff */
[----:B------:R-:W-:-:S04]  /*1dd0*/  IMAD.MOV.U32 R18, RZ, RZ, R15 ;  /* 0x000000ffff127224 */ /* 0x000fc800078e000f */
[----:B------:R-:W-:-:S04]  /*1de0*/  IMAD.WIDE.U32.X R4, R23, UR19, R18, P1 ;  /* 0x0000001317047c25 */ /* 0x000fc800088e0412 */
[----:B------:R-:W-:Y:S02]  /*1df0*/  IMAD.MOV.U32 R21, RZ, RZ, R4 ;  /* 0x000000ffff157224 */ /* 0x000fe400078e0004 */
[----:B------:R-:W-:-:S07]  /*1e00*/  IMAD.MOV.U32 R22, RZ, RZ, R5 ;  /* 0x000000ffff167224 */ /* 0x000fce00078e0005 */
.L_x_14:
[----:B------:R-:W-:Y:S05]  /*1e10*/  @!P0 BRA `(.L_x_15) ;  /* 0x00000000002c8947 */ /* 0x000fea0003800000 */
[----:B------:R-:W-:-:S04]  /*1e20*/  IADD3 R23, P1, R12, UR13, RZ ;  /* 0x0000000d0c177c10 */ /* 0x000fc8000ff3e0ff */
[----:B------:R-:W-:-:S05]  /*1e30*/  IADD3.X R17, RZ, R17, RZ, P1, !PT ;  /* 0x00000011ff117210 */ /* 0x000fca0000ffe4ff */
        /* <DEDUP_REMOVED lines=9> */
.L_x_15:
[----:B------:R-:W-:Y:S01]  /*1ed0*/  SHF.R.U64 R12, R12, UR23, R17 ;  /* 0x000000170c0c7c19 */ /* 0x000fe20008001211 */
[----:B------:R-:W-:Y:S01]  /*1ee0*/  IMAD.MOV.U32 R4, RZ, RZ, R24 ;  /* 0x000000ffff047224 */ /* 0x000fe200078e0018 */
[----:B------:R-:W-:Y:S02]  /*1ef0*/  IABS R5, R11 ;  /* 0x0000000b00057213 */ /* 0x000fe40000000000 */
[-C--:B-1----:R-:W-:Y:S01]  /*1f00*/  IABS R18, R10.reuse ;  /* 0x0000000a00127213 */ /* 0x082fe20000000000 */
[----:B------:R-:W-:Y:S01]  /*1f10*/  VIADD R15, R12, UR5 ;  /* 0x000000050c0f7c36 */ /* 0x000fe20008000000 */
[----:B------:R-:W-:Y:S01]  /*1f20*/  SHF.R.U64 R21, R21, UR22, R22 ;  /* 0x0000001615157c19 */ /* 0x000fe20008001216 */
[----:B------:R-:W-:Y:S01]  /*1f30*/  IMAD R12, R4, R25, RZ ;  /* 0x00000019040c7224 */ /* 0x000fe200078e02ff */
[----:B------:R-:W-:Y:S01]  /*1f40*/  IABS R23, R10 ;  /* 0x0000000a00177213 */ /* 0x000fe20000000000 */
[----:B------:R-:W-:Y:S01]  /*1f50*/  IMAD.MOV R17, RZ, RZ, -R5 ;  /* 0x000000ffff117224 */ /* 0x000fe200078e0a05 */
[----:B------:R-:W-:Y:S01]  /*1f60*/  IABS R14, R15 ;  /* 0x0000000f000e7213 */ /* 0x000fe20000000000 */
[----:B------:R-:W-:-:S02]  /*1f70*/  IMAD.MOV.U32 R4, RZ, RZ, RZ ;  /* 0x000000ffff047224 */ /* 0x000fc400078e00ff */
[----:B------:R-:W-:Y:S02]  /*1f80*/  IMAD.MOV.U32 R5, RZ, RZ, R27 ;  /* 0x000000ffff057224 */ /* 0x000fe400078e001b */
[----:B------:R-:W-:Y:S01]  /*1f90*/  IMAD.HI.U32 R4, R27, R12, R4 ;  /* 0x0000000c1b047227 */ /* 0x000fe200078e0004 */
[----:B------:R-:W-:-:S03]  /*1fa0*/  MOV R5, R14 ;  /* 0x0000000e00057202 */ /* 0x000fc60000000f00 */
[----:B------:R-:W-:Y:S02]  /*1fb0*/  IMAD.MOV.U32 R12, RZ, RZ, R17 ;  /* 0x000000ffff0c7224 */ /* 0x000fe400078e0011 */
[----:B------:R-:W1:Y:S01]  /*1fc0*/  I2F.RP R17, R18 ;  /* 0x0000001200117306 */ /* 0x000e620000209400 */
[----:B------:R-:W-:-:S04]  /*1fd0*/  IMAD.HI.U32 R4, R4, R5, RZ ;  /* 0x0000000504047227 */ /* 0x000fc800078e00ff */
[----:B------:R-:W-:Y:S02]  /*1fe0*/  IMAD R12, R4, R12, R5 ;  /* 0x0000000c040c7224 */ /* 0x000fe400078e0205 */
[----:B------:R-:W-:-:S03]  /*1ff0*/  VIADD R14, R21, UR4 ;  /* 0x00000004150e7c36 */ /* 0x000fc60008000000 */
[----:B------:R-:W-:Y:S02]  /*2000*/  ISETP.GT.U32.AND P1, PT, R25, R12, PT ;  /* 0x0000000c1900720c */ /* 0x000fe40003f24070 */
[----:B------:R-:W-:Y:S01]  /*2010*/  IABS R21, R14 ;  /* 0x0000000e00157213 */ /* 0x000fe20000000000 */
[----:B-1----:R-:W1:Y:S10]  /*2020*/  MUFU.RCP R17, R17 ;  /* 0x0000001100117308 */ /* 0x002e740000001000 */
[----:B------:R-:W-:-:S02]  /*2030*/  @!P1 IMAD.IADD R12, R12, 0x1, -R25 ;  /* 0x000000010c0c9824 */ /* 0x000fc400078e0a19 */
[----:B-1----:R-:W-:Y:S02]  /*2040*/  VIADD R4, R17, 0xffffffe ;  /* 0x0ffffffe11047836 */ /* 0x002fe40000000000 */
[----:B------:R-:W-:Y:S02]  /*2050*/  IMAD.MOV R17, RZ, RZ, -R23 ;  /* 0x000000ffff117224 */ /* 0x000fe400078e0a17 */
[----:B------:R1:W4:Y:S02]  /*2060*/  F2I.FTZ.U32.TRUNC.NTZ R5, R4 ;  /* 0x0000000400057305 */ /* 0x000324000021f000 */
[----:B-1----:R-:W-:Y:S02]  /*2070*/  IMAD.MOV.U32 R4, RZ, RZ, RZ ;  /* 0x000000ffff047224 */ /* 0x002fe400078e00ff */
[----:B----4-:R-:W-:-:S04]  /*2080*/  IMAD.MOV R19, RZ, RZ, -R5 ;  /* 0x000000ffff137224 */ /* 0x010fc800078e0a05 */
[----:B------:R-:W-:-:S04]  /*2090*/  IMAD R19, R19, R18, RZ ;  /* 0x0000001213137224 */ /* 0x000fc800078e02ff */
[----:B------:R-:W-:-:S04]  /*20a0*/  IMAD.HI.U32 R22, R5, R19, R4 ;  /* 0x0000001305167227 */ /* 0x000fc800078e0004 */
[----:B------:R-:W-:-:S04]  /*20b0*/  IMAD.MOV.U32 R5, RZ, RZ, R21 ;  /* 0x000000ffff057224 */ /* 0x000fc800078e0015 */
[----:B------:R-:W-:-:S04]  /*20c0*/  IMAD.HI.U32 R4, R22, R5, RZ ;  /* 0x0000000516047227 */ /* 0x000fc800078e00ff */
[----:B------:R-:W-:-:S05]  /*20d0*/  IMAD R5, R4, R17, R5 ;  /* 0x0000001104057224 */ /* 0x000fca00078e0205 */
[----:B------:R-:W-:-:S13]  /*20e0*/  ISETP.GT.U32.AND P1, PT, R18, R5, PT ;  /* 0x000000051200720c */ /* 0x000fda0003f24070 */
[----:B------:R-:W-:Y:S01]  /*20f0*/  @!P1 IMAD.IADD R5, R5, 0x1, -R18 ;  /* 0x0000000105059824 */ /* 0x000fe200078e0a12 */
[----:B------:R-:W-:-:S13]  /*2100*/  ISETP.GT.U32.AND P1, PT, R25, R12, PT ;  /* 0x0000000c1900720c */ /* 0x000fda0003f24070 */
[----:B------:R-:W-:Y:S02]  /*2110*/  @!P1 IADD3 R12, R12, -R25, RZ ;  /* 0x800000190c0c9210 */ /* 0x000fe40007ffe0ff */
[----:B------:R-:W-:-:S03]  /*2120*/  ISETP.GT.U32.AND P1, PT, R18, R5, PT ;  /* 0x000000051200720c */ /* 0x000fc60003f24070 */
[----:B------:R-:W-:-:S10]  /*2130*/  IMAD.MOV.U32 R4, RZ, RZ, R12 ;  /* 0x000000ffff047224 */ /* 0x000fd400078e000c */
[----:B------:R-:W-:Y:S01]  /*2140*/  @!P1 IMAD.IADD R5, R5, 0x1, -R18 ;  /* 0x0000000105059824 */ /* 0x000fe200078e0a12 */
[----:B------:R-:W-:-:S13]  /*2150*/  ISETP.GE.AND P1, PT, R15, RZ, PT ;  /* 0x000000ff0f00720c */ /* 0x000fda0003f26270 */
[----:B------:R-:W-:Y:S01]  /*2160*/  @!P1 IMAD.MOV R4, RZ, RZ, -R4 ;  /* 0x000000ffff049224 */ /* 0x000fe200078e0a04 */
[----:B------:R-:W-:-:S13]  /*2170*/  ISETP.GE.AND P1, PT, R14, RZ, PT ;  /* 0x000000ff0e00720c */ /* 0x000fda0003f26270 */
[----:B------:R-:W-:Y:S01]  /*2180*/  @!P1 IMAD.MOV R5, RZ, RZ, -R5 ;  /* 0x000000ffff059224 */ /* 0x000fe200078e0a05 */
[----:B------:R-:W-:-:S13]  /*2190*/  ISETP.NE.AND P1, PT, RZ, UR7, PT ;  /* 0x00000007ff007c0c */ /* 0x000fda000bf25270 */
[----:B------:R-:W-:Y:S02]  /*21a0*/  @!P1 LOP3.LUT R4, RZ, UR7, RZ, 0x33, !PT ;  /* 0x00000007ff049c12 */ /* 0x000fe4000f8e33ff */
[----:B------:R-:W-:-:S03]  /*21b0*/  ISETP.NE.AND P1, PT, RZ, UR8, PT ;  /* 0x00000008ff007c0c */ /* 0x000fc6000bf25270 */
[----:B------:R-:W-:-:S10]  /*21c0*/  IMAD.IADD R4, R15, 0x1, -R4 ;  /* 0x000000010f047824 */ /* 0x000fd400078e0a04 */
[----:B------:R-:W-:Y:S02]  /*21d0*/  @!P1 LOP3.LUT R5, RZ, UR8, RZ, 0x33, !PT ;  /* 0x00000008ff059c12 */ /* 0x000fe4000f8e33ff */
[----:B------:R-:W-:-:S03]  /*21e0*/  PLOP3.LUT P1, PT, PT, PT, UP3, 0x80, 0x0 ;  /* 0x000000000000781c */ /* 0x000fc60003f2f038 */
[----:B------:R-:W-:-:S04]  /*21f0*/  IMAD.IADD R5, R14, 0x1, -R5 ;  /* 0x000000010e057824 */ /* 0x000fc800078e0a05 */
[CC--:B------:R-:W-:Y:S01]  /*2200*/  IMAD R27, R4.reuse, R5.reuse, RZ ;  /* 0x00000005041b7224 */ /* 0x0c0fe200078e02ff */
[----:B------:R-:W-:-:S04]  /*2210*/  SEL R15, R4, R5, !P1 ;  /* 0x00000005040f7207 */ /* 0x000fc80004800000 */
[--C-:B------:R-:W-:Y:S01]  /*2220*/  SHF.R.S32.HI R5, RZ, 0x1f, R15.reuse ;  /* 0x0000001fff057819 */ /* 0x100fe2000001140f */
[----:B------:R-:W-:Y:S01]  /*2230*/  IMAD.MOV.U32 R4, RZ, RZ, R15 ;  /* 0x000000ffff047224 */ /* 0x000fe200078e000f */
[----:B------:R-:W-:-:S07]  /*2240*/  SHF.R.S32.HI R29, RZ, 0x1f, R27 ;  /* 0x0000001fff1d7819 */ /* 0x000fce000001141b */
.L_x_13:
[----:B------:R-:W-:Y:S05]  /*2250*/  BSYNC B0 ;  /* 0x0000000000007941 */ /* 0x000fea0003800000 */
.L_x_12:
[----:B-1----:R-:W1:Y:S04]  /*2260*/  SHFL.UP PT, R14, R27, 0x1, RZ ;  /* 0x042000001b0e7989 */ /* 0x002e6800000e00ff */
[----:B------:R-:W4:Y:S01]  /*2270*/  SHFL.UP PT, R12, R29, 0x1, RZ ;  /* 0x042000001d0c7989 */ /* 0x000f2200000e00ff */
[----:B-1----:R-:W-:Y:S02]  /*2280*/  SEL R14, R14, RZ, P2 ;  /* 0x000000ff0e0e7207 */ /* 0x002fe40001000000 */
[----:B----4-:R-:W-:Y:S02]  /*2290*/  SEL R12, R12, RZ, P2 ;  /* 0x000000ff0c0c7207 */ /* 0x010fe40001000000 */
[----:B------:R-:W-:-:S05]  /*22a0*/  IADD3 R17, P1, R14, R27, RZ ;  /* 0x0000001b0e117210 */ /* 0x000fca0007f3e0ff */
[----:B------:R-:W-:Y:S01]  /*22b0*/  IMAD.X R25, R12, 0x1, R29, P1 ;  /* 0x000000010c197824 */ /* 0x000fe200008e061d */
[----:B------:R-:W1:Y:S04]  /*22c0*/  SHFL.UP PT, R14, R17, 0x2, RZ ;  /* 0x04400000110e7989 */ /* 0x000e6800000e00ff */
        /* <DEDUP_REMOVED lines=9> */
[----:B------:R-:W-:-:S04]  /*2360*/  IADD3 R15, P1, R14, R19, RZ ;  /* 0x000000130e0f7210 */ /* 0x000fc80007f3e0ff */
[----:B------:R-:W-:Y:S01]  /*2370*/  IADD3.X R21, R12, R23, RZ, P1, !PT ;  /* 0x000000170c157210 */ /* 0x000fe20000ffe4ff */
        /* <DEDUP_REMOVED lines=12> */
[----:B---3--:R-:W-:-:S05]  /*2440*/  IADD3 R18, P1, R14, R7, RZ ;  /* 0x000000070e127210 */ /* 0x008fca0007f3e0ff */
[----:B--2---:R-:W-:Y:S01]  /*2450*/  IMAD.X R19, R15, 0x1, R6, P1 ;  /* 0x000000010f137824 */ /* 0x004fe200008e0606 */
[----:B------:R-:W-:-:S04]  /*2460*/  ISETP.GT.U32.AND P1, PT, R18, UR10, PT ;  /* 0x0000000a12007c0c */ /* 0x000fc8000bf24070 */
[----:B------:R-:W-:-:S13]  /*2470*/  ISETP.GT.U32.AND.EX P1, PT, R19, UR9, PT, P1 ;  /* 0x0000000913007c0c */ /* 0x000fda000bf24110 */
[----:B------:R-:W-:-:S04]  /*2480*/  VOTE.ANY R12, PT, P1 ;  /* 0x00000000000c7806 */ /* 0x000fc800008e0100 */
[----:B------:R-:W-:-:S13]  /*2490*/  ISETP.NE.AND P1, PT, R12, RZ, PT ;  /* 0x000000ff0c00720c */ /* 0x000fda0003f25270 */
[----:B------:R-:W-:Y:S05]  /*24a0*/  @!P1 BRA `(.L_x_16) ;  /* 0xfffffff400b89947 */ /* 0x000fea000383ffff */
[----:B------:R-:W-:Y:S02]  /*24b0*/  IMAD.MOV.U32 R18, RZ, RZ, R14 ;  /* 0x000000ffff127224 */ /* 0x000fe400078e000e */
[----:B------:R-:W-:-:S07]  /*24c0*/  IMAD.MOV.U32 R19, RZ, RZ, R15 ;  /* 0x000000ffff137224 */ /* 0x000fce00078e000f */
.L_x_11:
[----:B------:R-:W1:Y:S08]  /*24d0*/  BREV R12, R12 ;  /* 0x0000000c000c7301 */ /* 0x000e700000000000 */
[----:B-1----:R-:W1:Y:S02]  /*24e0*/  FLO.U32.SH R17, R12 ;  /* 0x0000000c00117300 */ /* 0x002e6400000e0400 */
[----:B-1----:R-:W1:Y:S02]  /*24f0*/  SHFL.IDX PT, R0, R0, R17, 0x1f ;  /* 0x00001f1100007589 */ /* 0x002e6400000e0000 */
[----:B-1----:R-:W-:-:S13]  /*2500*/  R2UR UR6, R0 ;  /* 0x00000000000672ca */ /* 0x002fda00000e0000 */
[----:B------:R-:W-:-:S05]  /*2510*/  VIADD R2, R34, UR6 ;  /* 0x0000000622027c36 */ /* 0x000fca0008000000 */
[----:B------:R-:W-:-:S13]  /*2520*/  ISETP.GE.AND P1, PT, R2, R3, PT ;  /* 0x000000030200720c */ /* 0x000fda0003f26270 */
[----:B------:R-:W1:Y:S02]  /*2530*/  @!P1 LDC.64 R14, c[0x0][0x918] ;  /* 0x00024600ff0e9b82 */ /* 0x000e640000000a00 */
[----:B-1----:R-:W-:-:S05]  /*2540*/  @!P1 IMAD.WIDE R14, R2, 0xc, R14 ;  /* 0x0000000c020e9825 */ /* 0x002fca00078e020e */
[----:B-----5:R1:W5:Y:S04]  /*2550*/  @!P1 LDG.E R8, desc[UR58][R14.64] ;  /* 0x0000003a0e089981 */ /* 0x020368000c1e1900 */
[----:B------:R1:W5:Y:S01]  /*2560*/  @!P1 LDG.E R9, desc[UR58][R14.64+0x4] ;  /* 0x0000043a0e099981 */ /* 0x000362000c1e1900 */
[----:B------:R-:W-:-:S03]  /*2570*/  IADD3 R2, P1, P2, R18, R7, -R27 ;  /* 0x0000000712027210 */ /* 0x000fc60007a3e81b */
[----:B------:R-:W-:Y:S01]  /*2580*/  SHFL.IDX PT, R7, R29, R17, 0x1f ;  /* 0x00001f111d077589 */ /* 0x000fe200000e0000 */
[----:B------:R-:W-:-:S03]  /*2590*/  IADD3.X R18, R19, R6, ~R29, P1, P2 ;  /* 0x0000000613127210 */ /* 0x000fc60000fe4c1d */
[----:B------:R-:W2:Y:S04]  /*25a0*/  SHFL.IDX PT, R2, R2, R17, 0x1f ;  /* 0x00001f1102027589 */ /* 0x000ea800000e0000 */
[----:B------:R-:W3:Y:S04]  /*25b0*/  SHFL.IDX PT, R18, R18, R17, 0x1f ;  /* 0x00001f1112127589 */ /* 0x000ee800000e0000 */
[----:B------:R1:W4:Y:S04]  /*25c0*/  SHFL.IDX PT, R6, R27, R17, 0x1f ;  /* 0x00001f111b067589 */ /* 0x00032800000e0000 */
[----:B------:R1:W1:Y:S04]  /*25d0*/  SHFL.IDX PT, R5, R5, R17, 0x1f ;  /* 0x00001f1105057589 */ /* 0x00026800000e0000 */
[----:B------:R1:W1:Y:S01]  /*25e0*/  SHFL.IDX PT, R4, R4, R17, 0x1f ;  /* 0x00001f1104047589 */ /* 0x00026200000e0000 */
[----:B--2---:R-:W-:-:S02]  /*25f0*/  R2UR UR5, R2 ;  /* 0x00000000020572ca */ /* 0x004fc400000e0000 */
[----:B---3--:R-:W-:-:S15]  /*2600*/  R2UR UR4, R18 ;  /* 0x00000000120472ca */ /* 0x008fde00000e0000 */
.L_x_6:
[----:B------:R-:W-:Y:S01]  /*2610*/  ISETP.LE.AND P1, PT, R3, UR6, PT ;  /* 0x0000000603007c0c */ /* 0x000fe2000bf23270 */
[----:B-1----:R-:W-:Y:S02]  /*2620*/  IMAD.MOV.U32 R17, RZ, RZ, -0x1 ;  /* 0xffffffffff117424 */ /* 0x002fe400078e00ff */
[----:B------:R-:W-:-:S10]  /*2630*/  IMAD.MOV.U32 R18, RZ, RZ, -0x1 ;  /* 0xffffffffff127424 */ /* 0x000fd400078e00ff */
[----:B------:R-:W-:Y:S05]  /*2640*/  @P1 BRA `(.L_x_5) ;  /* 0x0000000400041947 */ /* 0x000fea0003800000 */
[----:B------:R-:W-:Y:S01]  /*2650*/  UIADD3 UR15, UP2, -UR5, UR10, URZ ;  /* 0x0000000a050f7290 */ /* 0x000fe2000ff5e13f */
[----:B------:R-:W1:Y:S01]  /*2660*/  S2UR UR18, SR_CTAID.Y ;  /* 0x00000000001279c3 */ /* 0x000e620000002600 */
[----:B------:R-:W-:Y:S01]  /*2670*/  ULDC UR17, c[0x0][0x8c0] ;  /* 0x0002300000117ab9 */ /* 0x000fe20000000800 */
[----:B------:R-:W-:Y:S01]  /*2680*/  ULDC UR20, c[0x0][0x8b0] ;  /* 0x00022c0000147ab9 */ /* 0x000fe20000000800 */
[----:B------:R-:W-:Y:S01]  /*2690*/  UIADD3.X UR11, ~UR4, UR9, URZ, UP2, !UPT ;  /* 0x00000009040b7290 */ /* 0x000fe200097fe53f */
[--C-:B------:R-:W-:Y:S01]  /*26a0*/  SHF.R.U32.HI R23, RZ, UR20, R5.reuse ;  /* 0x00000014ff177c19 */ /* 0x100fe20008011605 */
[----:B------:R-:W-:Y:S01]  /*26b0*/  ULDC UR19, c[0x0][0x904] ;  /* 0x0002410000137ab9 */ /* 0x000fe20000000800 */
[----:B------:R-:W-:Y:S01]  /*26c0*/  ULDC UR13, c[0x0][0x8a8] ;  /* 0x00022a00000d7ab9 */ /* 0x000fe20000000800 */
[----:B------:R-:W-:Y:S01]  /*26d0*/  USHF.R.U32.HI UR16, URZ, UR17, UR11 ;  /* 0x000000113f107299 */ /* 0x000fe2000801160b */
[----:B------:R-:W-:Y:S01]  /*26e0*/  SHF.R.U64 R16, R4, UR20, R5 ;  /* 0x0000001404107c19 */ /* 0x000fe20008001205 */
[----:B------:R-:W-:-:S02]  /*26f0*/  USHF.R.U64 UR15, UR15, UR17, UR11 ;  /* 0x000000110f0f7299 */ /* 0x000fc4000800120b */
[----:B------:R-:W-:Y:S02]  /*2700*/  USHF.R.U32.HI UR14, URZ, UR20, UR16 ;  /* 0x000000143f0e7299 */ /* 0x000fe40008011610 */
[----:B------:R-:W-:Y:S02]  /*2710*/  UIADD3 UR13, UR13, -0x1, URZ ;  /* 0xffffffff0d0d7890 */ /* 0x000fe4000fffe03f */
[----:B------:R-:W-:Y:S02]  /*2720*/  USHF.R.U32.HI UR21, URZ, UR19, UR14 ;  /* 0x000000133f157299 */ /* 0x000fe4000801160e */
[----:B------:R-:W-:Y:S02]  /*2730*/  USHF.R.U64 UR16, UR15, UR20, UR16 ;  /* 0x000000140f107299 */ /* 0x000fe40008001210 */
[----:B------:R-:W-:Y:S02]  /*2740*/  ULOP3.LUT UR15, UR15, UR13, URZ, 0xc0, !UPT ;  /* 0x0000000d0f0f7292 */ /* 0x000fe4000f8ec03f */
[----:B------:R-:W-:Y:S01]  /*2750*/  LOP3.LUT R0, R23, UR21, RZ, 0xfc, !PT ;  /* 0x0000001517007c12 */ /* 0x000fe2000f8efcff */
[----:B------:R-:W-:-:S02]  /*2760*/  USHF.R.U64 UR14, UR16, UR19, UR14 ;  /* 0x00000013100e7299 */ /* 0x000fc4000800120e */
[----:B-1----:R-:W-:Y:S01]  /*2770*/  USEL UR11, UR40, UR18, !UP3 ;  /* 0x00000012280b7287 */ /* 0x002fe2000d800000 */
[----:B------:R-:W-:-:S13]  /*2780*/  ISETP.NE.U32.AND P1, PT, R0, RZ, PT ;  /* 0x000000ff0000720c */ /* 0x000fda0003f25070 */
[----:B------:R-:W-:Y:S05]  /*2790*/  @!P1 BRA `(.L_x_17) ;  /* 0x0000000000149947 */ /* 0x000fea0003800000 */
[----:B------:R-:W-:-:S07]  /*27a0*/  MOV R12, 0x27c0 ;  /* 0x000027c0000c7802 */ /* 0x000fce0000000f00 */
[----:B----45:R-:W-:Y:S05]  /*27b0*/  CALL.REL.NOINC `($__internal_0_$__cuda_sm20_div_u64) ;  /* 0x000000d0003c7944 */ /* 0x030fea0003c00000 */
[----:B------:R-:W-:-:S04]  /*27c0*/  IMAD.MOV R12, RZ, RZ, -R0 ;  /* 0x000000ffff0c7224 */ /* 0x000fc800078e0a00 */
[----:B------:R-:W-:Y:S01]  /*27d0*/  IMAD R12, R16, R12, UR14 ;  /* 0x0000000e100c7e24 */ /* 0x000fe2000f8e020c */
[----:B------:R-:W-:Y:S06]  /*27e0*/  BRA `(.L_x_18) ;  /* 0x0000000000507947 */ /* 0x000fec0003800000 */
.L_x_17:
[----:B------:R-:W1:Y:S01]  /*27f0*/  I2F.U32.RP R0, R16 ;  /* 0x0000001000007306 */ /* 0x000e620000209000 */
[----:B------:R-:W-:-:S07]  /*2800*/  ISETP.NE.U32.AND P3, PT, R16, RZ, PT ;  /* 0x000000ff1000720c */ /* 0x000fce0003f65070 */
[----:B-1----:R-:W1:Y:S02]  /*2810*/  MUFU.RCP R0, R0 ;  /* 0x0000000000007308 */ /* 0x002e640000001000 */
[----:B-1----:R-:W-:-:S06]  /*2820*/  IADD3 R2, R0, 0xffffffe, RZ ;  /* 0x0ffffffe00027810 */ /* 0x002fcc0007ffe0ff */
[----:B------:R1:W2:Y:S02]  /*2830*/  F2I.FTZ.U32.TRUNC.NTZ R3, R2 ;  /* 0x0000000200037305 */ /* 0x0002a4000021f000 */
[----:B-1----:R-:W-:Y:S02]  /*2840*/  IMAD.MOV.U32 R2, RZ, RZ, RZ ;  /* 0x000000ffff027224 */ /* 0x002fe400078e00ff */
[----:B--2---:R-:W-:-:S04]  /*2850*/  IMAD.MOV R15, RZ, RZ, -R3 ;  /* 0x000000ffff0f7224 */ /* 0x004fc800078e0a03 */
[----:B------:R-:W-:-:S04]  /*2860*/  IMAD R15, R15, R16, RZ ;  /* 0x000000100f0f7224 */ /* 0x000fc800078e02ff */
[----:B------:R-:W-:-:S06]  /*2870*/  IMAD.HI.U32 R3, R3, R15, R2 ;  /* 0x0000000f03037227 */ /* 0x000fcc00078e0002 */
[----:B------:R-:W-:-:S04]  /*2880*/  IMAD.HI.U32 R0, R3, UR14, RZ ;  /* 0x0000000e03007c27 */ /* 0x000fc8000f8e00ff */
[----:B------:R-:W-:-:S04]  /*2890*/  IMAD.MOV R3, RZ, RZ, -R0 ;  /* 0x000000ffff037224 */ /* 0x000fc800078e0a00 */
[----:B------:R-:W-:-:S05]  /*28a0*/  IMAD R3, R16, R3, UR14 ;  /* 0x0000000e10037e24 */ /* 0x000fca000f8e0203 */
[----:B------:R-:W-:-:S13]  /*28b0*/  ISETP.GE.U32.AND P1, PT, R3, R16, PT ;  /* 0x000000100300720c */ /* 0x000fda0003f26070 */
[----:B------:R-:W-:Y:S02]  /*28c0*/  @P1 IMAD.IADD R3, R3, 0x1, -R16 ;  /* 0x0000000103031824 */ /* 0x000fe400078e0a10 */
[----:B------:R-:W-:-:S03]  /*28d0*/  @P1 VIADD R0, R0, 0x1 ;  /* 0x0000000100001836 */ /* 0x000fc60000000000 */
[----:B------:R-:W-:-:S13]  /*28e0*/  ISETP.GE.U32.AND P2, PT, R3, R16, PT ;  /* 0x000000100300720c */ /* 0x000fda0003f46070 */
[----:B------:R-:W-:Y:S01]  /*28f0*/  @P2 VIADD R0, R0, 0x1 ;  /* 0x0000000100002836 */ /* 0x000fe20000000000 */
[----:B------:R-:W-:-:S05]  /*2900*/  @!P3 LOP3.LUT R0, RZ, R16, RZ, 0x33, !PT ;  /* 0x00000010ff00b212 */ /* 0x000fca00078e33ff */
[----:B------:R-:W-:-:S04]  /*2910*/  IMAD.MOV R12, RZ, RZ, -R0 ;  /* 0x000000ffff0c7224 */ /* 0x000fc800078e0a00 */
[----:B------:R-:W-:-:S07]  /*2920*/  IMAD R12, R16, R12, UR14 ;  /* 0x0000000e100c7e24 */ /* 0x000fce000f8e020c */
.L_x_18:
[----:B------:R-:W1:Y:S01]  /*2930*/  LDC R15, c[0x0][0x8a8] ;  /* 0x00022a00ff0f7b82 */ /* 0x000e620000000800 */
[----:B------:R-:W-:Y:S01]  /*2940*/  ULDC UR14, c[0x0][0x904] ;  /* 0x00024100000e7ab9 */ /* 0x000fe20000000800 */
[----:B------:R-:W-:Y:S01]  /*2950*/  UMOV UR13, 0xffffffff ;  /* 0xffffffff000d7882 */ /* 0x000fe20000000000 */
[----:B------:R-:W-:Y:S01]  /*2960*/  PLOP3.LUT P1, PT, PT, PT, UP3, 0x80, 0x0 ;  /* 0x000000000000781c */ /* 0x000fe20003f2f038 */
[----:B------:R-:W-:-:S04]  /*2970*/  USHF.L.U32 UR13, UR13, UR14, URZ ;  /* 0x0000000e0d0d7299 */ /* 0x000fc8000800063f */
[----:B------:R-:W2:Y:S02]  /*2980*/  LDC R17, c[0x0][0x8b8] ;  /* 0x00022e00ff117b82 */ /* 0x000ea40000000800 */
[----:B------:R-:W-:Y:S01]  /*2990*/  LOP3.LUT R2, RZ, UR13, RZ, 0x33, !PT ;  /* 0x0000000dff027c12 */ /* 0x000fe2000f8e33ff */
[----:B------:R-:W-:Y:S02]  /*29a0*/  UMOV UR13, 0x1 ;  /* 0x00000001000d7882 */ /* 0x000fe40000000000 */
[----:B------:R-:W-:Y:S01]  /*29b0*/  USHF.L.U32 UR13, UR13, UR14, URZ ;  /* 0x0000000e0d0d7299 */ /* 0x000fe2000800063f */
[----:B------:R-:W-:Y:S02]  /*29c0*/  LOP3.LUT R3, R2, UR16, RZ, 0xc0, !PT ;  /* 0x0000001002037c12 */ /* 0x000fe4000f8ec0ff */
[----:B------:R-:W-:Y:S01]  /*29d0*/  @P1 IMAD.U32 R18, RZ, RZ, UR6 ;  /* 0x00000006ff121e24 */ /* 0x000fe2000f8e00ff */
[----:B------:R-:W-:Y:S02]  /*29e0*/  @!P1 MOV R18, UR6 ;  /* 0x0000000600129c02 */ /* 0x000fe40008000f00 */
[----:B------:R-:W-:-:S02]  /*29f0*/  IMAD R0, R0, UR13, R3 ;  /* 0x0000000d00007c24 */ /* 0x000fc4000f8e0203 */
[----:B-1----:R-:W-:-:S04]  /*2a00*/  IMAD R12, R12, R15, UR15 ;  /* 0x0000000f0c0c7e24 */ /* 0x002fc8000f8e020f */
[----:B------:R-:W-:Y:S02]  /*2a10*/  @P1 IMAD.MOV.U32 R16, RZ, RZ, R12 ;  /* 0x000000ffff101224 */ /* 0x000fe400078e000c */
[----:B--2---:R-:W-:Y:S01]  /*2a20*/  IMAD R17, R0, R17, UR11 ;  /* 0x0000000b00117e24 */ /* 0x004fe2000f8e0211 */
[----:B------:R-:W-:-:S03]  /*2a30*/  UMOV UR11, 0x1 ;  /* 0x00000001000b7882 */ /* 0x000fc60000000000 */
[----:B------:R-:W-:Y:S02]  /*2a40*/  @!P1 IMAD.MOV.U32 R16, RZ, RZ, R17 ;  /* 0x000000ffff109224 */ /* 0x000fe400078e0011 */
[----:B------:R-:W-:-:S07]  /*2a50*/  @!P1 IMAD.MOV.U32 R17, RZ, RZ, R12 ;  /* 0x000000ffff119224 */ /* 0x000fce00078e000c */
.L_x_5:
[----:B------:R-:W-:-:S13]  /*2a60*/  ISETP.NE.AND P1, PT, RZ, UR11, PT ;  /* 0x0000000bff007c0c */ /* 0x000fda000bf25270 */
[----:B------:R-:W-:Y:S05]  /*2a70*/  @!P1 EXIT ;  /* 0x000000000000994d */ /* 0x000fea0003800000 */
[----:B------:R-:W1:Y:S02]  /*2a80*/  LDC.64 R14, c[0x0][0x290] ;  /* 0x0000a400ff0e7b82 */ /* 0x000e640000000a00 */
[----:B-1----:R-:W-:-:S05]  /*2a90*/  IMAD.WIDE R14, R18, 0xc, R14 ;  /* 0x0000000c120e7825 */ /* 0x002fca00078e020e */
[----:B------:R1:W5:Y:S04]  /*2aa0*/  LDG.E R2, desc[UR58][R14.64] ;  /* 0x0000003a0e027981 */ /* 0x000368000c1e1900 */
[----:B------:R1:W5:Y:S04]  /*2ab0*/  LDG.E R0, desc[UR58][R14.64+0x4] ;  /* 0x0000043a0e007981 */ /* 0x000368000c1e1900 */
[----:B------:R1:W5:Y:S01]  /*2ac0*/  LDG.E R19, desc[UR58][R14.64+0x8] ;  /* 0x0000083a0e137981 */ /* 0x000362000c1e1900 */
[----:B------:R-:W-:Y:S01]  /*2ad0*/  PLOP3.LUT P1, PT, PT, PT, UP1, 0x80, 0x0 ;  /* 0x000000000000781c */ /* 0x000fe20003f2f018 */
[----:B------:R-:W2:Y:S01]  /*2ae0*/  S2UR UR42, SR_CgaCtaId ;  /* 0x00000000002a79c3 */ /* 0x000ea20000008800 */
[----:B------:R-:W-:-:S11]  /*2af0*/  SHF.R.S32.HI R3, RZ, 0x1f, R18 ;  /* 0x0000001fff037819 */ /* 0x000fd60000011412 */
[----:B-1----:R-:W-:Y:S05]  /*2b00*/  @!P1 BRA `(.L_x_19) ;  /* 0x00000060003c9947 */ /* 0x002fea0003800000 */
[----:B------:R-:W-:-:S06]  /*2b10*/  UISETP.GT.U32.AND UP0, UPT, UR33, 0x1, UPT ;  /* 0x000000012100788c */ /* 0x000fcc000bf04070 */
[----:B------:R-:W-:-:S13]  /*2b20*/  PLOP3.LUT P0, PT, PT, PT, UP0, 0x80, 0x0 ;  /* 0x000000000000781c */ /* 0x000fda0003f0f008 */
[----:B--2---:R-:W-:Y:S05]  /*2b30*/  @P0 EXIT ;  /* 0x000000000000094d */ /* 0x004fea0003800000 */
.L_x_20:
[----:B------:R-:W-:-:S08]  /*2b40*/  NOP ;  /* 0x0000000000007918 */ /* 0x000fd00000000000 */
[----:B------:R-:W1:Y:S02]  /*2b50*/  USETMAXREG.TRY_ALLOC.CTAPOOL UP0, 0xe8 ;  /* 0x000000e8000079c8 */ /* 0x000e640008000600 */
[----:B-1----:R-:W-:-:S13]  /*2b60*/  PLOP3.LUT P0, PT, PT, PT, UP0, 0x80, 0x0 ;  /* 0x000000000000781c */ /* 0x002fda0003f0f008 */
[----:B------:R-:W-:Y:S05]  /*2b70*/  @!P0 BRA `(.L_x_20) ;  /* 0xfffffffc00f08947 */ /* 0x000fea000383ffff */
[----:B------:R-:W1:Y:S01]  /*2b80*/  SHFL.IDX PT, R13, R13, RZ, 0x1f ;  /* 0x00001fff0d0d7589 */ /* 0x000e6200000e0000 */
[----:B------:R-:W2:Y:S01]  /*2b90*/  S2UR UR4, SR_CTAID.Y ;  /* 0x00000000000479c3 */ /* 0x000ea20000002600 */
[----:B------:R-:W-:Y:S01]  /*2ba0*/  UMOV UR60, URZ ;  /* 0x0000003f003c7c82 */ /* 0x000fe20008000000 */
[----:B------:R-:W-:Y:S01]  /*2bb0*/  UMOV UR61, URZ ;  /* 0x0000003f003d7c82 */ /* 0x000fe20008000000 */
[----:B-1----:R-:W-:Y:S01]  /*2bc0*/  LOP3.LUT P0, RZ, R13, 0x3, RZ, 0xc0, !PT ;  /* 0x000000030dff7812 */ /* 0x002fe2000780c0ff */
[----:B--2---:R-:W-:-:S12]  /*2bd0*/  UIMAD UR4, UR4, UR41, UR40 ;  /* 0x00000029040472a4 */ /* 0x004fd8000f8e0228 */
[----:B------:R-:W-:Y:S05]  /*2be0*/  @P0 BRA `(.L_x_21) ;  /* 0x0000000000a40947 */ /* 0x000fea0003800000 */
[----:B------:R-:W-:Y:S01]  /*2bf0*/  ELECT P0, URZ, PT ;  /* 0x00000000003f782f */ /* 0x000fe20003800000 */
[----:B------:R-:W-:-:S12]  /*2c00*/  BSSY B0, `(.L_x_22) ;  /* 0x0000020000007945 */ /* 0x000fd80003800000 */
[----:B------:R-:W-:Y:S05]  /*2c10*/  @!P0 BRA `(.L_x_23) ;  /* 0x0000000000788947 */ /* 0x000fea0003800000 */
[----:B------:R-:W1:Y:S01]  /*2c20*/  S2UR UR6, SR_CgaCtaId ;  /* 0x00000000000679c3 */ /* 0x000e620000008800 */
[----:B------:R-:W-:Y:S01]  /*2c30*/  UISETP.NE.AND UP0, UPT, UR12, 0x1, UPT ;  /* 0x000000010c00788c */ /* 0x000fe2000bf05270 */
[----:B------:R-:W-:-:S06]  /*2c40*/  UMOV UR5, 0x400 ;  /* 0x0000040000057882 */ /* 0x000fcc0000000000 */
[----:B------:R-:W2:Y:S08]  /*2c50*/  LDC.64 R4, c[0x0][0x700] ;  /* 0x0001c000ff047b82 */ /* 0x000eb00000000a00 */
[----:B----4-:R-:W2:Y:S08]  /*2c60*/  LDC.64 R6, c[0x0][0x708] ;  /* 0x0001c200ff067b82 */ /* 0x010eb00000000a00 */
[----:B-----5:R-:W3:Y:S01]  /*2c70*/  LDC.64 R8, c[0x0][0x710] ;  /* 0x0001c400ff087b82 */ /* 0x020ee20000000a00 */
[----:B-1----:R-:W-:-:S04]  /*2c80*/  ULEA UR5, UR6, UR5, 0x18 ;  /* 0x0000000506057291 */ /* 0x002fc8000f8ec03f */
[----:B------:R-:W-:Y:S02]  /*2c90*/  UIADD3 UR6, UR5, 0x80, URZ ;  /* 0x0000008005067890 */ /* 0x000fe4000fffe03f */
[----:B------:R-:W-:Y:S01]  /*2ca0*/  @!UP0 UIADD3 UR6, UR5, URZ, URZ ;  /* 0x0000003f05068290 */ /* 0x000fe2000fffe03f */
[----:B------:R-:W3:Y:S08]  /*2cb0*/  LDC.64 R10, c[0x0][0x718] ;  /* 0x0001c600ff0a7b82 */ /* 0x000ef00000000a00 */
[----:B------:R-:W1:Y:S01]  /*2cc0*/  LDC.64 R12, c[0x0][0x720] ;  /* 0x0001c800ff0c7b82 */ /* 0x000e620000000a00 */
[----:B--2---:R2:W-:Y:S07]  /*2cd0*/  STS.128 [UR6+0x38700], R4 ;  /* 0x03870004ff007988 */ /* 0x0045ee0008000c06 */
[----:B------:R-:W1:Y:S08]  /*2ce0*/  LDC.64 R14, c[0x0][0x728] ;  /* 0x0001ca00ff0e7b82 */ /* 0x000e700000000a00 */
[----:B------:R-:W4:Y:S01]  /*2cf0*/  LDC.64 R20, c[0x0][0x730] ;  /* 0x0001cc00ff147b82 */ /* 0x000f220000000a00 */
[----:B---3--:R2:W-:Y:S07]  /*2d00*/  STS.128 [UR6+0x38710], R8 ;  /* 0x03871008ff007988 */ /* 0x0085ee0008000c06 */
[----:B------:R-:W4:Y:S08]  /*2d10*/  LDC.64 R22, c[0x0][0x738] ;  /* 0x0001ce00ff167b82 */ /* 0x000f300000000a00 */
[----:B------:R-:W3:Y:S01]  /*2d20*/  LDC.64 R24, c[0x0][0x740] ;  /* 0x0001d000ff187b82 */ /* 0x000ee20000000a00 */
[----:B-1----:R2:W-:Y:S07]  /*2d30*/  STS.128 [UR6+0x38720], R12 ;  /* 0x0387200cff007988 */ /* 0x0025ee0008000c06 */
[----:B------:R-:W3:Y:S08]  /*2d40*/  LDC.64 R26, c[0x0][0x748] ;  /* 0x0001d200ff1a7b82 */ /* 0x000ef00000000a00 */
[----:B------:R-:W1:Y:S01]  /*2d50*/  LDC.64 R28, c[0x0][0x750] ;  /* 0x0001d400ff1c7b82 */ /* 0x000e620000000a00 */
[----:B----4-:R2:W-:Y:S07]  /*2d60*/  STS.128 [UR6+0x38730], R20 ;  /* 0x03873014ff007988 */ /* 0x0105ee0008000c06 */
[----:B------:R-:W1:Y:S08]  /*2d70*/  LDC.64 R30, c[0x0][0x758] ;  /* 0x0001d600ff1e7b82 */ /* 0x000e700000000a00 */
[----:B------:R-:W4:Y:S01]  /*2d80*/  LDC.64 R36, c[0x0][0x760] ;  /* 0x0001d800ff247b82 */ /* 0x000f220000000a00 */
[----:B---3--:R2:W-:Y:S07]  /*2d90*/  STS.128 [UR6+0x38740], R24 ;  /* 0x03874018ff007988 */ /* 0x0085ee0008000c06 */
[----:B------:R-:W4:Y:S08]  /*2da0*/  LDC.64 R38, c[0x0][0x768] ;  /* 0x0001da00ff267b82 */ /* 0x000f300000000a00 */
[----:B------:R-:W3:Y:S01]  /*2db0*/  LDC.64 R40, c[0x0][0x770] ;  /* 0x0001dc00ff287b82 */ /* 0x000ee20000000a00 */
[----:B-1----:R2:W-:Y:S07]  /*2dc0*/  STS.128 [UR6+0x38750], R28 ;  /* 0x0387501cff007988 */ /* 0x0025ee0008000c06 */
[----:B------:R-:W3:Y:S01]  /*2dd0*/  LDC.64 R42, c[0x0][0x778] ;  /* 0x0001de00ff2a7b82 */ /* 0x000ee20000000a00 */
[----:B----4-:R2:W-:Y:S04]  /*2de0*/  STS.128 [UR6+0x38760], R36 ;  /* 0x03876024ff007988 */ /* 0x0105e80008000c06 */
[----:B---3--:R2:W-:Y:S02]  /*2df0*/  STS.128 [UR6+0x38770], R40 ;  /* 0x03877028ff007988 */ /* 0x0085e40008000c06 */
.L_x_23:
[----:B------:R-:W-:Y:S05]  /*2e00*/  BSYNC B0 ;  /* 0x0000000000007941 */ /* 0x000fea0003800000 */
.L_x_22:
[----:B------:R-:W-:Y:S01]  /*2e10*/  UISETP.NE.AND UP0, UPT, UR12, 0x1, UPT ;  /* 0x000000010c00788c */ /* 0x000fe2000bf05270 */
[----:B------:R-:W-:Y:S01]  /*2e20*/  NOP ;  /* 0x0000000000007918 */ /* 0x000fe20000000000 */
[----:B------:R-:W-:Y:S01]  /*2e30*/  ULDC UR5, c[0x0][0x884] ;  /* 0x0002210000057ab9 */ /* 0x000fe20000000800 */
[----:B------:R-:W-:Y:S01]  /*2e40*/  ULDC.64 UR60, c[0x0][0x800] ;  /* 0x00020000003c7ab9 */ /* 0x000fe20000000a00 */
[----:B------:R-:W-:-:S04]  /*2e50*/  USEL UR5, UR5, URZ, UP0 ;  /* 0x0000003f05057287 */ /* 0x000fc80008000000 */
[----:B------:R-:W-:-:S04]  /*2e60*/  UIADD3 UR5, UR4, UR5, URZ ;  /* 0x0000000504057290 */ /* 0x000fc8000fffe03f */
[----:B------:R-:W-:-:S12]  /*2e70*/  UIMAD.WIDE UR60, UR5, 0x80, UR60 ;  /* 0x00000080053c78a5 */ /* 0x000fd8000f8e023c */
.L_x_21:
[----:B------:R-:W-:-:S13]  /*2e80*/  ISETP.NE.AND P0, PT, RZ, UR55, PT ;  /* 0x00000037ff007c0c */ /* 0x000fda000bf05270 */
[----:B------:R-:W-:Y:S05]  /*2e90*/  @P0 BRA `(.L_x_24) ;  /* 0x00000004001c0947 */ /* 0x000fea0003800000 */
[----:B------:R-:W-:Y:S01]  /*2ea0*/  ELECT P0, URZ, PT ;  /* 0x00000000003f782f */ /* 0x000fe20003800000 */
[----:B------:R-:W-:-:S12]  /*2eb0*/  BSSY B0, `(.L_x_25) ;  /* 0x0000030000007945 */ /* 0x000fd80003800000 */
[----:B------:R-:W-:Y:S05]  /*2ec0*/  @!P0 BRA `(.L_x_26) ;  /* 0x0000000000b88947 */ /* 0x000fea0003800000 */
[C---:B--2---:R-:W-:Y:S01]  /*2ed0*/  IMAD.SHL.U32 R4, R18.reuse, 0x8, RZ ;  /* 0x0000000812047824 */ /* 0x044fe200078e00ff */
[----:B------:R-:W-:Y:S01]  /*2ee0*/  ULDC.64 UR4, c[0x0][0x820] ;  /* 0x0002080000047ab9 */ /* 0x000fe20000000a00 */
[----:B------:R-:W-:-:S03]  /*2ef0*/  SHF.L.U64.HI R3, R18, 0x3, R3 ;  /* 0x0000000312037819 */ /* 0x000fc60000010203 */
[----:B----4-:R-:W-:-:S04]  /*2f00*/  IADD3 R6, P0, R4, UR4, RZ ;  /* 0x0000000404067c10 */ /* 0x010fc8000ff1e0ff */
[----:B------:R-:W-:Y:S01]  /*2f10*/  IADD3.X R7, R3, UR5, RZ, P0, !PT ;  /* 0x0000000503077c10 */ /* 0x000fe200087fe4ff */
[----:B------:R-:W-:-:S05]  /*2f20*/  ULDC.64 UR4, c[0x0][0x818] ;  /* 0x0002060000047ab9 */ /* 0x000fca0000000a00 */
[----:B------:R-:W2:Y:S01]  /*2f30*/  LDG.E.64 R6, desc[UR58][R6.64] ;  /* 0x0000003a06067981 */ /* 0x000ea2000c1e1b00 */
[----:B------:R-:W-:-:S04]  /*2f40*/  IADD3 R4, P0, R4, UR4, RZ ;  /* 0x0000000404047c10 */ /* 0x000fc8000ff1e0ff */
[----:B------:R-:W-:-:S06]  /*2f50*/  IADD3.X R5, R3, UR5, RZ, P0, !PT ;  /* 0x0000000503057c10 */ /* 0x000fcc00087fe4ff */
[----:B------:R-:W3:Y:S01]  /*2f60*/  LDG.E.64 R4, desc[UR58][R4.64] ;  /* 0x0000003a04047981 */ /* 0x000ee2000c1e1b00 */
[----:B------:R-:W1:Y:S01]  /*2f70*/  S2UR UR5, SR_CgaCtaId ;  /* 0x00000000000579c3 */ /* 0x000e620000008800 */
[----:B------:R-:W-:Y:S01]  /*2f80*/  UISETP.NE.AND UP0, UPT, UR12, 0x1, UPT ;  /* 0x000000010c00788c */ /* 0x000fe2000bf05270 */
[----:B-----5:R-:W-:Y:S01]  /*2f90*/  VIADD R9, R0, 0xffffffff ;  /* 0xffffffff00097836 */ /* 0x020fe20000000000 */
[----:B------:R-:W-:Y:S01]  /*2fa0*/  UMOV UR4, 0x400 ;  /* 0x0000040000047882 */ /* 0x000fe20000000000 */
[----:B------:R-:W-:Y:S01]  /*2fb0*/  CS2R R10, SRZ ;  /* 0x00000000000a7805 */ /* 0x000fe2000001ff00 */
[----:B-1----:R-:W-:-:S04]  /*2fc0*/  ULEA UR4, UR5, UR4, 0x18 ;  /* 0x0000000405047291 */ /* 0x002fc8000f8ec03f */
[----:B------:R-:W-:-:S03]  /*2fd0*/  UIADD3 UR5, UR4, 0x80, URZ ;  /* 0x0000008004057890 */ /* 0x000fc6000fffe03f */
[----:B------:R-:W-:-:S04]  /*2fe0*/  @!UP0 UIADD3 UR5, UR4, URZ, URZ ;  /* 0x0000003f04058290 */ /* 0x000fc8000fffe03f */
[----:B------:R-:W-:-:S05]  /*2ff0*/  UIADD3 UR4, UR5, 0x38700, URZ ;  /* 0x0003870005047890 */ /* 0x000fca000fffe03f */
[----:B------:R-:W1:Y:S01]  /*3000*/  LDS R3, [UR5+0x3871c] ;  /* 0x03871c05ff037984 */ /* 0x000e620008000800 */
[----:B------:R-:W-:-:S03]  /*3010*/  IMAD.U32 R14, RZ, RZ, UR4 ;  /* 0x00000004ff0e7e24 */ /* 0x000fc6000f8e00ff */
[----:B------:R-:W-:Y:S02]  /*3020*/  STS [UR5+0x38730], RZ ;  /* 0x038730ffff007988 */ /* 0x000fe40008000805 */
[----:B------:R-:W-:-:S05]  /*3030*/  SHF.R.U64 R14, R14, 0x4, RZ ;  /* 0x000000040e0e7819 */ /* 0x000fca00000012ff */
[----:B------:R-:W-:Y:S04]  /*3040*/  STS [UR5+0x38710], R14 ;  /* 0x0387100eff007988 */ /* 0x000fe80008000805 */
[----:B------:R-:W-:Y:S01]  /*3050*/  STS [UR5+0x38714], R14 ;  /* 0x0387140eff007988 */ /* 0x000fe20008000805 */
[C---:B--2---:R-:W-:Y:S01]  /*3060*/  SHF.L.U64.HI R13, R6.reuse, 0x1, R7 ;  /* 0x00000001060d7819 */ /* 0x044fe20000010207 */
[----:B------:R-:W-:-:S03]  /*3070*/  IMAD.SHL.U32 R6, R6, 0x2, RZ ;  /* 0x0000000206067824 */ /* 0x000fc600078e00ff */
[----:B------:R-:W-:Y:S02]  /*3080*/  LOP3.LUT R13, R13, 0x1fffffff, RZ, 0xc0, !PT ;  /* 0x1fffffff0d0d7812 */ /* 0x000fe400078ec0ff */
[----:B------:R-:W-:Y:S02]  /*3090*/  LOP3.LUT R0, R6, 0xfffffffe, RZ, 0xc0, !PT ;  /* 0xfffffffe06007812 */ /* 0x000fe400078ec0ff */
[--C-:B------:R-:W-:Y:S02]  /*30a0*/  SHF.R.U32.HI R8, RZ, 0x4, R13.reuse ;  /* 0x00000004ff087819 */ /* 0x100fe4000001160d */
[----:B------:R-:W-:Y:S01]  /*30b0*/  SHF.R.U64 R0, R0, 0x4, R13 ;  /* 0x0000000400007819 */ /* 0x000fe2000000120d */
[----:B---3--:R-:W-:Y:S01]  /*30c0*/  STS.64 [UR5+0x38700], R4 ;  /* 0x03870004ff007988 */ /* 0x008fe20008000a05 */
[----:B-1----:R-:W-:-:S03]  /*30d0*/  LOP3.LUT R3, R3, 0xf, R8, 0xb8, !PT ;  /* 0x0000000f03037812 */ /* 0x002fc600078eb808 */
[----:B------:R-:W-:Y:S04]  /*30e0*/  STS [UR5+0x3870c], R0 ;  /* 0x03870c00ff007988 */ /* 0x000fe80008000805 */
[----:B------:R-:W-:Y:S04]  /*30f0*/  STS [UR5+0x3871c], R3 ;  /* 0x03871c03ff007988 */ /* 0x000fe80008000805 */
[----:B------:R-:W1:Y:S02]  /*3100*/  LDS R7, [UR5+0x3871c] ;  /* 0x03871c05ff077984 */ /* 0x000e640008000800 */
[----:B-1----:R-:W-:-:S05]  /*3110*/  LOP3.LUT R7, R7, 0xf0, RZ, 0xb8, !PT ;  /* 0x000000f007077812 */ /* 0x002fca00078eb8ff */
[----:B------:R-:W-:Y:S04]  /*3120*/  STS [UR5+0x3871c], R7 ;  /* 0x03871c07ff007988 */ /* 0x000fe80008000805 */
[----:B------:R-:W1:Y:S02]  /*3130*/  LDS R8, [UR5+0x3871c] ;  /* 0x03871c05ff087984 */ /* 0x000e640008000800 */
[----:B-1----:R-:W-:Y:S01]  /*3140*/  LOP3.LUT R15, R8, 0xf00, RZ, 0xb8, !PT ;  /* 0x00000f00080f7812 */ /* 0x002fe200078eb8ff */
[----:B------:R-:W-:-:S04]  /*3150*/  VIADD R8, R2, 0xffffffff ;  /* 0xffffffff02087836 */ /* 0x000fc80000000000 */
[----:B------:R-:W-:Y:S04]  /*3160*/  STS.64 [UR5+0x38718], R14 ;  /* 0x0387180eff007988 */ /* 0x000fe80008000a05 */
[----:B------:R-:W1:Y:S04]  /*3170*/  LDS R12, [UR5+0x3871c] ;  /* 0x03871c05ff0c7984 */ /* 0x000e680008000800 */
[----:B------:R3:W-:Y:S01]  /*3180*/  STS.128 [UR5+0x38720], R8 ;  /* 0x03872008ff007988 */ /* 0x0007e20008000c05 */
[----:B-1----:R-:W-:-:S05]  /*3190*/  LOP3.LUT R12, R12, 0xf000, RZ, 0xb8, !PT ;  /* 0x0000f0000c0c7812 */ /* 0x002fca00078eb8ff */
[----:B------:R3:W-:Y:S02]  /*31a0*/  STS [UR5+0x3871c], R12 ;  /* 0x03871c0cff007988 */ /* 0x0007e40008000805 */
.L_x_26:
[----:B------:R-:W-:Y:S05]  /*31b0*/  BSYNC B0 ;  /* 0x0000000000007941 */ /* 0x000fea0003800000 */
.L_x_25:
[----:B------:R-:W-:Y:S01]  /*31c0*/  ELECT P0, URZ, PT ;  /* 0x00000000003f782f */ /* 0x000fe20003800000 */
[----:B------:R-:W-:Y:S01]  /*31d0*/  NOP ;  /* 0x0000000000007918 */ /* 0x000fe20000000000 */
[----:B------:R-:W-:Y:S11]  /*31e0*/  BSSY B0, `(.L_x_27) ;  /* 0x0000004000007945 */ /* 0x000ff60003800000 */
[----:B------:R-:W-:Y:S05]  /*31f0*/  @!P0 BRA `(.L_x_28) ;  /* 0x0000000000088947 */ /* 0x000fea0003800000 */
[----:B------:R0:W-:Y:S01]  /*3200*/  UTMACMDFLUSH ;  /* 0x00000000000079b7 */ /* 0x0001e20000000000 */
[----:B------:R-:W-:-:S04]  /*3210*/  DEPBAR.LE SB0, 0x0 ;  /* 0x000080000000791a */ /* 0x000fc80000000000 */
.L_x_28:
[----:B------:R-:W-:Y:S05]  /*3220*/  BSYNC B0 ;  /* 0x0000000000007941 */ /* 0x000fea0003800000 */
.L_x_27:
[----:B------:R-:W1:Y:S01]  /*3230*/  S2UR UR5, SR_CgaCtaId ;  /* 0x00000000000579c3 */ /* 0x000e620000008800 */
[----:B-----5:R-:W2:Y:S01]  /*3240*/  S2R R0, SR_LANEID ;  /* 0x0000000000007919 */ /* 0x020ea20000000000 */
[----:B------:R-:W-:Y:S01]  /*3250*/  UISETP.NE.AND UP0, UPT, UR12, 0x1, UPT ;  /* 0x000000010c00788c */ /* 0x000fe2000bf05270 */
[----:B------:R-:W-:Y:S02]  /*3260*/  UMOV UR4, 0x400 ;  /* 0x0000040000047882 */ /* 0x000fe40000000000 */
[----:B-1----:R-:W-:-:S04]  /*3270*/  ULEA UR4, UR5, UR4, 0x18 ;  /* 0x0000000405047291 */ /* 0x002fc8000f8ec03f */
[----:B------:R-:W-:-:S04]  /*3280*/  UIADD3 UR5, UR4, 0x80, URZ ;  /* 0x0000008004057890 */ /* 0x000fc8000fffe03f */
[----:B------:R-:W-:Y:S01]  /*3290*/  @!UP0 UIADD3 UR5, UR4, URZ, URZ ;  /* 0x0000003f04058290 */ /* 0x000fe2000fffe03f */
[----:B--2---:R-:W-:-:S05]  /*32a0*/  IMAD.SHL.U32 R0, R0, 0x4, RZ ;  /* 0x0000000400007824 */ /* 0x004fca00078e00ff */
[----:B------:R-:W-:Y:S01]  /*32b0*/  IMAD.U32 R3, RZ, RZ, UR5 ;  /* 0x00000005ff037e24 */ /* 0x000fe2000f8e00ff */
[----:B------:R-:W-:-:S04]  /*32c0*/  IADD3 R2, P0, R0, UR60, RZ ;  /* 0x0000003c00027c10 */ /* 0x000fc8000ff1e0ff */
[----:B------:R-:W-:Y:S02]  /*32d0*/  IADD3 R4, R0, 0x38700, R3 ;  /* 0x0003870000047810 */ /* 0x000fe40007ffe003 */
[----:B------:R-:W-:-:S03]  /*32e0*/  IADD3.X R3, RZ, UR61, RZ, P0, !PT ;  /* 0x0000003dff037c10 */ /* 0x000fc600087fe4ff */
[----:B------:R-:W1:Y:S04]  /*32f0*/  LDS R5, [R4] ;  /* 0x0000000004057984 */ /* 0x000e680000000800 */
[----:B-1----:R1:W5:Y:S02]  /*3300*/  ATOMG.E.EXCH.STRONG.GPU PT, RZ, [R2], R5 ;  /* 0x0000000502ff73a8 */ /* 0x00236400041ee100 */
.L_x_24:
[----:B-----5:R-:W-:Y:S01]  /*3310*/  SHF.R.S32.HI R0, RZ, 0x1f, R33 ;  /* 0x0000001fff007819 */ /* 0x020fe20000011421 */
[----:B------:R-:W3:Y:S01]  /*3320*/  S2UR UR43, SR_CgaCtaId ;  /* 0x00000000002b79c3 */ /* 0x000ee20000008800 */
[----:B------:R-:W-:Y:S01]  /*3330*/  UISETP.NE.AND UP0, UPT, UR12, 0x1, UPT ;  /* 0x000000010c00788c */ /* 0x000fe2000bf05270 */
[----:B------:R-:W-:Y:S01]  /*3340*/  IMAD.MOV.U32 R154, RZ, RZ, RZ ;  /* 0x000000ffff9a7224 */ /* 0x000fe200078e00ff */
[----:B------:R-:W-:Y:S01]  /*3350*/  LEA.HI R0, R0, R33, RZ, 0x8 ;  /* 0x0000002100007211 */ /* 0x000fe200078f40ff */
[----:B------:R-:W-:Y:S01]  /*3360*/  UMOV UR47, 0x400 ;  /* 0x00000400002f7882 */ /* 0x000fe20000000000 */
[----:B------:R-:W-:Y:S02]  /*3370*/  ULOP3.LUT UR51, UR53, 0x1, URZ, 0xfc, !UPT ;  /* 0x0000000135337892 */ /* 0x000fe4000f8efc3f */
[----:B------:R-:W-:Y:S01]  /*3380*/  LOP3.LUT R0, R0, 0xffffff00, RZ, 0xc0, !PT ;  /* 0xffffff0000007812 */ /* 0x000fe200078ec0ff */
[----:B------:R-:W-:Y:S02]  /*3390*/  ULOP3.LUT UR50, UR54, 0x1, URZ, 0xfc, !UPT ;  /* 0x0000000136327892 */ /* 0x000fe4000f8efc3f */
[----:B------:R-:W-:-:S02]  /*33a0*/  ULOP3.LUT UR48, UR52, 0x1, URZ, 0xfc, !UPT ;  /* 0x0000000134307892 */ /* 0x000fc4000f8efc3f */
[----:B------:R-:W-:Y:S01]  /*33b0*/  IMAD.IADD R0, R33, 0x1, -R0 ;  /* 0x0000000121007824 */ /* 0x000fe200078e0a00 */
[----:B------:R-:W-:Y:S01]  /*33c0*/  UMOV UR36, URZ ;  /* 0x0000003f00247c82 */ /* 0x000fe20008000000 */
[----:B------:R-:W-:Y:S01]  /*33d0*/  UMOV UR56, URZ ;  /* 0x0000003f00387c82 */ /* 0x000fe20008000000 */
[----:B------:R-:W-:Y:S01]  /*33e0*/  UMOV UR37, URZ ;  /* 0x0000003f00257c82 */ /* 0x000fe20008000000 */
[C---:B-12---:R-:W-:Y:S01]  /*33f0*/  IMAD.SHL.U32 R5, R0.reuse, 0x40, RZ ;  /* 0x0000004000057824 */ /* 0x046fe200078e00ff */
[----:B------:R-:W-:Y:S01]  /*3400*/  SHF.R.S32.HI R3, RZ, 0x1f, R0 ;  /* 0x0000001fff037819 */ /* 0x000fe20000011400 */
[----:B------:R-:W-:Y:S01]  /*3410*/  UMOV UR38, URZ ;  /* 0x0000003f00267c82 */ /* 0x000fe20008000000 */
[-C--:B------:R-:W-:Y:S01]  /*3420*/  LEA.HI R2, R0, R0.reuse, RZ, 0x1 ;  /* 0x0000000000027211 */ /* 0x080fe200078f08ff */
[----:B------:R-:W-:Y:S01]  /*3430*/  UMOV UR39, URZ ;  /* 0x0000003f00277c82 */ /* 0x000fe20008000000 */
[----:B------:R-:W-:Y:S02]  /*3440*/  LEA.HI R4, R3, R0, RZ, 0x5 ;  /* 0x0000000003047211 */ /* 0x000fe400078f28ff */
[----:B------:R-:W-:Y:S01]  /*3450*/  SHF.R.S32.HI R2, RZ, 0x1, R2 ;  /* 0x00000001ff027819 */ /* 0x000fe20000011402 */
[----:B---3--:R-:W-:Y:S01]  /*3460*/  ULEA UR47, UR43, UR47, 0x18 ;  /* 0x0000002f2b2f7291 */ /* 0x008fe2000f8ec03f */
[----:B------:R-:W-:-:S02]  /*3470*/  SHF.R.S32.HI R4, RZ, 0x5, R4 ;  /* 0x00000005ff047819 */ /* 0x000fc40000011404 */
[-C--:B------:R-:W-:Y:S01]  /*3480*/  LEA.HI R7, R3, R0.reuse, RZ, 0x4 ;  /* 0x0000000003077211 */ /* 0x080fe200078f20ff */
[----:B------:R-:W-:Y:S01]  /*3490*/  UIADD3 UR49, UR47, 0x80, URZ ;  /* 0x000000802f317890 */ /* 0x000fe2000fffe03f */
[----:B------:R-:W-:Y:S01]  /*34a0*/  LOP3.LUT R5, R5, 0x40, RZ, 0xc0, !PT ;  /* 0x0000004005057812 */ /* 0x000fe200078ec0ff */
[----:B----4-:R-:W-:Y:S01]  /*34b0*/  IMAD.SHL.U32 R6, R4, 0x10, RZ ;  /* 0x0000001004067824 */ /* 0x010fe200078e00ff */
[----:B------:R-:W-:Y:S01]  /*34c0*/  SHF.R.S32.HI R8, RZ, 0x4, R7 ;  /* 0x00000004ff087819 */ /* 0x000fe20000011407 */
[----:B------:R-:W-:Y:S01]  /*34d0*/  IMAD.SHL.U32 R4, R2, 0x80, RZ ;  /* 0x0000008002047824 */ /* 0x000fe200078e00ff */
[----:B------:R-:W-:Y:S01]  /*34e0*/  LEA.HI R2, R3, R0, RZ, 0x3 ;  /* 0x0000000003027211 */ /* 0x000fe200078f18ff */
[----:B------:R-:W-:Y:S01]  /*34f0*/  @!UP0 UIADD3 UR49, UR47, URZ, URZ ;  /* 0x0000003f2f318290 */ /* 0x000fe2000fffe03f */
[----:B------:R-:W-:Y:S02]  /*3500*/  LEA.HI R9, R7, R8, RZ, 0x1 ;  /* 0x0000000807097211 */ /* 0x000fe400078f08ff */
[----:B------:R-:W-:Y:S01]  /*3510*/  LOP3.LUT R4, R4, 0x180, RZ, 0xc0, !PT ;  /* 0x0000018004047812 */ /* 0x000fe200078ec0ff */
[----:B------:R-:W-:Y:S01]  /*3520*/  UIADD3 UR49, UR49, 0x38700, URZ ;  /* 0x0003870031317890 */ /* 0x000fe2000fffe03f */
[----:B------:R-:W-:-:S02]  /*3530*/  LOP3.LUT R7, R5, 0x30, R6, 0xf8, !PT ;  /* 0x0000003005077812 */ /* 0x000fc400078ef806 */
[----:B------:R-:W-:Y:S02]  /*3540*/  LOP3.LUT R9, R9, 0x7ffffe, RZ, 0xc0, !PT ;  /* 0x007ffffe09097812 */ /* 0x000fe400078ec0ff */
[----:B------:R-:W-:Y:S02]  /*3550*/  LOP3.LUT R5, R4, R5, RZ, 0xfc, !PT ;  /* 0x0000000504057212 */ /* 0x000fe400078efcff */
[----:B------:R-:W-:Y:S01]  /*3560*/  LEA.HI R22, R3, R0, RZ, 0x7 ;  /* 0x0000000003167211 */ /* 0x000fe200078f38ff */
[----:B------:R-:W-:Y:S01]  /*3570*/  IMAD.IADD R9, R8, 0x1, -R9 ;  /* 0x0000000108097824 */ /* 0x000fe200078e0a09 */
[----:B------:R-:W-:Y:S02]  /*3580*/  LOP3.LUT R7, R7, 0x8, R2, 0xf8, !PT ;  /* 0x0000000807077812 */ /* 0x000fe400078ef802 */
[----:B------:R-:W-:Y:S02]  /*3590*/  SHF.R.U32.HI R5, RZ, 0x3, R5 ;  /* 0x00000003ff057819 */ /* 0x000fe40000011605 */
[----:B------:R-:W-:-:S02]  /*35a0*/  SHF.R.S32.HI R22, RZ, 0x7, R22 ;  /* 0x00000007ff167819 */ /* 0x000fc40000011416 */
[----:B------:R-:W-:Y:S01]  /*35b0*/  LOP3.LUT R5, R5, R7, R4, 0x1e, !PT ;  /* 0x0000000705057212 */ /* 0x000fe200078e1e04 */
[----:B------:R-:W-:Y:S01]  /*35c0*/  IMAD.MOV.U32 R4, RZ, RZ, 0x1 ;  /* 0x00000001ff047424 */ /* 0x000fe200078e00ff */
[----:B------:R-:W-:Y:S01]  /*35d0*/  IADD3 R152, R0, 0x1f, RZ ;  /* 0x0000001f00987810 */ /* 0x000fe20007ffe0ff */
[----:B------:R-:W-:-:S04]  /*35e0*/  IMAD R2, R22, 0x4, R9 ;  /* 0x0000000416027824 */ /* 0x000fc800078e0209 */
[----:B------:R-:W-:-:S07]  /*35f0*/  IMAD.U32 R23, R2, 0x200, R5 ;  /* 0x0000020002177824 */ /* 0x000fce00078e0005 */
.L_x_109:
[----:B-1-34-:R-:W1:Y:S02]  /*3600*/  LDC.64 R2, c[0x0][0x290] ;  /* 0x0000a400ff027b82 */ /* 0x01ae640000000a00 */
[----:B-1----:R-:W-:-:S05]  /*3610*/  IMAD.WIDE R2, R18, 0xc, R2 ;  /* 0x0000000c12027825 */ /* 0x002fca00078e0202 */
[----:B------:R-:W2:Y:S01]  /*3620*/  LDG.E R153, desc[UR58][R2.64+0x8] ;  /* 0x0000083a02997981 */ /* 0x000ea2000c1e1900 */
[----:B------:R-:W-:Y:S01]  /*3630*/  UMOV UR12, URZ ;  /* 0x0000003f000c7c82 */ /* 0x000fe20008000000 */
[----:B------:R-:W-:Y:S01]  /*3640*/  UMOV UR11, UR37 ;  /* 0x00000025000b7c82 */ /* 0x000fe20008000000 */
[--C-:B------:R-:W-:Y:S01]  /*3650*/  IMAD.MOV.U32 R155, RZ, RZ, R18.reuse ;  /* 0x000000ffff9b7224 */ /* 0x100fe200078e0012 */
[----:B-----5:R-:W1:Y:S01]  /*3660*/  SHFL.IDX PT, R0, R22, RZ, 0x1f ;  /* 0x00001fff16007589 */ /* 0x020e6200000e0000 */
[----:B------:R-:W-:Y:S02]  /*3670*/  SHF.R.S32.HI R19, RZ, 0x1f, R18 ;  /* 0x0000001fff137819 */ /* 0x000fe40000011412 */
[----:B------:R-:W-:Y:S02]  /*3680*/  CS2R R86, SRZ ;  /* 0x0000000000567805 */ /* 0x000fe4000001ff00 */
[----:B------:R-:W-:Y:S02]  /*3690*/  CS2R R88, SRZ ;  /* 0x0000000000587805 */ /* 0x000fe4000001ff00 */
[----:B------:R-:W-:-:S02]  /*36a0*/  CS2R R90, SRZ ;  /* 0x00000000005a7805 */ /* 0x000fc4000001ff00 */
[----:B------:R-:W-:Y:S02]  /*36b0*/  CS2R R92, SRZ ;  /* 0x00000000005c7805 */ /* 0x000fe4000001ff00 */
[----:B------:R-:W-:Y:S02]  /*36c0*/  CS2R R94, SRZ ;  /* 0x00000000005e7805 */ /* 0x000fe4000001ff00 */
[----:B------:R-:W-:Y:S02]  /*36d0*/  CS2R R96, SRZ ;  /* 0x0000000000607805 */ /* 0x000fe4000001ff00 */
        /* <DEDUP_REMOVED lines=16> */
[----:B-1----:R-:W-:Y:S01]  /*37e0*/  R2UR UR4, R0 ;  /* 0x00000000000472ca */ /* 0x002fe200000e0000 */
[----:B------:R-:W-:Y:S01]  /*37f0*/  IMAD.U32 R0, RZ, RZ, UR38 ;  /* 0x00000026ff007e24 */ /* 0x000fe2000f8e00ff */
        /* <DEDUP_REMOVED lines=10> */
[----:B------:R-:W-:Y:S01]  /*38a0*/  CS2R R150, SRZ ;  /* 0x0000000000967805 */ /* 0x000fe2000001ff00 */
[----:B------:R-:W-:Y:S01]  /*38b0*/  ULEA.HI UR5, UR4, UR4, URZ, 0x1 ;  /* 0x0000000404057291 */ /* 0x000fe2000f8f083f */
[----:B------:R-:W-:Y:S02]  /*38c0*/  CS2R R24, SRZ ;  /* 0x0000000000187805 */ /* 0x000fe4000001ff00 */
[----:B------:R-:W-:Y:S02]  /*38d0*/  CS2R R26, SRZ ;  /* 0x00000000001a7805 */ /* 0x000fe4000001ff00 */
[----:B------:R-:W-:Y:S01]  /*38e0*/  CS2R R28, SRZ ;  /* 0x00000000001c7805 */ /* 0x000fe2000001ff00 */
[----:B------:R-:W-:Y:S01]  /*38f0*/  ULOP3.LUT UR5, UR5, 0x1e, URZ, 0xc0, !UPT ;  /* 0x0000001e05057892 */ /* 0x000fe2000f8ec03f */
[----:B------:R-:W-:Y:S02]  /*3900*/  CS2R R30, SRZ ;  /* 0x00000000001e7805 */ /* 0x000fe4000001ff00 */
[----:B------:R-:W-:-:S02]  /*3910*/  CS2R R32, SRZ ;  /* 0x0000000000207805 */ /* 0x000fc4000001ff00 */
[----:B------:R-:W-:Y:S01]  /*3920*/  CS2R R34, SRZ ;  /* 0x0000000000227805 */ /* 0x000fe2000001ff00 */
[----:B------:R-:W-:Y:S01]  /*3930*/  UIADD3 UR5, UR4, -UR5, URZ ;  /* 0x8000000504057290 */ /* 0x000fe2000fffe03f */
        /* <DEDUP_REMOVED lines=25> */
[C---:B--2---:R-:W-:Y:S02]  /*3ad0*/  R2UR UR6, R153.reuse ;  /* 0x00000000990672ca */ /* 0x044fe400000e0000 */
[----:B------:R-:W-:-:S11]  /*3ae0*/  ISETP.GE.AND P0, PT, R153, 0x1, PT ;  /* 0x000000019900780c */ /* 0x000fd60003f06270 */
[----:B------:R-:W-:Y:S02]  /*3af0*/  UIADD3 UR4, UR6, 0x7f, URZ ;  /* 0x0000007f06047890 */ /* 0x000fe4000fffe03f */
[----:B------:R-:W-:Y:S02]  /*3b00*/  ULEA UR6, UR5, UR47, 0xd ;  /* 0x0000002f05067291 */ /* 0x000fe4000f8e683f */
[----:B------:R-:W-:Y:S02]  /*3b10*/  USHF.R.S32.HI UR5, URZ, 0x1f, UR4 ;  /* 0x0000001f3f057899 */ /* 0x000fe40008011404 */
[----:B------:R-:W-:Y:S02]  /*3b20*/  USHF.R.U32.HI UR6, URZ, 0x4, UR6 ;  /* 0x000000043f067899 */ /* 0x000fe40008011606 */
[----:B------:R-:W-:Y:S02]  /*3b30*/  ULEA.HI UR5, UR5, UR4, URZ, 0x7 ;  /* 0x0000000405057291 */ /* 0x000fe4000f8f383f */
[----:B------:R-:W-:-:S02]  /*3b40*/  ULOP3.LUT UR8, UR6, 0x3fff, URZ, 0xc0, !UPT ;  /* 0x00003fff06087892 */ /* 0x000fc4000f8ec03f */
[----:B------:R-:W-:Y:S01]  /*3b50*/  USHF.R.S32.HI UR9, URZ, 0x7, UR5 ;  /* 0x000000073f097899 */ /* 0x000fe20008011405 */
[----:B------:R-:W-:Y:S11]  /*3b60*/  @!P0 BRA `(.L_x_29) ;  /* 0x0000000400ec8947 */ /* 0x000ff60003800000 */
[----:B------:R-:W-:-:S06]  /*3b70*/  UISETP.NE.AND UP0, UPT, UR51, 0x3, UPT ;  /* 0x000000033300788c */ /* 0x000fcc000bf05270 */
[----:B------:R-:W-:-:S13]  /*3b80*/  PLOP3.LUT P1, PT, PT, PT, UP0, 0x80, 0x0 ;  /* 0x000000000000781c */ /* 0x000fda0003f2f008 */
[----:B------:R-:W-:Y:S05]  /*3b90*/  @!P1 BRA `(.L_x_30) ;  /* 0x0000000000049947 */ /* 0x000fea0003800000 */
[----:B------:R-:W-:Y:S01]  /*3ba0*/  BPT.TRAP 0x1 ;  /* 0x000000040000795c */ /* 0x000fe20000300000 */
.L_x_30:
[----:B------:R-:W-:Y:S01]  /*3bb0*/  ULEA UR4, UR37, UR47, 0x3 ;  /* 0x0000002f25047291 */ /* 0x000fe2000f8e183f */
[----:B------:R-:W-:-:S05]  /*3bc0*/  IMAD.U32 R0, RZ, RZ, UR38 ;  /* 0x00000026ff007e24 */ /* 0x000fca000f8e00ff */
[----:B------:R-:W-:-:S04]  /*3bd0*/  SHF.L.U32 R0, R0, 0x1f, RZ ;  /* 0x0000001f00007819 */ /* 0x000fc800000006ff */
[----:B------:R1:W2:Y:S01]  /*3be0*/  SYNCS.PHASECHK.TRANS64.TRYWAIT P0, [UR4+0x38480], R0 ;  /* 0x03848000ff0075a7 */ /* 0x0002a20008000144 */
[----:B------:R-:W-:Y:S05]  /*3bf0*/  @!P1 BRA `(.L_x_31) ;  /* 0x0000000000049947 */ /* 0x000fea0003800000 */
[----:B------:R-:W-:Y:S01]  /*3c00*/  BPT.TRAP 0x1 ;  /* 0x000000040000795c */ /* 0x000fe20000300000 */
.L_x_31:
[----:B--2---:R-:W-:Y:S05]  /*3c10*/  @P0 BRA `(.L_x_32) ;  /* 0x0000000000080947 */ /* 0x004fea0003800000 */
[----:B------:R-:W2:Y:S02]  /*3c20*/  SYNCS.PHASECHK.TRANS64.TRYWAIT P0, [UR4+0x38480], R0 ;  /* 0x03848000ff0075a7 */ /* 0x000ea40008000144 */
[----:B--2---:R-:W-:Y:S05]  /*3c30*/  @!P0 BRA `(.L_x_33) ;  /* 0x000000ac00588947 */ /* 0x004fea0003800000 */
.L_x_32:
[----:B------:R-:W-:Y:S01]  /*3c40*/  UIADD3 UR4, UR47, 0x20000, URZ ;  /* 0x000200002f047890 */ /* 0x000fe2000fffe03f */
[----:B------:R-:W-:Y:S01]  /*3c50*/  WARPGROUP.ARRIVE ;  /* 0x00000000000079c5 */ /* 0x000fe20000000000 */
[----:B------:R-:W-:Y:S02]  /*3c60*/  ULOP3.LUT UR10, UR8, 0x10000, URZ, 0xfc, !UPT ;  /* 0x00010000080a7892 */ /* 0x000fe4000f8efc3f */
[----:B------:R-:W-:Y:S02]  /*3c70*/  USHF.R.U32.HI UR4, URZ, 0x4, UR4 ;  /* 0x000000043f047899 */ /* 0x000fe40008011604 */
[----:B------:R-:W-:Y:S02]  /*3c80*/  ULEA UR10, UR37, UR10, 0xc ;  /* 0x0000000a250a7291 */ /* 0x000fe4000f8e603f */
[----:B------:R-:W-:Y:S01]  /*3c90*/  ULOP3.LUT UR4, UR4, 0x3fff, URZ, 0xc0, !UPT ;  /* 0x00003fff04047892 */ /* 0x000fe2000f8ec03f */
[----:B------:R-:W-:Y:S01]  /*3ca0*/  UMOV UR5, 0x40000040 ;  /* 0x4000004000057882 */ /* 0x000fe20000000000 */
[----:B------:R-:W-:-:S02]  /*3cb0*/  UMOV UR7, 0x40000040 ;  /* 0x4000004000077882 */ /* 0x000fc40000000000 */
[----:B------:R-:W-:Y:S01]  /*3cc0*/  ULOP3.LUT UR4, UR4, 0x10000, URZ, 0xfc, !UPT ;  /* 0x0001000004047892 */ /* 0x000fe2000f8efc3f */
[----:B------:R-:W-:-:S03]  /*3cd0*/  UMOV UR12, 0x1 ;  /* 0x00000001000c7882 */ /* 0x000fc60000000000 */
[----:B------:R-:W-:-:S03]  /*3ce0*/  ULEA UR11, UR37, UR4, 0xb ;  /* 0x00000004250b7291 */ /* 0x000fc6000f8e583f */
[----:B------:R-:W-:-:S04]  /*3cf0*/  UMOV UR4, UR10 ;  /* 0x0000000a00047c82 */ /* 0x000fc80008000000 */
[----:B------:R-:W-:Y:S02]  /*3d00*/  UMOV UR6, UR11 ;  /* 0x0000000b00067c82 */ /* 0x000fe40008000000 */
[----:B------:R-:W-:Y:S01]  /*3d10*/  HGMMA.64x128x16.F32 R88, gdesc[UR4], RZ, !UPT, gsb0 ;  /* 0x01e00000045879f0 */ /* 0x000fe2000c0008ff */
[----:B------:R-:W-:Y:S01]  /*3d20*/  UIADD3 UR4, UR10, 0x400, URZ ;  /* 0x000004000a047890 */ /* 0x000fe2000fffe03f */
[----:B------:R-:W-:Y:S01]  /*3d30*/  UMOV UR5, 0x40000040 ;  /* 0x4000004000057882 */ /* 0x000fe20000000000 */
[----:B------:R-:W-:Y:S02]  /*3d40*/  WARPGROUP.DEPBAR.LE gsb0, 0x0 ;  /* 0x00008000000079c5 */ /* 0x000fe40000010000 */
[----:B------:R-:W-:-:S07]  /*3d50*/  WARPGROUP.ARRIVE ;  /* 0x00000000000079c5 */ /* 0x000fce0000000000 */
[----:B------:R-:W-:Y:S01]  /*3d60*/  HGMMA.64x128x16.F32 R24, gdesc[UR4], RZ, !UPT, gsb0 ;  /* 0x01e00000041879f0 */ /* 0x000fe2000c0008ff */
[----:B------:R-:W-:Y:S02]  /*3d70*/  UIADD3 UR4, UR10, 0x2, URZ ;  /* 0x000000020a047890 */ /* 0x000fe4000fffe03f */
[----:B------:R-:W-:Y:S01]  /*3d80*/  UIADD3 UR6, UR11, 0x2, URZ ;  /* 0x000000020b067890 */ /* 0x000fe2000fffe03f */
[----:B------:R-:W-:Y:S01]  /*3d90*/  UMOV UR5, 0x40000040 ;  /* 0x4000004000057882 */ /* 0x000fe20000000000 */
[----:B------:R-:W-:Y:S01]  /*3da0*/  UMOV UR7, 0x40000040 ;  /* 0x4000004000077882 */ /* 0x000fe20000000000 */
[----:B------:R-:W-:Y:S02]  /*3db0*/  WARPGROUP.DEPBAR.LE gsb0, 0x0 ;  /* 0x00008000000079c5 */ /* 0x000fe40000010000 */
[----:B------:R-:W-:-:S06]  /*3dc0*/  WARPGROUP.ARRIVE ;  /* 0x00000000000079c5 */ /* 0x000fcc0000000000 */
[----:B------:R-:W-:Y:S01]  /*3dd0*/  HGMMA.64x128x16.F32 R88, gdesc[UR4], R88, gsb0 ;  /* 0x01e00000045879f0 */ /* 0x000fe20008000858 */
[----:B------:R-:W-:Y:S01]  /*3de0*/  UIADD3 UR4, UR10, 0x402, URZ ;  /* 0x000004020a047890 */ /* 0x000fe2000fffe03f */
[----:B------:R-:W-:Y:S01]  /*3df0*/  UMOV UR5, 0x40000040 ;  /* 0x4000004000057882 */ /* 0x000fe20000000000 */
[----:B------:R-:W-:Y:S02]  /*3e00*/  WARPGROUP.DEPBAR.LE gsb0, 0x0 ;  /* 0x00008000000079c5 */ /* 0x000fe40000010000 */
[----:B------:R-:W-:-:S07]  /*3e10*/  WARPGROUP.ARRIVE ;  /* 0x00000000000079c5 */ /* 0x000fce0000000000 */
[----:B------:R-:W-:Y:S01]  /*3e20*/  HGMMA.64x128x16.F32 R24, gdesc[UR4], R24, gsb0 ;  /* 0x01e00000041879f0 */ /* 0x000fe20008000818 */
        /* <DEDUP_REMOVED lines=64> */
[----:B------:R-:W-:-:S04]  /*4230*/  UIADD3 UR11, UR37, 0x1, URZ ;  /* 0x00000001250b7890 */ /* 0x000fc8000fffe03f */
[----:B------:R-:W-:-:S04]  /*4240*/  UISETP.NE.AND UP0, UPT, UR11, 0x2, UPT ;  /* 0x000000020b00788c */ /* 0x000fc8000bf05270 */
[----:B------:R-:W-:Y:S01]  /*4250*/  USEL UR11, UR11, URZ, UP0 ;  /* 0x0000003f0b0b7287 */ /* 0x000fe20008000000 */
        /* <DEDUP_REMOVED lines=8> */
[----:B------:R-:W-:-:S04]  /*42e0*/  USEL UR4, URZ, 0x1, UP0 ;  /* 0x000000013f047887 */ /* 0x000fc80008000000 */
[----:B------:R-:W-:-:S06]  /*42f0*/  ULOP3.LUT UR4, UR38, UR4, URZ, 0x3c, !UPT ;  /* 0x0000000426047292 */ /* 0x000fcc000f8e3c3f */
[----:B-12---:R-:W-:Y:S01]  /*4300*/  IMAD.U32 R0, RZ, RZ, UR4 ;  /* 0x00000004ff007e24 */ /* 0x006fe2000f8e00ff */
[----:B------:R-:W-:-:S06]  /*4310*/  WARPGROUP.DEPBAR.LE gsb0, 0x0 ;  /* 0x00008000000079c5 */ /* 0x000fcc0000010000 */
.L_x_29:
[----:B------:R-:W-:-:S04]  /*4320*/  UISETP.LT.AND UP0, UPT, UR9, 0x1, UPT ;  /* 0x000000010900788c */ /* 0x000fc8000bf01270 */
[----:B------:R-:W-:-:S04]  /*4330*/  USEL UR4, UR9, 0x1, UP0 ;  /* 0x0000000109047887 */ /* 0x000fc80008000000 */
[----:B------:R-:W-:-:S04]  /*4340*/  UIADD3 UR9, UR9, -UR4, URZ ;  /* 0x8000000409097290 */ /* 0x000fc8000fffe03f */
[----:B------:R-:W-:-:S06]  /*4350*/  UISETP.GE.AND UP0, UPT, UR9, 0x1, UPT ;  /* 0x000000010900788c */ /* 0x000fcc000bf06270 */
[----:B------:R-:W-:-:S13]  /*4360*/  PLOP3.LUT P0, PT, PT, PT, UP0, 0x80, 0x0 ;  /* 0x000000000000781c */ /* 0x000fda0003f0f008 */
[----:B------:R-:W-:Y:S05]  /*4370*/  @!P0 BRA `(.L_x_34) ;  /* 0x00000008002c8947 */ /* 0x000fea0003800000 */
[----:B------:R-:W-:Y:S01]  /*4380*/  IMAD.U32 R2, RZ, RZ, UR9 ;  /* 0x00000009ff027e24 */ /* 0x000fe2000f8e00ff */
[----:B------:R-:W-:-:S06]  /*4390*/  UMOV UR10, UR37 ;  /* 0x00000025000a7c82 */ /* 0x000fcc0008000000 */
.L_x_41:
[----:B------:R-:W-:-:S06]  /*43a0*/  UISETP.NE.AND UP0, UPT, UR51, 0x3, UPT ;  /* 0x000000033300788c */ /* 0x000fcc000bf05270 */
[----:B------:R-:W-:-:S13]  /*43b0*/  PLOP3.LUT P1, PT, PT, PT, UP0, 0x80, 0x0 ;  /* 0x000000000000781c */ /* 0x000fda0003f2f008 */
[----:B-12---:R-:W-:Y:S05]  /*43c0*/  @!P1 BRA `(.L_x_35) ;  /* 0x0000000000049947 */ /* 0x006fea0003800000 */
[----:B------:R-:W-:Y:S01]  /*43d0*/  BPT.TRAP 0x1 ;  /* 0x000000040000795c */ /* 0x000fe20000300000 */
.L_x_35:
[----:B------:R-:W-:Y:S01]  /*43e0*/  ULEA UR4, UR11, UR47, 0x3 ;  /* 0x0000002f0b047291 */ /* 0x000fe2000f8e183f */
[----:B------:R-:W-:-:S08]  /*43f0*/  SHF.L.U32 R3, R0, 0x1f, RZ ;  /* 0x0000001f00037819 */ /* 0x000fd000000006ff */
[----:B------:R1:W2:Y:S01]  /*4400*/  SYNCS.PHASECHK.TRANS64.TRYWAIT P0, [UR4+0x38480], R3 ;  /* 0x03848003ff0075a7 */ /* 0x0002a20008000144 */
[----:B------:R-:W-:Y:S05]  /*4410*/  @!P1 BRA `(.L_x_36) ;  /* 0x0000000000049947 */ /* 0x000fea0003800000 */
[----:B------:R-:W-:Y:S01]  /*4420*/  BPT.TRAP 0x1 ;  /* 0x000000040000795c */ /* 0x000fe20000300000 */
.L_x_36:
[----:B--2---:R-:W-:Y:S05]  /*4430*/  @P0 BRA `(.L_x_37) ;  /* 0x0000000000080947 */ /* 0x004fea0003800000 */
[----:B------:R-:W2:Y:S02]  /*4440*/  SYNCS.PHASECHK.TRANS64.TRYWAIT P0, [UR4+0x38480], R3 ;  /* 0x03848003ff0075a7 */ /* 0x000ea40008000144 */
[----:B--2---:R-:W-:Y:S05]  /*4450*/  @!P0 BRA `(.L_x_38) ;  /* 0x000000a400688947 */ /* 0x004fea0003800000 */
.L_x_37:
[----:B------:R-:W-:Y:S01]  /*4460*/  UIADD3 UR4, UR47, 0x20000, URZ ;  /* 0x000200002f047890 */ /* 0x000fe2000fffe03f */
[----:B------:R-:W-:Y:S01]  /*4470*/  WARPGROUP.ARRIVE ;  /* 0x00000000000079c5 */ /* 0x000fe20000000000 */
[----:B------:R-:W-:Y:S02]  /*4480*/  ULOP3.LUT UR13, UR8, 0x10000, URZ, 0xfc, !UPT ;  /* 0x00010000080d7892 */ /* 0x000fe4000f8efc3f */
[----:B------:R-:W-:Y:S02]  /*4490*/  USHF.R.U32.HI UR4, URZ, 0x4, UR4 ;  /* 0x000000043f047899 */ /* 0x000fe40008011604 */
[----:B------:R-:W-:Y:S02]  /*44a0*/  UISETP.NE.U32.AND UP0, UPT, UR12, URZ, UPT ;  /* 0x0000003f0c00728c */ /* 0x000fe4000bf05070 */
[----:B------:R-:W-:Y:S02]  /*44b0*/  ULOP3.LUT UR4, UR4, 0x3fff, URZ, 0xc0, !UPT ;  /* 0x00003fff04047892 */ /* 0x000fe4000f8ec03f */
[----:B------:R-:W-:-:S02]  /*44c0*/  ULEA UR13, UR11, UR13, 0xc ;  /* 0x0000000d0b0d7291 */ /* 0x000fc4000f8e603f */
[----:B------:R-:W-:Y:S01]  /*44d0*/  ULOP3.LUT UR4, UR4, 0x10000, URZ, 0xfc, !UPT ;  /* 0x0001000004047892 */ /* 0x000fe2000f8efc3f */
[----:B------:R-:W-:Y:S01]  /*44e0*/  UMOV UR5, 0x40000040 ;  /* 0x4000004000057882 */ /* 0x000fe20000000000 */
[----:B------:R-:W-:Y:S02]  /*44f0*/  UMOV UR7, 0x40000040 ;  /* 0x4000004000077882 */ /* 0x000fe40000000000 */
[----:B------:R-:W-:-:S03]  /*4500*/  ULEA UR14, UR11, UR4, 0xb ;  /* 0x000000040b0e7291 */ /* 0x000fc6000f8e583f */
[----:B------:R-:W-:-:S04]  /*4510*/  UMOV UR4, UR13 ;  /* 0x0000000d00047c82 */ /* 0x000fc80008000000 */
[----:B------:R-:W-:Y:S02]  /*4520*/  UMOV UR6, UR14 ;  /* 0x0000000e00067c82 */ /* 0x000fe40008000000 */
[----:B------:R-:W-:Y:S01]  /*4530*/  HGMMA.64x128x16.F32 R88, gdesc[UR4], R88, UP0, gsb0 ;  /* 0x01e00000045879f0 */ /* 0x000fe2000b800858 */
[----:B------:R-:W-:Y:S01]  /*4540*/  UIADD3 UR4, UR13, 0x400, URZ ;  /* 0x000004000d047890 */ /* 0x000fe2000fffe03f */
[----:B------:R-:W-:Y:S01]  /*4550*/  UMOV UR5, 0x40000040 ;  /* 0x4000004000057882 */ /* 0x000fe20000000000 */
[----:B------:R-:W-:Y:S02]  /*4560*/  WARPGROUP.DEPBAR.LE gsb0, 0x0 ;  /* 0x00008000000079c5 */ /* 0x000fe40000010000 */
[----:B------:R-:W-:-:S07]  /*4570*/  WARPGROUP.ARRIVE ;  /* 0x00000000000079c5 */ /* 0x000fce0000000000 */
[----:B------:R-:W-:Y:S01]  /*4580*/  HGMMA.64x128x16.F32 R24, gdesc[UR4], R24, UP0, gsb0 ;  /* 0x01e00000041879f0 */ /* 0x000fe2000b800818 */
[----:B------:R-:W-:Y:S02]  /*4590*/  UIADD3 UR4, UR13, 0x2, URZ ;  /* 0x000000020d047890 */ /* 0x000fe4000fffe03f */
[----:B------:R-:W-:Y:S01]  /*45a0*/  UIADD3 UR6, UR14, 0x2, URZ ;  /* 0x000000020e067890 */ /* 0x000fe2000fffe03f */
[----:B------:R-:W-:Y:S01]  /*45b0*/  UMOV UR5, 0x40000040 ;  /* 0x4000004000057882 */ /* 0x000fe20000000000 */
[----:B------:R-:W-:Y:S01]  /*45c0*/  UMOV UR7, 0x40000040 ;  /* 0x4000004000077882 */ /* 0x000fe20000000000 */
[----:B------:R-:W-:Y:S02]  /*45d0*/  WARPGROUP.DEPBAR.LE gsb0, 0x0 ;  /* 0x00008000000079c5 */ /* 0x000fe40000010000 */
[----:B------:R-:W-:-:S06]  /*45e0*/  WARPGROUP.ARRIVE ;  /* 0x00000000000079c5 */ /* 0x000fcc0000000000 */
        /* <DEDUP_REMOVED lines=77> */
[----:B------:R-:W-:Y:S03]  /*4ac0*/  HGMMA.64x128x16.F32 R24, gdesc[UR4], R24, UP0, gsb0 ;  /* 0x01e00000041879f0 */ /* 0x000fe6000b800818 */
[----:B------:R-:W-:Y:S02]  /*4ad0*/  WARPGROUP.DEPBAR.LE gsb0, 0x0 ;  /* 0x00008000000079c5 */ /* 0x000fe40000010000 */
[----:B------:R-:W-:Y:S05]  /*4ae0*/  @!P1 BRA `(.L_x_39) ;  /* 0x0000000000049947 */ /* 0x000fea0003800000 */
[----:B------:R-:W-:Y:S01]  /*4af0*/  BPT.TRAP 0x1 ;  /* 0x000000040000795c */ /* 0x000fe20000300000 */
.L_x_39:
[----:B------:R-:W-:Y:S02]  /*4b00*/  UISETP.GT.U32.AND UP0, UPT, UR53, 0x1, UPT ;  /* 0x000000013500788c */ /* 0x000fe4000bf04070 */
[----:B------:R-:W-:-:S04]  /*4b10*/  ULEA UR4, UR10, UR47, 0x3 ;  /* 0x0000002f0a047291 */ /* 0x000fc8000f8e183f */
[----:B------:R-:W-:Y:S01]  /*4b20*/  UIADD3 UR4, UR4, 0x38490, URZ ;  /* 0x0003849004047890 */ /* 0x000fe2000fffe03f */
[----:B------:R-:W-:-:S03]  /*4b30*/  PLOP3.LUT P0, PT, PT, PT, UP0, 0x80, 0x0 ;  /* 0x000000000000781c */ /* 0x000fc60003f0f008 */
[----:B------:R-:W-:-:S09]  /*4b40*/  UPRMT UR4, URZ, 0x654, UR4 ;  /* 0x000006543f047896 */ /* 0x000fd20008000004 */
[----:B------:R-:W-:Y:S01]  /*4b50*/  SYNCS.ARRIVE.TRANS64.RED.A1T0 RZ, [UR4], RZ ;  /* 0x000000ffffff79a7 */ /* 0x000fe20008100404 */
[----:B------:R-:W-:Y:S05]  /*4b60*/  @P0 BRA `(.L_x_40) ;  /* 0x0000000000040947 */ /* 0x000fea0003800000 */
[----:B------:R-:W-:Y:S01]  /*4b70*/  BPT.TRAP 0x1 ;  /* 0x000000040000795c */ /* 0x000fe20000300000 */
.L_x_40:
[----:B------:R-:W-:Y:S01]  /*4b80*/  UIADD3 UR11, UR11, 0x1, URZ ;  /* 0x000000010b0b7890 */ /* 0x000fe2000fffe03f */
[C---:B------:R-:W-:Y:S01]  /*4b90*/  ISETP.GT.AND P0, PT, R2.reuse, 0x1, PT ;  /* 0x000000010200780c */ /* 0x040fe20003f04270 */
[----:B------:R-:W-:Y:S01]  /*4ba0*/  UIADD3 UR10, UR10, 0x1, URZ ;  /* 0x000000010a0a7890 */ /* 0x000fe2000fffe03f */
[----:B------:R-:W-:Y:S01]  /*4bb0*/  VIADD R2, R2, 0xffffffff ;  /* 0xffffffff02027836 */ /* 0x000fe20000000000 */
[----:B------:R-:W-:Y:S02]  /*4bc0*/  UISETP.NE.AND UP0, UPT, UR11, 0x2, UPT ;  /* 0x000000020b00788c */ /* 0x000fe4000bf05270 */
[----:B------:R-:W-:Y:S02]  /*4bd0*/  UISETP.NE.AND UP1, UPT, UR10, 0x2, UPT ;  /* 0x000000020a00788c */ /* 0x000fe4000bf25270 */
[----:B------:R-:W-:Y:S02]  /*4be0*/  USEL UR4, URZ, 0x1, UP0 ;  /* 0x000000013f047887 */ /* 0x000fe40008000000 */
[----:B------:R-:W-:-:S02]  /*4bf0*/  USEL UR11, UR11, URZ, UP0 ;  /* 0x0000003f0b0b7287 */ /* 0x000fc40008000000 */
[----:B------:R-:W-:Y:S02]  /*4c00*/  USEL UR10, UR10, URZ, UP1 ;  /* 0x0000003f0a0a7287 */ /* 0x000fe40008800000 */
[----:B------:R-:W-:Y:S01]  /*4c10*/  LOP3.LUT R0, R0, UR4, RZ, 0x3c, !PT ;  /* 0x0000000400007c12 */ /* 0x000fe2000f8e3cff */
[----:B------:R-:W-:Y:S09]  /*4c20*/  @P0 BRA `(.L_x_41) ;  /* 0xfffffff400dc0947 */ /* 0x000ff2000383ffff */
.L_x_34:
[----:B------:R-:W-:-:S13]  /*4c30*/  ISETP.GE.AND P0, PT, R153, 0x1, PT ;  /* 0x000000019900780c */ /* 0x000fda0003f06270 */
[----:B------:R-:W-:Y:S05]  /*4c40*/  @!P0 BRA `(.L_x_42) ;  /* 0x0000000000388947 */ /* 0x000fea0003800000 */
[----:B------:R-:W-:-:S06]  /*4c50*/  UISETP.NE.AND UP0, UPT, UR51, 0x3, UPT ;  /* 0x000000033300788c */ /* 0x000fcc000bf05270 */
[----:B------:R-:W-:-:S13]  /*4c60*/  PLOP3.LUT P0, PT, PT, PT, UP0, 0x80, 0x0 ;  /* 0x000000000000781c */ /* 0x000fda0003f0f008 */
[----:B------:R-:W-:Y:S05]  /*4c70*/  @!P0 BRA `(.L_x_43) ;  /* 0x0000000000048947 */ /* 0x000fea0003800000 */
[----:B------:R-:W-:Y:S01]  /*4c80*/  BPT.TRAP 0x1 ;  /* 0x000000040000795c */ /* 0x000fe20000300000 */
.L_x_43:
[----:B------:R-:W-:Y:S02]  /*4c90*/  UIADD3 UR9, UR9, UR37, URZ ;  /* 0x0000002509097290 */ /* 0x000fe4000fffe03f */
[----:B------:R-:W-:Y:S02]  /*4ca0*/  UISETP.GT.U32.AND UP0, UPT, UR53, 0x1, UPT ;  /* 0x000000013500788c */ /* 0x000fe4000bf04070 */
[----:B------:R-:W-:-:S04]  /*4cb0*/  USHF.L.U32 UR9, UR9, 0x3, URZ ;  /* 0x0000000309097899 */ /* 0x000fc8000800063f */
[----:B------:R-:W-:Y:S01]  /*4cc0*/  ULOP3.LUT UR9, UR9, 0x8, URZ, 0xc0, !UPT ;  /* 0x0000000809097892 */ /* 0x000fe2000f8ec03f */
[----:B------:R-:W-:-:S03]  /*4cd0*/  PLOP3.LUT P0, PT, PT, PT, UP0, 0x80, 0x0 ;  /* 0x000000000000781c */ /* 0x000fc60003f0f008 */
[----:B------:R-:W-:-:S04]  /*4ce0*/  UIADD3 UR9, UR47, 0x38490, UR9 ;  /* 0x000384902f097890 */ /* 0x000fc8000fffe009 */
[----:B------:R-:W-:-:S09]  /*4cf0*/  UPRMT UR9, URZ, 0x654, UR9 ;  /* 0x000006543f097896 */ /* 0x000fd20008000009 */
[----:B------:R-:W-:Y:S01]  /*4d00*/  SYNCS.ARRIVE.TRANS64.RED.A1T0 RZ, [UR9], RZ ;  /* 0x000000ffffff79a7 */ /* 0x000fe20008100409 */
[----:B------:R-:W-:Y:S05]  /*4d10*/  @P0 BRA `(.L_x_42) ;  /* 0x0000000000040947 */ /* 0x000fea0003800000 */
[----:B------:R-:W-:Y:S01]  /*4d20*/  BPT.TRAP 0x1 ;  /* 0x000000040000795c */ /* 0x000fe20000300000 */
.L_x_42:
[----:B------:R-:W-:Y:S01]  /*4d30*/  R2UR UR45, R16 ;  /* 0x00000000102d72ca */ /* 0x000fe200000e0000 */
[----:B------:R-:W-:Y:S01]  /*4d40*/  UIADD3 UR4, UR47, 0x30000, URZ ;  /* 0x000300002f047890 */ /* 0x000fe2000fffe03f */
[----:B------:R-:W-:Y:S02]  /*4d50*/  R2UR UR46, R17 ;  /* 0x00000000112e72ca */ /* 0x000fe400000e0000 */
[----:B------:R-:W-:Y:S01]  /*4d60*/  LOP3.LUT P0, RZ, R4, 0xff, RZ, 0xc0, !PT ;  /* 0x000000ff04ff7812 */ /* 0x000fe2000780c0ff */
[----:B------:R-:W-:-:S06]  /*4d70*/  ULOP3.LUT UP0, URZ, UR4, 0x3ff, URZ, 0xc0, !UPT ;  /* 0x000003ff043f7892 */ /* 0x000fcc000f80c03f */
[----:B------:R-:W-:Y:S02]  /*4d80*/  PLOP3.LUT P1, PT, PT, PT, UP0, 0x80, 0x0 ;  /* 0x000000000000781c */ /* 0x000fe40003f2f008 */
[----:B------:R-:W-:Y:S02]  /*4d90*/  USHF.L.U32 UR45, UR45, 0x8, URZ ;  /* 0x000000082d2d7899 */ /* 0x000fe4000800063f */
[----:B------:R-:W-:Y:S02]  /*4da0*/  USHF.L.U32 UR46, UR46, 0x7, URZ ;  /* 0x000000072e2e7899 */ /* 0x000fe4000800063f */
[----:B------:R-:W-:Y:S10]  /*4db0*/  @!P0 BRA `(.L_x_44) ;  /* 0x00000000000c8947 */ /* 0x000ff40003800000 */
[----:B------:R-:W-:-:S04]  /*4dc0*/  DEPBAR {5,4,3,2,1,0} ;  /* 0x0000003f0000791a */ /* 0x000fc80000000000 */
[----:B------:R3:W-:Y:S02]  /*4dd0*/  UTMACCTL.IV [UR60] ;  /* 0x000000003c0079b9 */ /* 0x0007e40008000000 */
[----:B---3--:R-:W-:Y:S01]  /*4de0*/  NOP ;  /* 0x0000000000007918 */ /* 0x008fe20000000000 */
.L_x_44:
[----:B------:R-:W-:Y:S05]  /*4df0*/  @!P1 BRA `(.L_x_45) ;  /* 0x00000000007c9947 */ /* 0x000fea0003800000 */
[----:B------:R-:W-:Y:S01]  /*4e00*/  MOV R2, 0x0 ;  /* 0x0000000000027802 */ /* 0x000fe20000000f00 */
[----:B------:R-:W-:Y:S01]  /*4e10*/  ULDC.64 UR4, c[0x4][0x68] ;  /* 0x01001a0000047ab9 */ /* 0x000fe20000000a00 */
[----:B------:R-:W-:Y:S01]  /*4e20*/  ULDC.64 UR6, c[0x4][0x8] ;  /* 0x0100020000067ab9 */ /* 0x000fe20000000a00 */
[----:B------:R-:W-:Y:S01]  /*4e30*/  IMAD.U32 R4, RZ, RZ, UR4 ;  /* 0x00000004ff047e24 */ /* 0x000fe2000f8e00ff */
[----:B------:R3:W4:Y:S01]  /*4e40*/  LDC.64 R14, c[0x4][R2] ;  /* 0x01000000020e7b82 */ /* 0x0007220000000a00 */
[----:B------:R-:W-:Y:S01]  /*4e50*/  IMAD.U32 R5, RZ, RZ, UR5 ;  /* 0x00000005ff057e24 */ /* 0x000fe2000f8e00ff */
[----:B------:R-:W-:Y:S01]  /*4e60*/  ULDC.64 UR4, c[0x4][0x70] ;  /* 0x01001c0000047ab9 */ /* 0x000fe20000000a00 */
[----:B------:R-:W-:Y:S01]  /*4e70*/  IMAD.U32 R10, RZ, RZ, UR6 ;  /* 0x00000006ff0a7e24 */ /* 0x000fe2000f8e00ff */
[----:B------:R-:W-:Y:S01]  /*4e80*/  MOV R7, UR5 ;  /* 0x0000000500077c02 */ /* 0x000fe20008000f00 */
[----:B--2---:R-:W-:Y:S02]  /*4e90*/  IMAD.U32 R6, RZ, RZ, UR4 ;  /* 0x00000004ff067e24 */ /* 0x004fe4000f8e00ff */
[----:B------:R-:W-:-:S02]  /*4ea0*/  IMAD.U32 R11, RZ, RZ, UR7 ;  /* 0x00000007ff0b7e24 */ /* 0x000fc4000f8e00ff */
[----:B------:R-:W-:Y:S02]  /*4eb0*/  IMAD.MOV.U32 R8, RZ, RZ, 0x70 ;  /* 0x00000070ff087424 */ /* 0x000fe400078e00ff */
[----:B------:R-:W-:Y:S02]  /*4ec0*/  IMAD.MOV.U32 R12, RZ, RZ, 0x1 ;  /* 0x00000001ff0c7424 */ /* 0x000fe400078e00ff */
[----:B---3--:R-:W-:-:S07]  /*4ed0*/  IMAD.MOV.U32 R13, RZ, RZ, RZ ;  /* 0x000000ffff0d7224 */ /* 0x008fce00078e00ff */
[----:B------:R-:W-:-:S07]  /*4ee0*/  LEPC R20, `(.L_x_46) ;  /* 0x000000001014794e */ /* 0x000fce0000000000 */
[----:B-1--4-:R-:W-:Y:S05]  /*4ef0*/  CALL.ABS.NOINC R14 ;  /* 0x000000000e007343 */ /* 0x012fea0003c00000 */
.L_x_46:
[----:B------:R-:W1:Y:S01]  /*4f00*/  LDC.64 R2, c[0x4][R2] ;  /* 0x0100000002027b82 */ /* 0x000e620000000a00 */
[----:B------:R-:W-:Y:S01]  /*4f10*/  ULDC.64 UR4, c[0x4][0x68] ;  /* 0x01001a0000047ab9 */ /* 0x000fe20000000a00 */
[----:B------:R-:W-:Y:S01]  /*4f20*/  ULDC.64 UR6, c[0x4][0x8] ;  /* 0x0100020000067ab9 */ /* 0x000fe20000000a00 */
[----:B------:R-:W-:Y:S01]  /*4f30*/  IMAD.U32 R4, RZ, RZ, UR4 ;  /* 0x00000004ff047e24 */ /* 0x000fe2000f8e00ff */
[----:B------:R-:W-:Y:S01]  /*4f40*/  MOV R10, UR6 ;  /* 0x00000006000a7c02 */ /* 0x000fe20008000f00 */
[----:B------:R-:W-:Y:S01]  /*4f50*/  IMAD.U32 R5, RZ, RZ, UR5 ;  /* 0x00000005ff057e24 */ /* 0x000fe2000f8e00ff */
[----:B------:R-:W-:Y:S01]  /*4f60*/  ULDC.64 UR4, c[0x4][0x70] ;  /* 0x01001c0000047ab9 */ /* 0x000fe20000000a00 */
[----:B------:R-:W-:Y:S02]  /*4f70*/  IMAD.U32 R11, RZ, RZ, UR7 ;  /* 0x00000007ff0b7e24 */ /* 0x000fe4000f8e00ff */
[----:B------:R-:W-:Y:S02]  /*4f80*/  IMAD.U32 R6, RZ, RZ, UR4 ;  /* 0x00000004ff067e24 */ /* 0x000fe4000f8e00ff */
[----:B------:R-:W-:-:S02]  /*4f90*/  IMAD.U32 R7, RZ, RZ, UR5 ;  /* 0x00000005ff077e24 */ /* 0x000fc4000f8e00ff */
[----:B------:R-:W-:Y:S02]  /*4fa0*/  IMAD.MOV.U32 R8, RZ, RZ, 0x70 ;  /* 0x00000070ff087424 */ /* 0x000fe400078e00ff */
[----:B------:R-:W-:Y:S02]  /*4fb0*/  IMAD.MOV.U32 R12, RZ, RZ, 0x1 ;  /* 0x00000001ff0c7424 */ /* 0x000fe400078e00ff */
[----:B------:R-:W-:-:S07]  /*4fc0*/  IMAD.MOV.U32 R13, RZ, RZ, RZ ;  /* 0x000000ffff0d7224 */ /* 0x000fce00078e00ff */
[----:B------:R-:W-:-:S07]  /*4fd0*/  LEPC R20, `(.L_x_45) ;  /* 0x000000001014794e */ /* 0x000fce0000000000 */
[----:B-1----:R-:W-:Y:S05]  /*4fe0*/  CALL.ABS.NOINC R2 ;  /* 0x0000000002007343 */ /* 0x002fea0003c00000 */
.L_x_45:
[----:B------:R-:W-:Y:S02]  /*4ff0*/  ULDC.64 UR4, c[0x0][0x590] ;  /* 0x0001640000047ab9 */ /* 0x000fe40000000a00 */
[----:B------:R-:W-:-:S04]  /*5000*/  ISETP.NE.U32.AND P0, PT, RZ, UR4, PT ;  /* 0x00000004ff007c0c */ /* 0x000fc8000bf05070 */
[----:B------:R-:W-:-:S13]  /*5010*/  ISETP.NE.AND.EX P0, PT, RZ, UR5, PT, P0 ;  /* 0x00000005ff007c0c */ /* 0x000fda000bf05300 */
[----:B------:R-:W-:Y:S05]  /*5020*/  @!P0 BRA `(.L_x_47) ;  /* 0x0000000000148947 */ /* 0x000fea0003800000 */
[----:B------:R-:W-:-:S04]  /*5030*/  LEA R2, P0, R18, UR4, 0x3 ;  /* 0x0000000412027c11 */ /* 0x000fc8000f8018ff */
[----:B-12---:R-:W-:-:S06]  /*5040*/  LEA.HI.X R3, R18, UR5, R19, 0x3, P0 ;  /* 0x0000000512037c11 */ /* 0x006fcc00080f1c13 */
[----:B------:R-:W2:Y:S04]  /*5050*/  LDG.E.64 R2, desc[UR58][R2.64] ;  /* 0x0000003a02027981 */ /* 0x000ea8000c1e1b00 */
[----:B--2---:R1:W5:Y:S01]  /*5060*/  LD.E R0, desc[UR58][R2.64] ;  /* 0x0000003a02007980 */ /* 0x004362000c101900 */
[----:B------:R-:W-:Y:S05]  /*5070*/  BRA `(.L_x_48) ;  /* 0x0000000000307947 */ /* 0x000fea0003800000 */
.L_x_47:
[----:B------:R-:W-:Y:S02]  /*5080*/  ULDC.64 UR4, c[0x0][0x588] ;  /* 0x0001620000047ab9 */ /* 0x000fe40000000a00 */
[----:B------:R-:W-:-:S04]  /*5090*/  ISETP.NE.U32.AND P0, PT, RZ, UR4, PT ;  /* 0x00000004ff007c0c */ /* 0x000fc8000bf05070 */
[----:B------:R-:W-:-:S13]  /*50a0*/  ISETP.NE.AND.EX P0, PT, RZ, UR5, PT, P0 ;  /* 0x00000005ff007c0c */ /* 0x000fda000bf05300 */
[----:B------:R-:W-:Y:S05]  /*50b0*/  @!P0 BRA `(.L_x_49) ;  /* 0x0000000000188947 */ /* 0x000fea0003800000 */
[----:B-12---:R-:W1:Y:S01]  /*50c0*/  LDC.64 R2, c[0x0][0x588] ;  /* 0x00016200ff027b82 */ /* 0x006e620000000a00 */
[----:B------:R-:W-:Y:S02]  /*50d0*/  ULDC UR4, c[0x0][0x598] ;  /* 0x0001660000047ab9 */ /* 0x000fe40000000800 */
[----:B------:R-:W-:-:S04]  /*50e0*/  IMAD R5, R18, UR4, RZ ;  /* 0x0000000412057c24 */ /* 0x000fc8000f8e02ff */
[----:B-1----:R-:W-:-:S05]  /*50f0*/  IMAD.WIDE R2, R5, 0x4, R2 ;  /* 0x0000000405027825 */ /* 0x002fca00078e0202 */
[----:B------:R2:W5:Y:S01]  /*5100*/  LDG.E R0, desc[UR58][R2.64] ;  /* 0x0000003a02007981 */ /* 0x000562000c1e1900 */
[----:B------:R-:W-:Y:S05]  /*5110*/  BRA `(.L_x_48) ;  /* 0x0000000000087947 */ /* 0x000fea0003800000 */
.L_x_49:
[----:B------:R-:W-:Y:S02]  /*5120*/  ULDC UR4, c[0x0][0x580] ;  /* 0x0001600000047ab9 */ /* 0x000fe40000000800 */
[----:B------:R-:W-:-:S07]  /*5130*/  IMAD.U32 R0, RZ, RZ, UR4 ;  /* 0x00000004ff007e24 */ /* 0x000fce000f8e00ff */
.L_x_48:
[----:B------:R-:W-:Y:S02]  /*5140*/  ULDC.64 UR4, c[0x0][0x5b8] ;  /* 0x00016e0000047ab9 */ /* 0x000fe40000000a00 */
[----:B------:R-:W-:-:S04]  /*5150*/  ISETP.NE.U32.AND P0, PT, RZ, UR4, PT ;  /* 0x00000004ff007c0c */ /* 0x000fc8000bf05070 */
[----:B------:R-:W-:-:S13]  /*5160*/  ISETP.NE.AND.EX P0, PT, RZ, UR5, PT, P0 ;  /* 0x00000005ff007c0c */ /* 0x000fda000bf05300 */
[----:B------:R-:W-:Y:S05]  /*5170*/  @!P0 BRA `(.L_x_50) ;  /* 0x0000000000148947 */ /* 0x000fea0003800000 */
[----:B------:R-:W-:-:S04]  /*5180*/  LEA R4, P0, R18, UR4, 0x3 ;  /* 0x0000000412047c11 */ /* 0x000fc8000f8018ff */
[----:B------:R-:W-:-:S05]  /*5190*/  LEA.HI.X R5, R18, UR5, R19, 0x3, P0 ;  /* 0x0000000512057c11 */ /* 0x000fca00080f1c13 */
[----:B-12---:R-:W2:Y:S04]  /*51a0*/  LDG.E.64 R2, desc[UR58][R4.64] ;  /* 0x0000003a04027981 */ /* 0x006ea8000c1e1b00 */
[----:B--2---:R2:W5:Y:S01]  /*51b0*/  LD.E R2, desc[UR58][R2.64] ;  /* 0x0000003a02027980 */ /* 0x004562000c101900 */
[----:B------:R-:W-:Y:S05]  /*51c0*/  BRA `(.L_x_51) ;  /* 0x0000000000307947 */ /* 0x000fea0003800000 */
.L_x_50:
[----:B------:R-:W-:Y:S02]  /*51d0*/  ULDC.64 UR4, c[0x0][0x5b0] ;  /* 0x00016c0000047ab9 */ /* 0x000fe40000000a00 */
[----:B------:R-:W-:-:S04]  /*51e0*/  ISETP.NE.U32.AND P0, PT, RZ, UR4, PT ;  /* 0x00000004ff007c0c */ /* 0x000fc8000bf05070 */
[----:B------:R-:W-:-:S13]  /*51f0*/  ISETP.NE.AND.EX P0, PT, RZ, UR5, PT, P0 ;  /* 0x00000005ff007c0c */ /* 0x000fda000bf05300 */
[----:B------:R-:W-:Y:S05]  /*5200*/  @!P0 BRA `(.L_x_52) ;  /* 0x0000000000188947 */ /* 0x000fea0003800000 */
[----:B-12---:R-:W1:Y:S01]  /*5210*/  LDC.64 R2, c[0x0][0x5b0] ;  /* 0x00016c00ff027b82 */ /* 0x006e620000000a00 */
[----:B------:R-:W-:Y:S02]  /*5220*/  ULDC UR4, c[0x0][0x5c0] ;  /* 0x0001700000047ab9 */ /* 0x000fe40000000800 */
[----:B------:R-:W-:-:S04]  /*5230*/  IMAD R5, R18, UR4, RZ ;  /* 0x0000000412057c24 */ /* 0x000fc8000f8e02ff */
[----:B-1----:R-:W-:-:S06]  /*5240*/  IMAD.WIDE R2, R5, 0x4, R2 ;  /* 0x0000000405027825 */ /* 0x002fcc00078e0202 */
[----:B------:R1:W5:Y:S01]  /*5250*/  LDG.E R2, desc[UR58][R2.64] ;  /* 0x0000003a02027981 */ /* 0x000362000c1e1900 */
[----:B------:R-:W-:Y:S05]  /*5260*/  BRA `(.L_x_51) ;  /* 0x0000000000087947 */ /* 0x000fea0003800000 */
.L_x_52:
[----:B------:R-:W-:Y:S02]  /*5270*/  ULDC UR4, c[0x0][0x5a8] ;  /* 0x00016a0000047ab9 */ /* 0x000fe40000000800 */
[----:B-12---:R-:W-:-:S07]  /*5280*/  IMAD.U32 R2, RZ, RZ, UR4 ;  /* 0x00000004ff027e24 */ /* 0x006fce000f8e00ff */
.L_x_51:
[----:B------:R-:W-:Y:S01]  /*5290*/  ISETP.GT.U32.AND P0, PT, R152, 0x3e, PT ;  /* 0x0000003e9800780c */ /* 0x000fe20003f04070 */
[----:B------:R-:W-:Y:S01]  /*52a0*/  BSSY B0, `(.L_x_53) ;  /* 0x0000007000007945 */ /* 0x000fe20003800000 */
[----:B------:R-:W-:-:S11]  /*52b0*/  PRMT R8, RZ, 0x7610, R8 ;  /* 0x00007610ff087816 */ /* 0x000fd60000000008 */
[----:B------:R-:W-:Y:S05]  /*52c0*/  @P0 BRA `(.L_x_54) ;  /* 0x0000000000100947 */ /* 0x000fea0003800000 */
[----:B------:R-:W-:-:S03]  /*52d0*/  UMOV UR4, 0xffffffff ;  /* 0xffffffff00047882 */ /* 0x000fc60000000000 */
[----:B------:R-:W-:Y:S05]  /*52e0*/  BRA.DIV UR4, `(.L_x_55) ;  /* 0x0000009604dc7947 */ /* 0x000fea000b800000 */
[----:B------:R-:W-:-:S13]  /*52f0*/  ELECT P6, URZ, PT ;  /* 0x00000000003f782f */ /* 0x000fda00038c0000 */
.L_x_263:
[----:B------:R-:W-:-:S07]  /*5300*/  SEL R8, RZ, 0x1, !P6 ;  /* 0x00000001ff087807 */ /* 0x000fce0007000000 */
.L_x_54:
[----:B------:R-:W-:Y:S05]  /*5310*/  BSYNC B0 ;  /* 0x0000000000007941 */ /* 0x000fea0003800000 */
.L_x_53:
[----:B-12---:R-:W-:-:S05]  /*5320*/  IMAD.U32 R3, RZ, RZ, UR48 ;  /* 0x00000030ff037e24 */ /* 0x006fca000f8e00ff */
[----:B------:R-:W-:-:S13]  /*5330*/  ISETP.NE.AND P1, PT, R3, 0x3, PT ;  /* 0x000000030300780c */ /* 0x000fda0003f25270 */
[----:B------:R-:W-:Y:S05]  /*5340*/  @!P1 BRA `(.L_x_56) ;  /* 0x0000000000049947 */ /* 0x000fea0003800000 */
[----:B------:R-:W-:Y:S01]  /*5350*/  BPT.TRAP 0x1 ;  /* 0x000000040000795c */ /* 0x000fe20000300000 */
.L_x_56:
[----:B------:R-:W-:Y:S01]  /*5360*/  SHF.L.U32 R3, RZ, 0x1f, RZ ;  /* 0x0000001fff037819 */ /* 0x000fe200000006ff */
[----:B------:R-:W-:Y:S01]  /*5370*/  IMAD.MOV.U32 R4, RZ, RZ, RZ ;  /* 0x000000ffff047224 */ /* 0x000fe200078e00ff */
[----:B-----5:R-:W-:Y:S02]  /*5380*/  FSETP.NEU.AND P0, PT, R0, RZ, PT ;  /* 0x000000ff0000720b */ /* 0x020fe40003f0d000 */
[----:B------:R-:W1:Y:S11]  /*5390*/  SYNCS.PHASECHK.TRANS64.TRYWAIT P2, [UR47+0x384a0], R3 ;  /* 0x0384a003ff0075a7 */ /* 0x000e76000804016f */
[----:B------:R-:W-:Y:S01]  /*53a0*/  @P0 LEA R12, R23, UR47, 0x1 ;  /* 0x0000002f170c0c11 */ /* 0x000fe2000f8e08ff */
[----:B-1----:R-:W-:Y:S06]  /*53b0*/  @!P2 BRA `(.L_x_57) ;  /* 0x0000009400c0a947 */ /* 0x002fec0003800000 */
.L_x_264:
[----:B------:R-:W-:Y:S05]  /*53c0*/  @P0 WARPSYNC.ALL ;  /* 0x0000000000000948 */ /* 0x000fea0003800000 */
[----:B-1----:R-:W1:Y:S01]  /*53d0*/  @P0 LDSM.16.MT88.4 R4, [R12+0x30000] ;  /* 0x030000000c04083b */ /* 0x002e620000004200 */
[----:B------:R-:W-:Y:S01]  /*53e0*/  PRMT R8, R8, 0x9910, RZ ;  /* 0x0000991008087816 */ /* 0x000fe200000000ff */
[----:B------:R-:W-:Y:S01]  /*53f0*/  BSSY B0, `(.L_x_58) ;  /* 0x000000d000007945 */ /* 0x000fe20003800000 */
[-C--:B------:R-:W-:Y:S01]  /*5400*/  FMUL R88, R88, R2.reuse ;  /* 0x0000000258587220 */ /* 0x080fe20000400000 */
[-C--:B------:R-:W-:Y:S01]  /*5410*/  FMUL R14, R89, R2.reuse ;  /* 0x00000002590e7220 */ /* 0x080fe20000400000 */
[----:B------:R-:W-:Y:S01]  /*5420*/  ISETP.NE.AND P2, PT, R8, RZ, PT ;  /* 0x000000ff0800720c */ /* 0x000fe20003f45270 */
[----:B------:R-:W-:Y:S01]  /*5430*/  FMUL R90, R90, R2 ;  /* 0x000000025a5a7220 */ /* 0x000fe20000400000 */
[----:B------:R2:W3:Y:S01]  /*5440*/  @P0 LDSM.16.MT88.4 R8, [R12+0x30800] ;  /* 0x030800000c08083b */ /* 0x0004e20000004200 */
[----:B-1----:R-:W-:-:S02]  /*5450*/  HADD2.F32 R13, -RZ, R4.H0_H0 ;  /* 0x20000004ff0d7230 */ /* 0x002fc40000004100 */
[----:B------:R-:W-:Y:S01]  /*5460*/  HADD2.F32 R15, -RZ, R4.H1_H1 ;  /* 0x30000004ff0f7230 */ /* 0x000fe20000004100 */
[----:B--2---:R-:W-:Y:S07]  /*5470*/  @P0 BRA `(.L_x_59) ;  /* 0x0000000000100947 */ /* 0x004fee0003800000 */
[----:B------:R-:W-:Y:S01]  /*5480*/  IMAD.MOV.U32 R5, RZ, RZ, RZ ;  /* 0x000000ffff057224 */ /* 0x000fe200078e00ff */
[----:B------:R-:W-:Y:S02]  /*5490*/  CS2R R6, SRZ ;  /* 0x0000000000067805 */ /* 0x000fe4000001ff00 */
[----:B---3--:R-:W-:Y:S02]  /*54a0*/  CS2R R8, SRZ ;  /* 0x0000000000087805 */ /* 0x008fe4000001ff00 */
[----:B------:R-:W-:-:S07]  /*54b0*/  CS2R R10, SRZ ;  /* 0x00000000000a7805 */ /* 0x000fce000001ff00 */
.L_x_59:
[----:B------:R-:W-:Y:S05]  /*54c0*/  BSYNC B0 ;  /* 0x0000000000007941 */ /* 0x000fea0003800000 */
.L_x_58:
[--C-:B------:R-:W-:Y:S02]  /*54d0*/  HADD2.F32 R19, -RZ, R5.reuse.H1_H1 ;  /* 0x30000005ff137230 */ /* 0x100fe40000004100 */
[----:B------:R-:W-:Y:S01]  /*54e0*/  FMUL R12, R91, R2 ;  /* 0x000000025b0c7220 */ /* 0x000fe20000400000 */
[----:B------:R-:W-:Y:S02]  /*54f0*/  HADD2.F32 R17, -RZ, R5.H0_H0 ;  /* 0x20000005ff117230 */ /* 0x000fe40000004100 */
[-C--:B------:R-:W-:Y:S01]  /*5500*/  FFMA R88, R13, R0.reuse, R88 ;  /* 0x000000000d587223 */ /* 0x080fe20000000058 */
[-C--:B------:R-:W-:Y:S01]  /*5510*/  FFMA R21, R15, R0.reuse, R14 ;  /* 0x000000000f157223 */ /* 0x080fe2000000000e */
[-C--:B------:R-:W-:Y:S01]  /*5520*/  FFMA R89, R19, R0.reuse, R12 ;  /* 0x0000000013597223 */ /* 0x080fe2000000000c */
[--C-:B------:R-:W-:Y:S02]  /*5530*/  HADD2.F32 R13, -RZ, R6.reuse.H0_H0 ;  /* 0x20000006ff0d7230 */ /* 0x100fe40000004100 */
[----:B------:R-:W-:Y:S01]  /*5540*/  FFMA R90, R17, R0, R90 ;  /* 0x00000000115a7223 */ /* 0x000fe2000000005a */
[----:B------:R-:W-:-:S02]  /*5550*/  HADD2.F32 R15, -RZ, R6.H1_H1 ;  /* 0x30000006ff0f7230 */ /* 0x000fc40000004100 */
[-C--:B------:R-:W-:Y:S01]  /*5560*/  FMUL R92, R92, R2.reuse ;  /* 0x000000025c5c7220 */ /* 0x080fe20000400000 */
[-C--:B------:R-:W-:Y:S01]  /*5570*/  FMUL R12, R93, R2.reuse ;  /* 0x000000025d0c7220 */ /* 0x080fe20000400000 */
[--C-:B------:R-:W-:Y:S02]  /*5580*/  HADD2.F32 R17, -RZ, R7.reuse.H0_H0 ;  /* 0x20000007ff117230 */ /* 0x100fe40000004100 */
[-C--:B------:R-:W-:Y:S01]  /*5590*/  FMUL R94, R94, R2.reuse ;  /* 0x000000025e5e7220 */ /* 0x080fe20000400000 */
[----:B------:R-:W-:Y:S02]  /*55a0*/  HADD2.F32 R19, -RZ, R7.H1_H1 ;  /* 0x30000007ff137230 */ /* 0x000fe40000004100 */
[----:B------:R-:W-:Y:S01]  /*55b0*/  FMUL R14, R95, R2 ;  /* 0x000000025f0e7220 */ /* 0x000fe20000400000 */
[-C--:B------:R-:W-:Y:S01]  /*55c0*/  FFMA R92, R13, R0.reuse, R92 ;  /* 0x000000000d5c7223 */ /* 0x080fe2000000005c */
[----:B------:R-:W-:Y:S01]  /*55d0*/  FFMA R91, R15, R0, R12 ;  /* 0x000000000f5b7223 */ /* 0x000fe2000000000c */
[----:B---3--:R-:W-:-:S02]  /*55e0*/  HADD2.F32 R13, -RZ, R8.H0_H0 ;  /* 0x20000008ff0d7230 */ /* 0x008fc40000004100 */
[-C--:B------:R-:W-:Y:S01]  /*55f0*/  FFMA R94, R17, R0.reuse, R94 ;  /* 0x00000000115e7223 */ /* 0x080fe2000000005e */
[----:B------:R-:W-:Y:S02]  /*5600*/  HADD2.F32 R15, -RZ, R8.H1_H1 ;  /* 0x30000008ff0f7230 */ /* 0x000fe40000004100 */
[----:B------:R-:W-:Y:S01]  /*5610*/  FFMA R93, R19, R0, R14 ;  /* 0x00000000135d7223 */ /* 0x000fe2000000000e */
        /* <DEDUP_REMOVED lines=8> */
[----:B------:R-:W-:-:S02]  /*56a0*/  HADD2.F32 R13, -RZ, R10.H0_H0 ;  /* 0x2000000aff0d7230 */ /* 0x000fc40000004100 */
        /* <DEDUP_REMOVED lines=10> */
[-C--:B------:R-:W-:Y:S01]  /*5750*/  FFMA R12, R15, R0.reuse, R12 ;  /* 0x000000000f0c7223 */ /* 0x080fe2000000000c */
[-C--:B------:R-:W-:Y:S01]  /*5760*/  FFMA R17, R17, R0.reuse, R102 ;  /* 0x0000000011117223 */ /* 0x080fe20000000066 */
[----:B------:R-:W-:Y:S01]  /*5770*/  FFMA R14, R19, R0, R14 ;  /* 0x00000000130e7223 */ /* 0x000fe2000000000e */
[----:B------:R-:W-:Y:S01]  /*5780*/  F2FP.F16.F32.PACK_AB R89, R89, R90 ;  /* 0x0000005a5959723e */ /* 0x000fe200000000ff */
[----:B------:R-:W-:Y:S05]  /*5790*/  WARPSYNC.ALL ;  /* 0x0000000000007948 */ /* 0x000fea0003800000 */
[----:B------:R-:W-:Y:S01]  /*57a0*/  F2FP.F16.F32.PACK_AB R97, R97, R98 ;  /* 0x000000626161723e */ /* 0x000fe200000000ff */
[----:B------:R-:W-:Y:S01]  /*57b0*/  BSSY B0, `(.L_x_60) ;  /* 0x000001a000007945 */ /* 0x000fe20003800000 */
[----:B------:R-:W-:-:S02]  /*57c0*/  F2FP.F16.F32.PACK_AB R90, R91, R92 ;  /* 0x0000005c5b5a723e */ /* 0x000fc400000000ff */
[----:B------:R-:W-:Y:S02]  /*57d0*/  F2FP.F16.F32.PACK_AB R98, R12, R13 ;  /* 0x0000000d0c62723e */ /* 0x000fe400000000ff */
[----:B------:R-:W-:Y:S02]  /*57e0*/  F2FP.F16.F32.PACK_AB R88, R21, R88 ;  /* 0x000000581558723e */ /* 0x000fe400000000ff */
[----:B------:R-:W-:Y:S02]  /*57f0*/  F2FP.F16.F32.PACK_AB R91, R93, R94 ;  /* 0x0000005e5d5b723e */ /* 0x000fe400000000ff */
[----:B------:R-:W-:Y:S02]  /*5800*/  LEA R12, R23, UR47, 0x1 ;  /* 0x0000002f170c7c11 */ /* 0x000fe4000f8e08ff */
[----:B------:R-:W-:Y:S02]  /*5810*/  F2FP.F16.F32.PACK_AB R96, R95, R96 ;  /* 0x000000605f60723e */ /* 0x000fe400000000ff */
[----:B------:R-:W-:Y:S01]  /*5820*/  F2FP.F16.F32.PACK_AB R99, R14, R17 ;  /* 0x000000110e63723e */ /* 0x000fe200000000ff */
[----:B------:R1:W-:Y:S04]  /*5830*/  STSM.16.MT88.4 [R12+0x30000], R88 ;  /* 0x030000580c007844 */ /* 0x0003e80000004200 */
[----:B------:R1:W-:Y:S01]  /*5840*/  STSM.16.MT88.4 [R12+0x30800], R96 ;  /* 0x030800600c007844 */ /* 0x0003e20000004200 */
[----:B------:R-:W-:Y:S01]  /*5850*/  @!PT LDS RZ, [RZ] ;  /* 0x00000000fffff984 */ /* 0x000fe20000000800 */
[----:B------:R-:W-:Y:S01]  /*5860*/  @!PT LDS RZ, [RZ] ;  /* 0x00000000fffff984 */ /* 0x000fe20000000800 */
[----:B------:R-:W-:Y:S01]  /*5870*/  @!PT LDS RZ, [RZ] ;  /* 0x00000000fffff984 */ /* 0x000fe20000000800 */
[----:B------:R-:W-:Y:S01]  /*5880*/  @!PT LDS RZ, [RZ] ;  /* 0x00000000fffff984 */ /* 0x000fe20000000800 */
[----:B------:R2:W-:Y:S06]  /*5890*/  MEMBAR.ALL.CTA ;  /* 0x0000000000007992 */ /* 0x0005ec0000008000 */
[----:B--2---:R-:W2:Y:S02]  /*58a0*/  FENCE.VIEW.ASYNC.S ;  /* 0x00000000000073c6 */ /* 0x004ea40000000000 */
[----:B--2---:R-:W-:Y:S06]  /*58b0*/  BAR.SYNC.DEFER_BLOCKING 0x1, 0x100 ;  /* 0x0044000000007b1d */ /* 0x004fec0000010000 */
[----:B------:R-:W-:Y:S05]  /*58c0*/  @!P2 BRA `(.L_x_61) ;  /* 0x000000000020a947 */ /* 0x000fea0003800000 */
[----:B------:R-:W-:Y:S02]  /*58d0*/  UIADD3 UR44, UR47, 0x30000, URZ ;  /* 0x000300002f2c7890 */ /* 0x000fe4000fffe03f */
[----:B------:R-:W-:Y:S02]  /*58e0*/  UIADD3 UR5, UR45, 0x40, URZ ;  /* 0x000000402d057890 */ /* 0x000fe4000fffe03f */
[----:B------:R-:W-:Y:S01]  /*58f0*/  UIADD3 UR4, UR47, 0x31000, URZ ;  /* 0x000310002f047890 */ /* 0x000fe2000fffe03f */
[----:B------:R-:W-:-:S04]  /*5900*/  UMOV UR6, UR46 ;  /* 0x0000002e00067c82 */ /* 0x000fc80008000000 */
[----:B------:R2:W-:Y:S04]  /*5910*/  UTMASTG.2D [UR44], [UR60] ;  /* 0x0000002c3c0073b5 */ /* 0x0005e80008008000 */
[----:B------:R2:W-:Y:S01]  /*5920*/  UTMASTG.2D [UR4], [UR60] ;  /* 0x000000043c0073b5 */ /* 0x0005e20008008000 */
[----:B------:R0:W-:Y:S01]  /*5930*/  UTMACMDFLUSH ;  /* 0x00000000000079b7 */ /* 0x0001e20000000000 */
[----:B--2---:R-:W-:-:S04]  /*5940*/  DEPBAR.LE SB0, 0x1 ;  /* 0x000080400000791a */ /* 0x004fc80000000000 */
.L_x_61:
[----:B------:R-:W-:Y:S05]  /*5950*/  BSYNC B0 ;  /* 0x0000000000007941 */ /* 0x000fea0003800000 */
.L_x_60:
[----:B------:R-:W-:Y:S01]  /*5960*/  BAR.SYNC.DEFER_BLOCKING 0x1, 0x100 ;  /* 0x0044000000007b1d */ /* 0x000fe20000010000 */
[----:B------:R-:W-:-:S13]  /*5970*/  ISETP.NE.AND P3, PT, RZ, UR36, PT ;  /* 0x00000024ff007c0c */ /* 0x000fda000bf65270 */
[----:B------:R-:W-:Y:S05]  /*5980*/  @!P3 BRA `(.L_x_62) ;  /* 0x000000000024b947 */ /* 0x000fea0003800000 */
[----:B------:R-:W-:Y:S05]  /*5990*/  @!P1 BRA `(.L_x_63) ;  /* 0x0000000000049947 */ /* 0x000fea0003800000 */
[----:B------:R-:W-:Y:S01]  /*59a0*/  BPT.TRAP 0x1 ;  /* 0x000000040000795c */ /* 0x000fe20000300000 */
.L_x_63:
[----:B------:R-:W-:Y:S02]  /*59b0*/  ULEA UR4, UR56, UR47, 0x3 ;  /* 0x0000002f38047291 */ /* 0x000fe4000f8e183f */
[----:B------:R-:W-:Y:S02]  /*59c0*/  UIADD3 UR56, UR56, 0x1, URZ ;  /* 0x0000000138387890 */ /* 0x000fe4000fffe03f */
[----:B------:R-:W-:Y:S02]  /*59d0*/  UIADD3 UR4, UR4, 0x384c0, URZ ;  /* 0x000384c004047890 */ /* 0x000fe4000fffe03f */
[----:B------:R-:W-:Y:S02]  /*59e0*/  UISETP.NE.AND UP0, UPT, UR56, 0x4, UPT ;  /* 0x000000043800788c */ /* 0x000fe4000bf05270 */
[----:B------:R-:W-:Y:S02]  /*59f0*/  UPRMT UR4, UR43, 0x654, UR4 ;  /* 0x000006542b047896 */ /* 0x000fe40008000004 */
[----:B------:R-:W-:-:S07]  /*5a00*/  USEL UR56, UR56, URZ, UP0 ;  /* 0x0000003f38387287 */ /* 0x000fce0008000000 */
[----:B------:R-:W-:Y:S05]  /*5a10*/  SYNCS.ARRIVE.TRANS64.RED.A1T0 RZ, [UR4], RZ ;  /* 0x000000ffffff79a7 */ /* 0x000fea0008100404 */
.L_x_62:
[----:B------:R-:W-:Y:S05]  /*5a20*/  @!P1 BRA `(.L_x_64) ;  /* 0x0000000000049947 */ /* 0x000fea0003800000 */
[----:B------:R-:W-:Y:S01]  /*5a30*/  BPT.TRAP 0x1 ;  /* 0x000000040000795c */ /* 0x000fe20000300000 */
.L_x_64:
[----:B------:R-:W2:Y:S02]  /*5a40*/  SYNCS.PHASECHK.TRANS64.TRYWAIT P3, [UR47+0x384a8], R3 ;  /* 0x0384a803ff0075a7 */ /* 0x000ea4000806016f */
[----:B--2---:R-:W-:Y:S05]  /*5a50*/  @!P3 BRA `(.L_x_65) ;  /* 0x000000900030b947 */ /* 0x004fea0003800000 */
.L_x_265:
[----:B------:R-:W-:Y:S05]  /*5a60*/  @P0 WARPSYNC.ALL ;  /* 0x0000000000000948 */ /* 0x000fea0003800000 */
[----:B------:R-:W2:Y:S01]  /*5a70*/  @P0 LDSM.16.MT88.4 R4, [R12+0x32000] ;  /* 0x032000000c04083b */ /* 0x000ea20000004200 */
[-C--:B------:R-:W-:Y:S01]  /*5a80*/  FMUL R13, R24, R2.reuse ;  /* 0x00000002180d7220 */ /* 0x080fe20000400000 */
[-C--:B------:R-:W-:Y:S01]  /*5a90*/  FMUL R25, R25, R2.reuse ;  /* 0x0000000219197220 */ /* 0x080fe20000400000 */
[-C--:B------:R-:W-:Y:S01]  /*5aa0*/  FMUL R15, R26, R2.reuse ;  /* 0x000000021a0f7220 */ /* 0x080fe20000400000 */
[----:B------:R-:W3:Y:S01]  /*5ab0*/  @P0 LDSM.16.MT88.4 R8, [R12+0x32800] ;  /* 0x032800000c08083b */ /* 0x000ee20000004200 */
[-C--:B------:R-:W-:Y:S01]  /*5ac0*/  FMUL R27, R27, R2.reuse ;  /* 0x000000021b1b7220 */ /* 0x080fe20000400000 */
        /* <DEDUP_REMOVED lines=8> */
[----:B------:R-:W-:Y:S01]  /*5b50*/  FMUL R39, R39, R2 ;  /* 0x0000000227277220 */ /* 0x000fe20000400000 */
[----:B------:R-:W-:Y:S05]  /*5b60*/  WARPSYNC.ALL ;  /* 0x0000000000007948 */ /* 0x000fea0003800000 */
[----:B------:R-:W-:Y:S01]  /*5b70*/  BSSY B0, `(.L_x_66) ;  /* 0x0000040000007945 */ /* 0x000fe20003800000 */
[----:B--2---:R-:W-:-:S02]  /*5b80*/  HADD2.F32 R14, -RZ, R4.H0_H0 ;  /* 0x20000004ff0e7230 */ /* 0x004fc40000004100 */
[----:B------:R-:W-:Y:S02]  /*5b90*/  HADD2.F32 R16, -RZ, R4.H1_H1 ;  /* 0x30000004ff107230 */ /* 0x000fe40000004100 */
[--C-:B------:R-:W-:Y:S02]  /*5ba0*/  HADD2.F32 R18, -RZ, R5.reuse.H0_H0 ;  /* 0x20000005ff127230 */ /* 0x100fe40000004100 */
[-C--:B------:R-:W-:Y:S01]  /*5bb0*/  FFMA R13, R14, R0.reuse, R13 ;  /* 0x000000000e0d7223 */ /* 0x080fe2000000000d */
[----:B------:R-:W-:Y:S02]  /*5bc0*/  HADD2.F32 R20, -RZ, R5.H1_H1 ;  /* 0x30000005ff147230 */ /* 0x000fe40000004100 */
[-C--:B------:R-:W-:Y:S01]  /*5bd0*/  FFMA R14, R16, R0.reuse, R25 ;  /* 0x00000000100e7223 */ /* 0x080fe20000000019 */
[----:B------:R-:W-:Y:S02]  /*5be0*/  HADD2.F32 R24, -RZ, R7.H0_H0 ;  /* 0x20000007ff187230 */ /* 0x000fe40000004100 */
[----:B------:R-:W-:Y:S01]  /*5bf0*/  FFMA R15, R18, R0, R15 ;  /* 0x00000000120f7223 */ /* 0x000fe2000000000f */
[----:B------:R-:W-:-:S02]  /*5c00*/  HADD2.F32 R18, -RZ, R6.H0_H0 ;  /* 0x20000006ff127230 */ /* 0x000fc40000004100 */
[-C--:B------:R-:W-:Y:S01]  /*5c10*/  FFMA R16, R20, R0.reuse, R27 ;  /* 0x0000000014107223 */ /* 0x080fe2000000001b */
[----:B------:R-:W-:Y:S02]  /*5c20*/  HADD2.F32 R20, -RZ, R6.H1_H1 ;  /* 0x30000006ff147230 */ /* 0x000fe40000004100 */
[-C--:B------:R-:W-:Y:S01]  /*5c30*/  FFMA R19, R24, R0.reuse, R19 ;  /* 0x0000000018137223 */ /* 0x080fe20000000013 */
[----:B------:R-:W-:Y:S02]  /*5c40*/  HADD2.F32 R26, -RZ, R7.H1_H1 ;  /* 0x30000007ff1a7230 */ /* 0x000fe40000004100 */
[-C--:B------:R-:W-:Y:S01]  /*5c50*/  FFMA R17, R18, R0.reuse, R17 ;  /* 0x0000000012117223 */ /* 0x080fe20000000011 */
[----:B---3--:R-:W-:Y:S02]  /*5c60*/  HADD2.F32 R24, -RZ, R8.H0_H0 ;  /* 0x20000008ff187230 */ /* 0x008fe40000004100 */
[----:B------:R-:W-:Y:S01]  /*5c70*/  FFMA R18, R20, R0, R29 ;  /* 0x0000000014127223 */ /* 0x000fe2000000001d */
[----:B------:R-:W-:-:S02]  /*5c80*/  HADD2.F32 R28, -RZ, R9.H0_H0 ;  /* 0x20000009ff1c7230 */ /* 0x000fc40000004100 */
[----:B------:R-:W-:Y:S01]  /*5c90*/  FFMA R20, R26, R0, R31 ;  /* 0x000000001a147223 */ /* 0x000fe2000000001f */
[----:B------:R-:W-:Y:S02]  /*5ca0*/  HADD2.F32 R26, -RZ, R8.H1_H1 ;  /* 0x30000008ff1a7230 */ /* 0x000fe40000004100 */
[----:B------:R-:W-:Y:S01]  /*5cb0*/  FMUL R25, R34, R2 ;  /* 0x0000000222197220 */ /* 0x000fe20000400000 */
[----:B------:R-:W-:Y:S02]  /*5cc0*/  HADD2.F32 R30, -RZ, R9.H1_H1 ;  /* 0x30000009ff1e7230 */ /* 0x000fe40000004100 */
[----:B------:R-:W-:Y:S01]  /*5cd0*/  FFMA R21, R24, R0, R21 ;  /* 0x0000000018157223 */ /* 0x000fe20000000015 */
[----:B------:R-:W-:Y:S01]  /*5ce0*/  FMUL R27, R36, R2 ;  /* 0x00000002241b7220 */ /* 0x000fe20000400000 */
[-C--:B------:R-:W-:Y:S01]  /*5cf0*/  FFMA R24, R26, R0.reuse, R33 ;  /* 0x000000001a187223 */ /* 0x080fe20000000021 */
[-C--:B------:R-:W-:Y:S01]  /*5d00*/  FFMA R25, R28, R0.reuse, R25 ;  /* 0x000000001c197223 */ /* 0x080fe20000000019 */
[----:B------:R-:W-:Y:S01]  /*5d10*/  FFMA R26, R30, R0, R35 ;  /* 0x000000001e1a7223 */ /* 0x000fe20000000023 */
[----:B------:R-:W-:-:S02]  /*5d20*/  HADD2.F32 R28, -RZ, R10.H0_H0 ;  /* 0x2000000aff1c7230 */ /* 0x000fc40000004100 */
[----:B------:R-:W-:Y:S01]  /*5d30*/  FMUL R29, R38, R2 ;  /* 0x00000002261d7220 */ /* 0x000fe20000400000 */
[----:B------:R-:W-:Y:S01]  /*5d40*/  HADD2.F32 R30, -RZ, R10.H1_H1 ;  /* 0x3000000aff1e7230 */ /* 0x000fe20000004100 */
[----:B------:R-:W-:Y:S01]  /*5d50*/  F2FP.F16.F32.PACK_AB R33, R16, R15 ;  /* 0x0000000f1021723e */ /* 0x000fe200000000ff */
[--C-:B------:R-:W-:Y:S02]  /*5d60*/  HADD2.F32 R32, -RZ, R11.reuse.H0_H0 ;  /* 0x2000000bff207230 */ /* 0x100fe40000004100 */
[-C--:B------:R-:W-:Y:S01]  /*5d70*/  FFMA R27, R28, R0.reuse, R27 ;  /* 0x000000001c1b7223 */ /* 0x080fe2000000001b */
[----:B------:R-:W-:Y:S02]  /*5d80*/  HADD2.F32 R34, -RZ, R11.H1_H1 ;  /* 0x3000000bff227230 */ /* 0x000fe40000004100 */
[-C--:B------:R-:W-:Y:S01]  /*5d90*/  FFMA R28, R30, R0.reuse, R37 ;  /* 0x000000001e1c7223 */ /* 0x080fe20000000025 */
[----:B------:R-:W-:Y:S01]  /*5da0*/  F2FP.F16.F32.PACK_AB R25, R26, R25 ;  /* 0x000000191a19723e */ /* 0x000fe200000000ff */
[-C--:B------:R-:W-:Y:S01]  /*5db0*/  FFMA R29, R32, R0.reuse, R29 ;  /* 0x00000000201d7223 */ /* 0x080fe2000000001d */
[----:B------:R-:W-:Y:S01]  /*5dc0*/  F2FP.F16.F32.PACK_AB R32, R14, R13 ;  /* 0x0000000d0e20723e */ /* 0x000fe200000000ff */
[----:B------:R-:W-:Y:S01]  /*5dd0*/  FFMA R30, R34, R0, R39 ;  /* 0x00000000221e7223 */ /* 0x000fe20000000027 */
[----:B------:R-:W-:-:S02]  /*5de0*/  F2FP.F16.F32.PACK_AB R34, R18, R17 ;  /* 0x000000111222723e */ /* 0x000fc400000000ff */
[----:B------:R-:W-:Y:S02]  /*5df0*/  F2FP.F16.F32.PACK_AB R35, R20, R19 ;  /* 0x000000131423723e */ /* 0x000fe400000000ff */
[----:B------:R-:W-:Y:S02]  /*5e00*/  F2FP.F16.F32.PACK_AB R26, R28, R27 ;  /* 0x0000001b1c1a723e */ /* 0x000fe400000000ff */
[----:B------:R-:W-:Y:S01]  /*5e10*/  F2FP.F16.F32.PACK_AB R24, R24, R21 ;  /* 0x000000151818723e */ /* 0x000fe200000000ff */
[----:B------:R2:W-:Y:S01]  /*5e20*/  STSM.16.MT88.4 [R12+0x32000], R32 ;  /* 0x032000200c007844 */ /* 0x0005e20000004200 */
[----:B------:R-:W-:-:S05]  /*5e30*/  F2FP.F16.F32.PACK_AB R27, R30, R29 ;  /* 0x0000001d1e1b723e */ /* 0x000fca00000000ff */
[----:B------:R2:W-:Y:S01]  /*5e40*/  STSM.16.MT88.4 [R12+0x32800], R24 ;  /* 0x032800180c007844 */ /* 0x0005e20000004200 */
[----:B------:R-:W-:Y:S01]  /*5e50*/  @!PT LDS RZ, [RZ] ;  /* 0x00000000fffff984 */ /* 0x000fe20000000800 */
[----:B------:R-:W-:Y:S01]  /*5e60*/  @!PT LDS RZ, [RZ] ;  /* 0x00000000fffff984 */ /* 0x000fe20000000800 */
[----:B------:R-:W-:Y:S01]  /*5e70*/  @!PT LDS RZ, [RZ] ;  /* 0x00000000fffff984 */ /* 0x000fe20000000800 */
[----:B------:R-:W-:Y:S01]  /*5e80*/  @!PT LDS RZ, [RZ] ;  /* 0x00000000fffff984 */ /* 0x000fe20000000800 */
[----:B------:R3:W-:Y:S06]  /*5e90*/  MEMBAR.ALL.CTA ;  /* 0x0000000000007992 */ /* 0x0007ec0000008000 */
[----:B---3--:R-:W3:Y:S02]  /*5ea0*/  FENCE.VIEW.ASYNC.S ;  /* 0x00000000000073c6 */ /* 0x008ee40000000000 */
[----:B---3--:R-:W-:Y:S06]  /*5eb0*/  BAR.SYNC.DEFER_BLOCKING 0x1, 0x100 ;  /* 0x0044000000007b1d */ /* 0x008fec0000010000 */
[----:B------:R-:W-:Y:S05]  /*5ec0*/  @!P2 BRA `(.L_x_67) ;  /* 0x000000000028a947 */ /* 0x000fea0003800000 */
[----:B------:R-:W-:Y:S02]  /*5ed0*/  UIADD3 UR5, UR45, 0x80, URZ ;  /* 0x000000802d057890 */ /* 0x000fe4000fffe03f */
[----:B------:R-:W-:Y:S02]  /*5ee0*/  UIADD3 UR4, UR47, 0x32000, URZ ;  /* 0x000320002f047890 */ /* 0x000fe4000fffe03f */
[----:B------:R-:W-:Y:S02]  /*5ef0*/  UIADD3 UR9, UR45, 0xc0, URZ ;  /* 0x000000c02d097890 */ /* 0x000fe4000fffe03f */
[----:B------:R-:W-:Y:S01]  /*5f00*/  UIADD3 UR8, UR47, 0x33000, URZ ;  /* 0x000330002f087890 */ /* 0x000fe2000fffe03f */
[----:B------:R-:W-:Y:S01]  /*5f10*/  UMOV UR6, UR46 ;  /* 0x0000002e00067c82 */ /* 0x000fe20008000000 */
[----:B------:R-:W-:-:S03]  /*5f20*/  UMOV UR10, UR46 ;  /* 0x0000002e000a7c82 */ /* 0x000fc60008000000 */
[----:B------:R3:W-:Y:S04]  /*5f30*/  UTMASTG.2D [UR4], [UR60] ;  /* 0x000000043c0073b5 */ /* 0x0007e80008008000 */
[----:B------:R3:W-:Y:S01]  /*5f40*/  UTMASTG.2D [UR8], [UR60] ;  /* 0x000000083c0073b5 */ /* 0x0007e20008008000 */
[----:B------:R0:W-:Y:S01]  /*5f50*/  UTMACMDFLUSH ;  /* 0x00000000000079b7 */ /* 0x0001e20000000000 */
[----:B---3--:R-:W-:-:S04]  /*5f60*/  DEPBAR.LE SB0, 0x1 ;  /* 0x000080400000791a */ /* 0x008fc80000000000 */
.L_x_67:
[----:B------:R-:W-:Y:S05]  /*5f70*/  BSYNC B0 ;  /* 0x0000000000007941 */ /* 0x000fea0003800000 */
.L_x_66:
[----:B------:R-:W-:Y:S06]  /*5f80*/  BAR.SYNC.DEFER_BLOCKING 0x1, 0x100 ;  /* 0x0044000000007b1d */ /* 0x000fec0000010000 */
[----:B------:R-:W-:Y:S05]  /*5f90*/  @!P1 BRA `(.L_x_68) ;  /* 0x0000000000049947 */ /* 0x000fea0003800000 */
[----:B------:R-:W-:Y:S01]  /*5fa0*/  BPT.TRAP 0x1 ;  /* 0x000000040000795c */ /* 0x000fe20000300000 */
.L_x_68:
[----:B------:R-:W-:-:S04]  /*5fb0*/  ULEA UR4, UR56, UR47, 0x3 ;  /* 0x0000002f38047291 */ /* 0x000fc8000f8e183f */
[----:B------:R-:W-:-:S04]  /*5fc0*/  UIADD3 UR4, UR4, 0x384c0, URZ ;  /* 0x000384c004047890 */ /* 0x000fc8000fffe03f */
[----:B------:R-:W-:-:S09]  /*5fd0*/  UPRMT UR4, UR43, 0x654, UR4 ;  /* 0x000006542b047896 */ /* 0x000fd20008000004 */
[----:B------:R-:W-:Y:S01]  /*5fe0*/  SYNCS.ARRIVE.TRANS64.RED.A1T0 RZ, [UR4], RZ ;  /* 0x000000ffffff79a7 */ /* 0x000fe20008100404 */
[----:B------:R-:W-:Y:S05]  /*5ff0*/  @!P1 BRA `(.L_x_69) ;  /* 0x0000000000049947 */ /* 0x000fea0003800000 */
[----:B------:R-:W-:Y:S01]  /*6000*/  BPT.TRAP 0x1 ;  /* 0x000000040000795c */ /* 0x000fe20000300000 */
.L_x_69:
[----:B------:R-:W3:Y:S02]  /*6010*/  SYNCS.PHASECHK.TRANS64.TRYWAIT P3, [UR47+0x384b0], R3 ;  /* 0x0384b003ff0075a7 */ /* 0x000ee4000806016f */
[----:B---3--:R-:W-:Y:S05]  /*6020*/  @!P3 BRA `(.L_x_70) ;  /* 0x0000008800d4b947 */ /* 0x008fea0003800000 */
.L_x_266:
[----:B------:R-:W-:Y:S05]  /*6030*/  @P0 WARPSYNC.ALL ;  /* 0x0000000000000948 */ /* 0x000fea0003800000 */
[----:B------:R-:W3:Y:S01]  /*6040*/  @P0 LDSM.16.MT88.4 R4, [R12+0x34000] ;  /* 0x034000000c04083b */ /* 0x000ee20000004200 */
[-C--:B------:R-:W-:Y:S01]  /*6050*/  FMUL R13, R104, R2.reuse ;  /* 0x00000002680d7220 */ /* 0x080fe20000400000 */
[-C--:B------:R-:W-:Y:S01]  /*6060*/  FMUL R105, R105, R2.reuse ;  /* 0x0000000269697220 */ /* 0x080fe20000400000 */
[-C--:B------:R-:W-:Y:S01]  /*6070*/  FMUL R15, R106, R2.reuse ;  /* 0x000000026a0f7220 */ /* 0x080fe20000400000 */
[----:B------:R-:W4:Y:S01]  /*6080*/  @P0 LDSM.16.MT88.4 R8, [R12+0x34800] ;  /* 0x034800000c08083b */ /* 0x000f220000004200 */
[-C--:B------:R-:W-:Y:S01]  /*6090*/  FMUL R107, R107, R2.reuse ;  /* 0x000000026b6b7220 */ /* 0x080fe20000400000 */
[-C--:B------:R-:W-:Y:S01]  /*60a0*/  FMUL R17, R108, R2.reuse ;  /* 0x000000026c117220 */ /* 0x080fe20000400000 */
[-C--:B------:R-:W-:Y:S01]  /*60b0*/  FMUL R109, R109, R2.reuse ;  /* 0x000000026d6d7220 */ /* 0x080fe20000400000 */
[-C--:B------:R-:W-:Y:S01]  /*60c0*/  FMUL R19, R110, R2.reuse ;  /* 0x000000026e137220 */ /* 0x080fe20000400000 */
[-C--:B------:R-:W-:Y:S01]  /*60d0*/  FMUL R111, R111, R2.reuse ;  /* 0x000000026f6f7220 */ /* 0x080fe20000400000 */
[-C--:B------:R-:W-:Y:S01]  /*60e0*/  FMUL R21, R112, R2.reuse ;  /* 0x0000000270157220 */ /* 0x080fe20000400000 */
[-C--:B------:R-:W-:Y:S01]  /*60f0*/  FMUL R113, R113, R2.reuse ;  /* 0x0000000271717220 */ /* 0x080fe20000400000 */
[-C--:B--2---:R-:W-:Y:S01]  /*6100*/  FMUL R25, R114, R2.reuse ;  /* 0x0000000272197220 */ /* 0x084fe20000400000 */
[-C--:B------:R-:W-:Y:S01]  /*6110*/  FMUL R115, R115, R2.reuse ;  /* 0x0000000273737220 */ /* 0x080fe20000400000 */
[-C--:B------:R-:W-:Y:S01]  /*6120*/  FMUL R27, R116, R2.reuse ;  /* 0x00000002741b7220 */ /* 0x080fe20000400000 */
[-C--:B------:R-:W-:Y:S01]  /*6130*/  FMUL R117, R117, R2.reuse ;  /* 0x0000000275757220 */ /* 0x080fe20000400000 */
[-C--:B------:R-:W-:Y:S01]  /*6140*/  FMUL R29, R118, R2.reuse ;  /* 0x00000002761d7220 */ /* 0x080fe20000400000 */
[----:B------:R-:W-:Y:S01]  /*6150*/  FMUL R119, R119, R2 ;  /* 0x0000000277777220 */ /* 0x000fe20000400000 */
[----:B------:R-:W-:Y:S05]  /*6160*/  WARPSYNC.ALL ;  /* 0x0000000000007948 */ /* 0x000fea0003800000 */
[----:B------:R-:W-:Y:S01]  /*6170*/  BSSY B0, `(.L_x_71) ;  /* 0x000003d000007945 */ /* 0x000fe20003800000 */
[----:B---3--:R-:W-:-:S02]  /*6180*/  HADD2.F32 R14, -RZ, R4.H0_H0 ;  /* 0x20000004ff0e7230 */ /* 0x008fc40000004100 */
        /* <DEDUP_REMOVED lines=13> */
[----:B----4-:R-:W-:Y:S02]  /*6260*/  HADD2.F32 R24, -RZ, R8.H0_H0 ;  /* 0x20000008ff187230 */ /* 0x010fe40000004100 */
[----:B------:R-:W-:Y:S01]  /*6270*/  FFMA R18, R20, R0, R109 ;  /* 0x0000000014127223 */ /* 0x000fe2000000006d */
[----:B------:R-:W-:-:S02]  /*6280*/  HADD2.F32 R28, -RZ, R9.H0_H0 ;  /* 0x20000009ff1c7230 */ /* 0x000fc40000004100 */
[-C--:B------:R-:W-:Y:S01]  /*6290*/  FFMA R20, R26, R0.reuse, R111 ;  /* 0x000000001a147223 */ /* 0x080fe2000000006f */
[----:B------:R-:W-:Y:S02]  /*62a0*/  HADD2.F32 R26, -RZ, R8.H1_H1 ;  /* 0x30000008ff1a7230 */ /* 0x000fe40000004100 */
        /* <DEDUP_REMOVED lines=41> */
.L_x_72:
[----:B------:R-:W-:Y:S05]  /*6540*/  BSYNC B0 ;  /* 0x0000000000007941 */ /* 0x000fea0003800000 */
.L_x_71:
[----:B------:R-:W-:Y:S06]  /*6550*/  BAR.SYNC.DEFER_BLOCKING 0x1, 0x100 ;  /* 0x0044000000007b1d */ /* 0x000fec0000010000 */
[----:B------:R-:W-:Y:S05]  /*6560*/  @!P1 BRA `(.L_x_73) ;  /* 0x0000000000049947 */ /* 0x000fea0003800000 */
[----:B------:R-:W-:Y:S01]  /*6570*/  BPT.TRAP 0x1 ;  /* 0x000000040000795c */ /* 0x000fe20000300000 */
.L_x_73:
[----:B------:R-:W-:-:S04]  /*6580*/  UIADD3 UR56, UR56, 0x1, URZ ;  /* 0x0000000138387890 */ /* 0x000fc8000fffe03f */
[----:B------:R-:W-:-:S04]  /*6590*/  UISETP.NE.AND UP0, UPT, UR56, 0x4, UPT ;  /* 0x000000043800788c */ /* 0x000fc8000bf05270 */
[----:B------:R-:W-:-:S04]  /*65a0*/  USEL UR56, UR56, URZ, UP0 ;  /* 0x0000003f38387287 */ /* 0x000fc80008000000 */
[----:B------:R-:W-:-:S04]  /*65b0*/  ULEA UR4, UR56, UR47, 0x3 ;  /* 0x0000002f38047291 */ /* 0x000fc8000f8e183f */
[----:B------:R-:W-:-:S04]  /*65c0*/  UIADD3 UR4, UR4, 0x384c0, URZ ;  /* 0x000384c004047890 */ /* 0x000fc8000fffe03f */
[----:B------:R-:W-:-:S09]  /*65d0*/  UPRMT UR4, UR43, 0x654, UR4 ;  /* 0x000006542b047896 */ /* 0x000fd20008000004 */
[----:B------:R-:W-:Y:S01]  /*65e0*/  SYNCS.ARRIVE.TRANS64.RED.A1T0 RZ, [UR4], RZ ;  /* 0x000000ffffff79a7 */ /* 0x000fe20008100404 */
[----:B------:R-:W-:Y:S05]  /*65f0*/  @!P1 BRA `(.L_x_74) ;  /* 0x0000000000049947 */ /* 0x000fea0003800000 */
[----:B------:R-:W-:Y:S01]  /*6600*/  BPT.TRAP 0x1 ;  /* 0x000000040000795c */ /* 0x000fe20000300000 */
.L_x_74:
[----:B------:R-:W3:Y:S02]  /*6610*/  SYNCS.PHASECHK.TRANS64.TRYWAIT P3, [UR47+0x384b8], R3 ;  /* 0x0384b803ff0075a7 */ /* 0x000ee4000806016f */
[----:B---3--:R-:W-:Y:S05]  /*6620*/  @!P3 BRA `(.L_x_75) ;  /* 0x00000084006cb947 */ /* 0x008fea0003800000 */
.L_x_267:
[----:B------:R-:W-:Y:S05]  /*6630*/  @P0 WARPSYNC.ALL ;  /* 0x0000000000000948 */ /* 0x000fea0003800000 */
[----:B------:R-:W4:Y:S01]  /*6640*/  @P0 LDSM.16.MT88.4 R4, [R12+0x36000] ;  /* 0x036000000c04083b */ /* 0x000f220000004200 */
[-C--:B---3--:R-:W-:Y:S01]  /*6650*/  FMUL R3, R40, R2.reuse ;  /* 0x0000000228037220 */ /* 0x088fe20000400000 */
        /* <DEDUP_REMOVED lines=15> */
[----:B------:R-:W-:Y:S01]  /*6750*/  FMUL R55, R55, R2 ;  /* 0x0000000237377220 */ /* 0x000fe20000400000 */
[----:B------:R-:W-:Y:S05]  /*6760*/  WARPSYNC.ALL ;  /* 0x0000000000007948 */ /* 0x000fea0003800000 */
[----:B------:R-:W-:Y:S01]  /*6770*/  BSSY B0, `(.L_x_76) ;  /* 0x000003d000007945 */ /* 0x000fe20003800000 */
[----:B----4-:R-:W-:-:S02]  /*6780*/  HADD2.F32 R14, -RZ, R4.H0_H0 ;  /* 0x20000004ff0e7230 */ /* 0x010fc40000004100 */
        /* <DEDUP_REMOVED lines=38> */
[----:B------:R-:W-:Y:S02]  /*69f0*/  F2FP.F16.F32.PACK_AB R18, R28, R25 ;  /* 0x000000191c12723e */ /* 0x000fe400000000ff */
        /* <DEDUP_REMOVED lines=13> */
[----:B------:R-:W-:Y:S02]  /*6ad0*/  UIADD3 UR9, UR45, 0xc0, URZ ;  /* 0x000000c02d097890 */ /* 0x000fe4000fffe03f */
[----:B------:R-:W-:Y:S01]  /*6ae0*/  UIADD3 UR8, UR47, 0x37000, URZ ;  /* 0x000370002f087890 */ /* 0x000fe2000fffe03f */
[----:B------:R-:W-:-:S04]  /*6af0*/  UMOV UR10, UR6 ;  /* 0x00000006000a7c82 */ /* 0x000fc80008000000 */
[----:B------:R3:W-:Y:S04]  /*6b00*/  UTMASTG.2D [UR4], [UR60] ;  /* 0x000000043c0073b5 */ /* 0x0007e80008008000 */
[----:B------:R3:W-:Y:S01]  /*6b10*/  UTMASTG.2D [UR8], [UR60] ;  /* 0x000000083c0073b5 */ /* 0x0007e20008008000 */
[----:B------:R0:W-:Y:S01]  /*6b20*/  UTMACMDFLUSH ;  /* 0x00000000000079b7 */ /* 0x0001e20000000000 */
[----:B---3--:R-:W-:-:S04]  /*6b30*/  DEPBAR.LE SB0, 0x1 ;  /* 0x000080400000791a */ /* 0x008fc80000000000 */
.L_x_77:
[----:B------:R-:W-:Y:S05]  /*6b40*/  BSYNC B0 ;  /* 0x0000000000007941 */ /* 0x000fea0003800000 */
.L_x_76:
[----:B------:R-:W-:Y:S06]  /*6b50*/  BAR.SYNC.DEFER_BLOCKING 0x1, 0x100 ;  /* 0x0044000000007b1d */ /* 0x000fec0000010000 */
[----:B------:R-:W-:Y:S05]  /*6b60*/  @!P1 BRA `(.L_x_78) ;  /* 0x0000000000049947 */ /* 0x000fea0003800000 */
[----:B------:R-:W-:Y:S01]  /*6b70*/  BPT.TRAP 0x1 ;  /* 0x000000040000795c */ /* 0x000fe20000300000 */
.L_x_78:
        /* <DEDUP_REMOVED lines=9> */
.L_x_79:
[----:B------:R-:W-:-:S04]  /*6c10*/  MOV R3, 0x1 ;  /* 0x0000000100037802 */ /* 0x000fc80000000f00 */
[----:B------:R-:W-:-:S04]  /*6c20*/  SHF.L.U32 R3, R3, 0x1f, RZ ;  /* 0x0000001f03037819 */ /* 0x000fc800000006ff */
[----:B------:R-:W3:Y:S02]  /*6c30*/  SYNCS.PHASECHK.TRANS64.TRYWAIT P3, [UR47+0x384a0], R3 ;  /* 0x0384a003ff0075a7 */ /* 0x000ee4000806016f */
[----:B---3--:R-:W-:Y:S05]  /*6c40*/  @!P3 BRA `(.L_x_80) ;  /* 0x0000007c00fcb947 */ /* 0x008fea0003800000 */
.L_x_268:
[----:B------:R-:W-:Y:S05]  /*6c50*/  @P0 WARPSYNC.ALL ;  /* 0x0000000000000948 */ /* 0x000fea0003800000 */
[----:B------:R-:W3:Y:S01]  /*6c60*/  @P0 LDSM.16.MT88.4 R4, [R12+0x30000] ;  /* 0x030000000c04083b */ /* 0x000ee20000004200 */
[-C--:B------:R-:W-:Y:S01]  /*6c70*/  FMUL R13, R120, R2.reuse ;  /* 0x00000002780d7220 */ /* 0x080fe20000400000 */
[-C--:B------:R-:W-:Y:S01]  /*6c80*/  FMUL R121, R121, R2.reuse ;  /* 0x0000000279797220 */ /* 0x080fe20000400000 */
[-C--:B------:R-:W-:Y:S01]  /*6c90*/  FMUL R15, R122, R2.reuse ;  /* 0x000000027a0f7220 */ /* 0x080fe20000400000 */
[----:B------:R-:W4:Y:S01]  /*6ca0*/  @P0 LDSM.16.MT88.4 R8, [R12+0x30800] ;  /* 0x030800000c08083b */ /* 0x000f220000004200 */
[-C--:B------:R-:W-:Y:S01]  /*6cb0*/  FMUL R123, R123, R2.reuse ;  /* 0x000000027b7b7220 */ /* 0x080fe20000400000 */
[-C--:B--2---:R-:W-:Y:S01]  /*6cc0*/  FMUL R17, R124, R2.reuse ;  /* 0x000000027c117220 */ /* 0x084fe20000400000 */
        /* <DEDUP_REMOVED lines=73> */
.L_x_82:
[----:B------:R-:W-:Y:S05]  /*7160*/  BSYNC B0 ;  /* 0x0000000000007941 */ /* 0x000fea0003800000 */
.L_x_81:
[----:B------:R-:W-:Y:S06]  /*7170*/  BAR.SYNC.DEFER_BLOCKING 0x1, 0x100 ;  /* 0x0044000000007b1d */ /* 0x000fec0000010000 */
[----:B------:R-:W-:Y:S05]  /*7180*/  @!P1 BRA `(.L_x_83) ;  /* 0x0000000000049947 */ /* 0x000fea0003800000 */
[----:B------:R-:W-:Y:S01]  /*7190*/  BPT.TRAP 0x1 ;  /* 0x000000040000795c */ /* 0x000fe20000300000 */
.L_x_83:
        /* <DEDUP_REMOVED lines=9> */
.L_x_84:
[----:B------:R-:W3:Y:S02]  /*7230*/  SYNCS.PHASECHK.TRANS64.TRYWAIT P3, [UR47+0x384a8], R3 ;  /* 0x0384a803ff0075a7 */ /* 0x000ee4000806016f */
[----:B---3--:R-:W-:Y:S05]  /*7240*/  @!P3 BRA `(.L_x_85) ;  /* 0x000000780094b947 */ /* 0x008fea0003800000 */
.L_x_269:
        /* <DEDUP_REMOVED lines=81> */
.L_x_87:
[----:B------:R-:W-:Y:S05]  /*7760*/  BSYNC B0 ;  /* 0x0000000000007941 */ /* 0x000fea0003800000 */
.L_x_86:
[----:B------:R-:W-:Y:S06]  /*7770*/  BAR.SYNC.DEFER_BLOCKING 0x1, 0x100 ;  /* 0x0044000000007b1d */ /* 0x000fec0000010000 */
[----:B------:R-:W-:Y:S05]  /*7780*/  @!P1 BRA `(.L_x_88) ;  /* 0x0000000000049947 */ /* 0x000fea0003800000 */
[----:B------:R-:W-:Y:S01]  /*7790*/  BPT.TRAP 0x1 ;  /* 0x000000040000795c */ /* 0x000fe20000300000 */
.L_x_88:
        /* <DEDUP_REMOVED lines=9> */
.L_x_89:
[----:B------:R-:W3:Y:S02]  /*7830*/  SYNCS.PHASECHK.TRANS64.TRYWAIT P3, [UR47+0x384b0], R3 ;  /* 0x0384b003ff0075a7 */ /* 0x000ee4000806016f */
[----:B---3--:R-:W-:Y:S05]  /*7840*/  @!P3 BRA `(.L_x_90) ;  /* 0x00000074002cb947 */ /* 0x008fea0003800000 */
.L_x_270:
[----:B------:R-:W-:Y:S05]  /*7850*/  @P0 WARPSYNC.ALL ;  /* 0x0000000000000948 */ /* 0x000fea0003800000 */
[----:B------:R-:W4:Y:S01]  /*7860*/  @P0 LDSM.16.MT88.4 R4, [R12+0x34000] ;  /* 0x034000000c04083b */ /* 0x000f220000004200 */
[-C--:B------:R-:W-:Y:S01]  /*7870*/  FMUL R15, R138, R2.reuse ;  /* 0x000000028a0f7220 */ /* 0x080fe20000400000 */
[-C--:B------:R-:W-:Y:S01]  /*7880*/  FMUL R139, R139, R2.reuse ;  /* 0x000000028b8b7220 */ /* 0x080fe20000400000 */
[-C--:B------:R-:W-:Y:S01]  /*7890*/  FMUL R17, R140, R2.reuse ;  /* 0x000000028c117220 */ /* 0x080fe20000400000 */
[----:B------:R-:W5:Y:S01]  /*78a0*/  @P0 LDSM.16.MT88.4 R8, [R12+0x34800] ;  /* 0x034800000c08083b */ /* 0x000f620000004200 */
        /* <DEDUP_REMOVED lines=21> */
[----:B-----5:R-:W-:Y:S02]  /*7a00*/  HADD2.F32 R26, -RZ, R8.H0_H0 ;  /* 0x20000008ff1a7230 */ /* 0x020fe40000004100 */
        /* <DEDUP_REMOVED lines=13> */
[----:B------:R-:W-:Y:S02]  /*7ae0*/  HADD2.F32 R28, -RZ, R10.H0_H0 ;  /* 0x2000000aff1c7230 */ /* 0x000fe40000004100 */
[-C--:B------:R-:W-:Y:S01]  /*7af0*/  FFMA R25, R30, R0.reuse, R25 ;  /* 0x000000001e197223 */ /* 0x080fe20000000019 */
[----:B------:R-:W-:Y:S02]  /*7b00*/  HADD2.F32 R14, -RZ, R4.H1_H1 ;  /* 0x30000004ff0e7230 */ /* 0x000fe40000004100 */
[----:B------:R-:W-:Y:S01]  /*7b10*/  FFMA R26, R26, R0, R147 ;  /* 0x000000001a1a7223 */ /* 0x000fe20000000093 */
[----:B------:R-:W-:-:S02]  /*7b20*/  HADD2.F32 R30, -RZ, R10.H1_H1 ;  /* 0x3000000aff1e7230 */ /* 0x000fc40000004100 */
[-C--:B------:R-:W-:Y:S01]  /*7b30*/  FFMA R27, R28, R0.reuse, R27 ;  /* 0x000000001c1b7223 */ /* 0x080fe2000000001b */
        /* <DEDUP_REMOVED lines=34> */
.L_x_92:
[----:B------:R-:W-:Y:S05]  /*7d60*/  BSYNC B0 ;  /* 0x0000000000007941 */ /* 0x000fea0003800000 */
.L_x_91:
[----:B------:R-:W-:Y:S06]  /*7d70*/  BAR.SYNC.DEFER_BLOCKING 0x1, 0x100 ;  /* 0x0044000000007b1d */ /* 0x000fec0000010000 */
[----:B------:R-:W-:Y:S05]  /*7d80*/  @!P1 BRA `(.L_x_93) ;  /* 0x0000000000049947 */ /* 0x000fea0003800000 */
[----:B------:R-:W-:Y:S01]  /*7d90*/  BPT.TRAP 0x1 ;  /* 0x000000040000795c */ /* 0x000fe20000300000 */
.L_x_93:
        /* <DEDUP_REMOVED lines=9> */
.L_x_94:
[----:B------:R-:W3:Y:S02]  /*7e30*/  SYNCS.PHASECHK.TRANS64.TRYWAIT P3, [UR47+0x384b8], R3 ;  /* 0x0384b803ff0075a7 */ /* 0x000ee4000806016f */
[----:B---3--:R-:W-:Y:S05]  /*7e40*/  @!P3 BRA `(.L_x_95) ;  /* 0x0000006c00c4b947 */ /* 0x008fea0003800000 */
.L_x_271:
[----:B------:R-:W-:Y:S05]  /*7e50*/  @P0 WARPSYNC.ALL ;  /* 0x0000000000000948 */ /* 0x000fea0003800000 */
[----:B------:R-:W4:Y:S01]  /*7e60*/  @P0 LDSM.16.MT88.4 R4, [R12+0x36000] ;  /* 0x036000000c04083b */ /* 0x000f220000004200 */
[-C--:B------:R-:W-:Y:S01]  /*7e70*/  FMUL R80, R80, R2.reuse ;  /* 0x0000000250507220 */ /* 0x080fe20000400000 */
[-C--:B--2---:R-:W-:Y:S01]  /*7e80*/  FMUL R24, R81, R2.reuse ;  /* 0x0000000251187220 */ /* 0x084fe20000400000 */
[-C--:B------:R-:W-:Y:S01]  /*7e90*/  FMUL R72, R72, R2.reuse ;  /* 0x0000000248487220 */ /* 0x080fe20000400000 */
[----:B------:R-:W2:Y:S01]  /*7ea0*/  @P0 LDSM.16.MT88.4 R8, [R12+0x36800] ;  /* 0x036800000c08083b */ /* 0x000ea20000004200 */
[-C--:B---3--:R-:W-:Y:S01]  /*7eb0*/  FMUL R14, R73, R2.reuse ;  /* 0x00000002490e7220 */ /* 0x088fe20000400000 */
        /* <DEDUP_REMOVED lines=15> */
[----:B------:R-:W-:Y:S02]  /*7fb0*/  HADD2.F32 R21, -RZ, R7.H0_H0 ;  /* 0x20000007ff157230 */ /* 0x000fe40000004100 */
[--C-:B--2---:R-:W-:Y:S02]  /*7fc0*/  HADD2.F32 R25, -RZ, R8.reuse.H0_H0 ;  /* 0x20000008ff197230 */ /* 0x104fe40000004100 */
        /* <DEDUP_REMOVED lines=11> */
[--C-:B------:R-:W-:Y:S02]  /*8080*/  HADD2.F32 R17, -RZ, R6.reuse.H0_H0 ;  /* 0x20000006ff117230 */ /* 0x100fe40000004100 */
[----:B------:R-:W-:Y:S01]  /*8090*/  FFMA R14, R13, R0, R14 ;  /* 0x000000000d0e7223 */ /* 0x000fe2000000000e */
[----:B------:R-:W-:-:S02]  /*80a0*/  HADD2.F32 R19, -RZ, R6.H1_H1 ;  /* 0x30000006ff137230 */ /* 0x000fc40000004100 */
        /* <DEDUP_REMOVED lines=40> */
[----:B------:R3:W-:Y:S02]  /*8330*/  UTMASTG.2D [UR8], [UR60] ;  /* 0x000000083c0073b5 */ /* 0x0007e40008008000 */
[----:B---3--:R0:W-:Y:S02]  /*8340*/  UTMACMDFLUSH ;  /* 0x00000000000079b7 */ /* 0x0081e40000000000 */
.L_x_97:
[----:B------:R-:W-:Y:S05]  /*8350*/  BSYNC B0 ;  /* 0x0000000000007941 */ /* 0x000fea0003800000 */
.L_x_96:
[----:B------:R-:W-:Y:S04]  /*8360*/  BSSY B0, `(.L_x_98) ;  /* 0x0000003000007945 */ /* 0x000fe80003800000 */
[----:B------:R-:W-:Y:S05]  /*8370*/  @!P2 BRA `(.L_x_99) ;  /* 0x000000000004a947 */ /* 0x000fea0003800000 */
[----:B------:R-:W-:-:S04]  /*8380*/  DEPBAR.LE SB0, 0x1 ;  /* 0x000080400000791a */ /* 0x000fc80000000000 */
.L_x_99:
[----:B------:R-:W-:Y:S05]  /*8390*/  BSYNC B0 ;  /* 0x0000000000007941 */ /* 0x000fea0003800000 */
.L_x_98:
[----:B------:R-:W-:Y:S06]  /*83a0*/  BAR.SYNC.DEFER_BLOCKING 0x1, 0x100 ;  /* 0x0044000000007b1d */ /* 0x000fec0000010000 */
[----:B------:R-:W-:Y:S05]  /*83b0*/  @!P1 BRA `(.L_x_100) ;  /* 0x0000000000049947 */ /* 0x000fea0003800000 */
[----:B------:R-:W-:Y:S01]  /*83c0*/  BPT.TRAP 0x1 ;  /* 0x000000040000795c */ /* 0x000fe20000300000 */
.L_x_100:
[----:B------:R-:W-:Y:S02]  /*83d0*/  UIADD3 UR4, UR7, 0x1, URZ ;  /* 0x0000000107047890 */ /* 0x000fe4000fffe03f */
[----:B------:R-:W-:Y:S02]  /*83e0*/  UISETP.NE.AND UP1, UPT, UR50, 0x3, UPT ;  /* 0x000000033200788c */ /* 0x000fe4000bf25270 */
[----:B------:R-:W-:-:S04]  /*83f0*/  UISETP.NE.AND UP0, UPT, UR4, 0x4, UPT ;  /* 0x000000040400788c */ /* 0x000fc8000bf05270 */
[----:B------:R-:W-:Y:S01]  /*8400*/  USEL UR4, UR4, URZ, UP0 ;  /* 0x0000003f04047287 */ /* 0x000fe20008000000 */
[----:B------:R-:W-:-:S03]  /*8410*/  PLOP3.LUT P2, PT, PT, PT, UP1, 0x80, 0x0 ;  /* 0x000000000000781c */ /* 0x000fc60003f4f018 */
[----:B------:R-:W-:Y:S02]  /*8420*/  ULEA UR5, UR4, UR47, 0x3 ;  /* 0x0000002f04057291 */ /* 0x000fe4000f8e183f */
[----:B------:R-:W-:Y:S02]  /*8430*/  UIADD3 UR4, UR4, 0x1, URZ ;  /* 0x0000000104047890 */ /* 0x000fe4000fffe03f */
[----:B------:R-:W-:Y:S02]  /*8440*/  UIADD3 UR5, UR5, 0x384c0, URZ ;  /* 0x000384c005057890 */ /* 0x000fe4000fffe03f */
[----:B------:R-:W-:Y:S02]  /*8450*/  UISETP.NE.AND UP0, UPT, UR4, 0x4, UPT ;  /* 0x000000040400788c */ /* 0x000fe4000bf05270 */
[----:B------:R-:W-:Y:S02]  /*8460*/  UPRMT UR5, UR43, 0x654, UR5 ;  /* 0x000006542b057896 */ /* 0x000fe40008000005 */
[----:B------:R-:W-:-:S07]  /*8470*/  USEL UR56, UR4, URZ, UP0 ;  /* 0x0000003f04387287 */ /* 0x000fce0008000000 */
[----:B------:R-:W-:Y:S01]  /*8480*/  SYNCS.ARRIVE.TRANS64.RED.A1T0 RZ, [UR5], RZ ;  /* 0x000000ffffff79a7 */ /* 0x000fe20008100405 */
[----:B------:R-:W-:Y:S05]  /*8490*/  @!P2 BRA `(.L_x_101) ;  /* 0x000000000004a947 */ /* 0x000fea0003800000 */
[----:B------:R-:W-:Y:S01]  /*84a0*/  BPT.TRAP 0x1 ;  /* 0x000000040000795c */ /* 0x000fe20000300000 */
.L_x_101:
[----:B------:R-:W-:Y:S01]  /*84b0*/  ULEA UR4, UR39, UR47, 0x3 ;  /* 0x0000002f27047291 */ /* 0x000fe2000f8e183f */
[----:B------:R-:W-:-:S08]  /*84c0*/  SHF.L.U32 R0, R154, 0x1f, RZ ;  /* 0x0000001f9a007819 */ /* 0x000fd000000006ff */
[----:B------:R-:W3:Y:S02]  /*84d0*/  SYNCS.PHASECHK.TRANS64.TRYWAIT P0, [UR4+0x38400], R0 ;  /* 0x03840000ff0075a7 */ /* 0x000ee40008000144 */
[----:B---3--:R-:W-:Y:S05]  /*84e0*/  @!P0 BRA `(.L_x_102) ;  /* 0x0000006800348947 */ /* 0x008fea0003800000 */
.L_x_272:
[----:B------:R-:W-:-:S09]  /*84f0*/  ULEA UR5, UR39, UR47, 0x4 ;  /* 0x0000002f27057291 */ /* 0x000fd2000f8e203f */
[----:B------:R-:W4:Y:S01]  /*8500*/  LDS.128 R16, [UR5+0x384f0] ;  /* 0x0384f005ff107984 */ /* 0x000f220008000c00 */
[----:B------:R-:W-:Y:S01]  /*8510*/  @!PT LDS RZ, [RZ] ;  /* 0x00000000fffff984 */ /* 0x000fe20000000800 */
[----:B------:R-:W-:Y:S01]  /*8520*/  @!PT LDS RZ, [RZ] ;  /* 0x00000000fffff984 */ /* 0x000fe20000000800 */
[----:B------:R-:W-:Y:S01]  /*8530*/  @!PT LDS RZ, [RZ] ;  /* 0x00000000fffff984 */ /* 0x000fe20000000800 */
[----:B------:R-:W-:Y:S01]  /*8540*/  @!PT LDS RZ, [RZ] ;  /* 0x00000000fffff984 */ /* 0x000fe20000000800 */
[----:B------:R5:W-:Y:S06]  /*8550*/  MEMBAR.ALL.CTA ;  /* 0x0000000000007992 */ /* 0x000bec0000008000 */
[----:B-----5:R-:W1:Y:S01]  /*8560*/  FENCE.VIEW.ASYNC.S ;  /* 0x00000000000073c6 */ /* 0x020e620000000000 */
[----:B------:R-:W-:Y:S05]  /*8570*/  @!P2 BRA `(.L_x_103) ;  /* 0x000000000004a947 */ /* 0x000fea0003800000 */
[----:B------:R-:W-:Y:S01]  /*8580*/  BPT.TRAP 0x1 ;  /* 0x000000040000795c */ /* 0x000fe20000300000 */
.L_x_103:
[----:B----4-:R-:W-:Y:S01]  /*8590*/  ISETP.NE.AND P0, PT, R19, RZ, PT ;  /* 0x000000ff1300720c */ /* 0x010fe20003f05270 */
[----:B------:R-:W-:Y:S01]  /*85a0*/  UIADD3 UR4, UR4, 0x38440, URZ ;  /* 0x0003844004047890 */ /* 0x000fe2000fffe03f */
[CC--:B------:R-:W-:Y:S02]  /*85b0*/  ISETP.NE.AND P2, PT, R155.reuse, R18.reuse, PT ;  /* 0x000000129b00720c */ /* 0x0c0fe40003f45270 */
[----:B------:R-:W-:Y:S01]  /*85c0*/  ISETP.EQ.OR P0, PT, R155, R18, !P0 ;  /* 0x000000129b00720c */ /* 0x000fe20004702670 */
[----:B------:R-:W-:-:S09]  /*85d0*/  UPRMT UR4, UR43, 0x654, UR4 ;  /* 0x000006542b047896 */ /* 0x000fd20008000004 */
[----:B-1----:R-:W-:Y:S03]  /*85e0*/  SYNCS.ARRIVE.TRANS64.RED.A1T0 RZ, [UR4], RZ ;  /* 0x000000ffffff79a7 */ /* 0x002fe60008100404 */
[----:B------:R-:W-:Y:S05]  /*85f0*/  @P0 BRA `(.L_x_104) ;  /* 0x0000000000fc0947 */ /* 0x000fea0003800000 */
[----:B------:R-:W-:-:S13]  /*8600*/  ISETP.NE.AND P0, PT, RZ, UR55, PT ;  /* 0x00000037ff007c0c */ /* 0x000fda000bf05270 */
[----:B------:R-:W-:Y:S05]  /*8610*/  @P0 BRA `(.L_x_104) ;  /* 0x0000000000f40947 */ /* 0x000fea0003800000 */
[----:B---3--:R-:W1:Y:S01]  /*8620*/  S2R R0, SR_LANEID ;  /* 0x0000000000007919 */ /* 0x008e620000000000 */
[----:B------:R-:W-:Y:S01]  /*8630*/  ELECT P0, URZ, PT ;  /* 0x00000000003f782f */ /* 0x000fe20003800000 */
[----:B------:R-:W-:Y:S01]  /*8640*/  BSSY B0, `(.L_x_105) ;  /* 0x000002f000007945 */ /* 0x000fe20003800000 */
[----:B-1----:R-:W-:-:S11]  /*8650*/  IMAD.SHL.U32 R15, R0, 0x4, RZ ;  /* 0x00000004000f7824 */ /* 0x002fd600078e00ff */
[----:B------:R-:W-:Y:S05]  /*8660*/  @!P0 BRA `(.L_x_106) ;  /* 0x0000000000b08947 */ /* 0x000fea0003800000 */
[----:B------:R-:W-:Y:S01]  /*8670*/  IMAD.SHL.U32 R0, R18, 0x8, RZ ;  /* 0x0000000812007824 */ /* 0x000fe200078e00ff */
[----:B------:R-:W-:Y:S01]  /*8680*/  SHF.R.S32.HI R3, RZ, 0x1f, R18 ;  /* 0x0000001fff037819 */ /* 0x000fe20000011412 */
[----:B------:R-:W-:-:S03]  /*8690*/  ULDC.64 UR4, c[0x0][0x820] ;  /* 0x0002080000047ab9 */ /* 0x000fc60000000a00 */
[----:B------:R-:W-:Y:S02]  /*86a0*/  SHF.L.U64.HI R8, R18, 0x3, R3 ;  /* 0x0000000312087819 */ /* 0x000fe40000010203 */
[----:B--2---:R-:W-:Y:S01]  /*86b0*/  IADD3 R4, P0, R0, UR4, RZ ;  /* 0x0000000400047c10 */ /* 0x004fe2000ff1e0ff */
[----:B------:R-:W1:Y:S03]  /*86c0*/  LDC.64 R2, c[0x0][0x290] ;  /* 0x0000a400ff027b82 */ /* 0x000e660000000a00 */
[----:B------:R-:W-:Y:S01]  /*86d0*/  IADD3.X R5, R8, UR5, RZ, P0, !PT ;  /* 0x0000000508057c10 */ /* 0x000fe200087fe4ff */
[----:B------:R-:W-:-:S05]  /*86e0*/  ULDC.64 UR4, c[0x0][0x818] ;  /* 0x0002060000047ab9 */ /* 0x000fca0000000a00 */
[----:B------:R-:W2:Y:S01]  /*86f0*/  LDG.E.64 R4, desc[UR58][R4.64] ;  /* 0x0000003a04047981 */ /* 0x000ea2000c1e1b00 */
[----:B-1----:R-:W-:Y:S01]  /*8700*/  IMAD.WIDE R6, R18, 0xc, R2 ;  /* 0x0000000c12067825 */ /* 0x002fe200078e0202 */
[----:B------:R-:W-:Y:S02]  /*8710*/  IADD3 R2, P0, R0, UR4, RZ ;  /* 0x0000000400027c10 */ /* 0x000fe4000ff1e0ff */
[----:B------:R-:W1:Y:S02]  /*8720*/  LDS R0, [UR49+0x1c] ;  /* 0x00001c31ff007984 */ /* 0x000e640008000800 */
[----:B------:R-:W-:Y:S02]  /*8730*/  IADD3.X R3, R8, UR5, RZ, P0, !PT ;  /* 0x0000000508037c10 */ /* 0x000fe400087fe4ff */
[----:B------:R-:W3:Y:S04]  /*8740*/  LDG.E R12, desc[UR58][R6.64] ;  /* 0x0000003a060c7981 */ /* 0x000ee8000c1e1900 */
[----:B------:R4:W5:Y:S04]  /*8750*/  LDG.E R13, desc[UR58][R6.64+0x4] ;  /* 0x0000043a060d7981 */ /* 0x000968000c1e1900 */
[----:B------:R-:W5:Y:S01]  /*8760*/  LDG.E.64 R2, desc[UR58][R2.64] ;  /* 0x0000003a02027981 */ /* 0x000f62000c1e1b00 */
[----:B------:R-:W-:-:S03]  /*8770*/  IMAD.U32 R8, RZ, RZ, UR49 ;  /* 0x00000031ff087e24 */ /* 0x000fc6000f8e00ff */
[----:B------:R-:W-:Y:S02]  /*8780*/  STS [UR49+0x30], RZ ;  /* 0x000030ffff007988 */ /* 0x000fe40008000831 */
[----:B------:R-:W-:Y:S02]  /*8790*/  SHF.R.U64 R8, R8, 0x4, RZ ;  /* 0x0000000408087819 */ /* 0x000fe400000012ff */
[----:B----4-:R-:W-:-:S03]  /*87a0*/  CS2R R6, SRZ ;  /* 0x0000000000067805 */ /* 0x010fc6000001ff00 */
[----:B------:R-:W-:Y:S04]  /*87b0*/  STS [UR49+0x10], R8 ;  /* 0x00001008ff007988 */ /* 0x000fe80008000831 */
[----:B------:R-:W-:Y:S01]  /*87c0*/  STS [UR49+0x14], R8 ;  /* 0x00001408ff007988 */ /* 0x000fe20008000831 */
[C---:B--2---:R-:W-:Y:S01]  /*87d0*/  SHF.L.U64.HI R11, R4.reuse, 0x1, R5 ;  /* 0x00000001040b7819 */ /* 0x044fe20000010205 */
[----:B------:R-:W-:-:S03]  /*87e0*/  IMAD.SHL.U32 R10, R4, 0x2, RZ ;  /* 0x00000002040a7824 */ /* 0x000fc600078e00ff */
[----:B------:R-:W-:Y:S02]  /*87f0*/  LOP3.LUT R11, R11, 0x1fffffff, RZ, 0xc0, !PT ;  /* 0x1fffffff0b0b7812 */ /* 0x000fe400078ec0ff */
[----:B------:R-:W-:Y:S02]  /*8800*/  LOP3.LUT R10, R10, 0xfffffffe, RZ, 0xc0, !PT ;  /* 0xfffffffe0a0a7812 */ /* 0x000fe400078ec0ff */
[--C-:B------:R-:W-:Y:S02]  /*8810*/  SHF.R.U32.HI R5, RZ, 0x4, R11.reuse ;  /* 0x00000004ff057819 */ /* 0x100fe4000001160b */
[----:B------:R-:W-:Y:S02]  /*8820*/  SHF.R.U64 R10, R10, 0x4, R11 ;  /* 0x000000040a0a7819 */ /* 0x000fe4000000120b */
[----:B-1----:R-:W-:-:S03]  /*8830*/  LOP3.LUT R0, R0, 0xf, R5, 0xb8, !PT ;  /* 0x0000000f00007812 */ /* 0x002fc600078eb805 */
[----:B------:R-:W-:Y:S04]  /*8840*/  STS [UR49+0xc], R10 ;  /* 0x00000c0aff007988 */ /* 0x000fe80008000831 */
[----:B------:R-:W-:Y:S01]  /*8850*/  STS [UR49+0x1c], R0 ;  /* 0x00001c00ff007988 */ /* 0x000fe20008000831 */
[----:B---3--:R-:W-:-:S03]  /*8860*/  VIADD R4, R12, 0xffffffff ;  /* 0xffffffff0c047836 */ /* 0x008fc60000000000 */
[----:B------:R-:W1:Y:S04]  /*8870*/  LDS R5, [UR49+0x1c] ;  /* 0x00001c31ff057984 */ /* 0x000e680008000800 */
[----:B-----5:R-:W-:Y:S01]  /*8880*/  STS.64 [UR49], R2 ;  /* 0x00000002ff007988 */ /* 0x020fe20008000a31 */
[----:B-1----:R-:W-:-:S05]  /*8890*/  LOP3.LUT R5, R5, 0xf0, RZ, 0xb8, !PT ;  /* 0x000000f005057812 */ /* 0x002fca00078eb8ff */
[----:B------:R1:W-:Y:S04]  /*88a0*/  STS [UR49+0x1c], R5 ;  /* 0x00001c05ff007988 */ /* 0x0003e80008000831 */
[----:B------:R-:W2:Y:S01]  /*88b0*/  LDS R9, [UR49+0x1c] ;  /* 0x00001c31ff097984 */ /* 0x000ea20008000800 */
[----:B-1----:R-:W-:-:S05]  /*88c0*/  VIADD R5, R13, 0xffffffff ;  /* 0xffffffff0d057836 */ /* 0x002fca0000000000 */
[----:B------:R-:W-:Y:S01]  /*88d0*/  STS.128 [UR49+0x20], R4 ;  /* 0x00002004ff007988 */ /* 0x000fe20008000c31 */
[----:B--2---:R-:W-:-:S05]  /*88e0*/  LOP3.LUT R9, R9, 0xf00, RZ, 0xb8, !PT ;  /* 0x00000f0009097812 */ /* 0x004fca00078eb8ff */
[----:B------:R-:W-:Y:S04]  /*88f0*/  STS.64 [UR49+0x18], R8 ;  /* 0x00001808ff007988 */ /* 0x000fe80008000a31 */
[----:B------:R-:W1:Y:S02]  /*8900*/  LDS R14, [UR49+0x1c] ;  /* 0x00001c31ff0e7984 */ /* 0x000e640008000800 */
[----:B-1----:R-:W-:-:S05]  /*8910*/  LOP3.LUT R0, R14, 0xf000, RZ, 0xb8, !PT ;  /* 0x0000f0000e007812 */ /* 0x002fca00078eb8ff */
[----:B------:R1:W-:Y:S02]  /*8920*/  STS [UR49+0x1c], R0 ;  /* 0x00001c00ff007988 */ /* 0x0003e40008000831 */
.L_x_106:
[----:B------:R-:W-:Y:S05]  /*8930*/  BSYNC B0 ;  /* 0x0000000000007941 */ /* 0x000fea0003800000 */
.L_x_105:
[----:B------:R-:W-:Y:S01]  /*8940*/  NOP ;  /* 0x0000000000007918 */ /* 0x000fe20000000000 */
[----:B--2---:R2:W3:Y:S01]  /*8950*/  LDS R5, [R15+UR49] ;  /* 0x000000310f057984 */ /* 0x0044e20008000800 */
[----:B------:R-:W-:Y:S02]  /*8960*/  ELECT P0, URZ, PT ;  /* 0x00000000003f782f */ /* 0x000fe40003800000 */
[----:B------:R-:W-:Y:S01]  /*8970*/  IADD3 R2, P3, R15, UR60, RZ ;  /* 0x0000003c0f027c10 */ /* 0x000fe2000ff7e0ff */
[----:B------:R-:W-:Y:S04]  /*8980*/  BSSY B0, `(.L_x_107) ;  /* 0x0000005000007945 */ /* 0x000fe80003800000 */
[----:B------:R-:W-:-:S06]  /*8990*/  IMAD.X R3, RZ, RZ, UR61, P3 ;  /* 0x0000003dff037e24 */ /* 0x000fcc00098e06ff */
[----:B--2---:R-:W-:Y:S05]  /*89a0*/  @!P0 BRA `(.L_x_108) ;  /* 0x0000000000088947 */ /* 0x004fea0003800000 */
[----:B------:R0:W-:Y:S01]  /*89b0*/  UTMACMDFLUSH ;  /* 0x00000000000079b7 */ /* 0x0001e20000000000 */
[----:B------:R-:W-:-:S04]  /*89c0*/  DEPBAR.LE SB0, 0x0 ;  /* 0x000080000000791a */ /* 0x000fc80000000000 */
.L_x_108:
[----:B------:R-:W-:Y:S05]  /*89d0*/  BSYNC B0 ;  /* 0x0000000000007941 */ /* 0x000fea0003800000 */
.L_x_107:
[----:B---3--:R4:W5:Y:S02]  /*89e0*/  ATOMG.E.EXCH.STRONG.GPU PT, RZ, [R2], R5 ;  /* 0x0000000502ff73a8 */ /* 0x00896400041ee100 */
.L_x_104:
[----:B------:R-:W-:Y:S01]  /*89f0*/  R2UR UR4, R153 ;  /* 0x00000000990472ca */ /* 0x000fe200000e0000 */
[----:B------:R-:W-:Y:S01]  /*8a00*/  UIADD3 UR39, UR39, 0x1, URZ ;  /* 0x0000000127277890 */ /* 0x000fe2000fffe03f */
[----:B------:R-:W-:Y:S01]  /*8a10*/  ISETP.NE.AND P0, PT, R19, RZ, PT ;  /* 0x000000ff1300720c */ /* 0x000fe20003f05270 */
[----:B------:R-:W-:Y:S01]  /*8a20*/  UIADD3 UR36, UR36, 0x8, URZ ;  /* 0x0000000824247890 */ /* 0x000fe2000fffe03f */
[----:B--2---:R-:W-:Y:S01]  /*8a30*/  SEL R4, RZ, 0x1, !P2 ;  /* 0x00000001ff047807 */ /* 0x004fe20005000000 */
[----:B------:R-:W-:-:S04]  /*8a40*/  UISETP.NE.AND UP3, UPT, UR39, 0x8, UPT ;  /* 0x000000082700788c */ /* 0x000fc8000bf65270 */
[----:B------:R-:W-:Y:S02]  /*8a50*/  USEL UR6, URZ, 0x1, UP3 ;  /* 0x000000013f067887 */ /* 0x000fe40009800000 */
[----:B------:R-:W-:Y:S02]  /*8a60*/  USEL UR39, UR39, URZ, UP3 ;  /* 0x0000003f27277287 */ /* 0x000fe40009800000 */
[----:B------:R-:W-:Y:S02]  /*8a70*/  UIADD3 UR4, UR4, 0x7f, URZ ;  /* 0x0000007f04047890 */ /* 0x000fe4000fffe03f */
[----:B------:R-:W-:Y:S02]  /*8a80*/  LOP3.LUT R154, R154, UR6, RZ, 0x3c, !PT ;  /* 0x000000069a9a7c12 */ /* 0x000fe4000f8e3cff */
[----:B------:R-:W-:-:S04]  /*8a90*/  USHF.R.S32.HI UR5, URZ, 0x1f, UR4 ;  /* 0x0000001f3f057899 */ /* 0x000fc80008011404 */
[----:B------:R-:W-:-:S04]  /*8aa0*/  ULEA.HI UR5, UR5, UR4, URZ, 0x7 ;  /* 0x0000000405057291 */ /* 0x000fc8000f8f383f */
[----:B------:R-:W-:-:S04]  /*8ab0*/  USHF.R.S32.HI UR5, URZ, 0x7, UR5 ;  /* 0x000000073f057899 */ /* 0x000fc80008011405 */
[----:B------:R-:W-:-:S04]  /*8ac0*/  UIADD3 UR37, UR37, UR5, URZ ;  /* 0x0000000525257290 */ /* 0x000fc8000fffe03f */
[----:B------:R-:W-:Y:S02]  /*8ad0*/  USHF.R.U32.HI UR4, URZ, 0x1, UR37 ;  /* 0x000000013f047899 */ /* 0x000fe40008011625 */
[----:B------:R-:W-:Y:S02]  /*8ae0*/  UISETP.GT.U32.AND UP0, UPT, UR37, 0x1, UPT ;  /* 0x000000012500788c */ /* 0x000fe4000bf04070 */
[----:B------:R-:W-:Y:S02]  /*8af0*/  ULOP3.LUT UR4, UR4, 0x1, URZ, 0xc0, !UPT ;  /* 0x0000000104047892 */ /* 0x000fe4000f8ec03f */
[----:B------:R-:W-:Y:S02]  /*8b00*/  UISETP.LT.U32.AND UP1, UPT, UR5, 0x2, UP0 ;  /* 0x000000020500788c */ /* 0x000fe40008721070 */
[----:B------:R-:W-:Y:S02]  /*8b10*/  UISETP.NE.U32.AND UP2, UPT, UR4, 0x1, UPT ;  /* 0x000000010400788c */ /* 0x000fe4000bf45070 */
[----:B------:R-:W-:-:S02]  /*8b20*/  ULOP3.LUT UR37, UR37, 0x1, URZ, 0xc0, !UPT ;  /* 0x0000000125257892 */ /* 0x000fc4000f8ec03f */
[----:B------:R-:W-:Y:S02]  /*8b30*/  UISETP.GT.U32.AND UP0, UPT, UR5, 0x1, !UP2 ;  /* 0x000000010500788c */ /* 0x000fe4000d704070 */
[----:B------:R-:W-:Y:S02]  /*8b40*/  USEL UR5, URZ, 0x1, !UP1 ;  /* 0x000000013f057887 */ /* 0x000fe4000c800000 */
[----:B------:R-:W-:-:S04]  /*8b50*/  USEL UR4, URZ, 0x1, !UP0 ;  /* 0x000000013f047887 */ /* 0x000fc8000c000000 */
[----:B------:R-:W-:Y:S01]  /*8b60*/  ULOP3.LUT UR38, UR4, UR38, UR5, 0x96, !UPT ;  /* 0x0000002604267292 */ /* 0x000fe2000f8e9605 */
[----:B------:R-:W-:Y:S11]  /*8b70*/  @P0 BRA `(.L_x_109) ;  /* 0xffffffa800a00947 */ /* 0x000ff6000383ffff */
[----:B------:R-:W-:-:S04]  /*8b80*/  DEPBAR.LE SB0, 0x0 ;  /* 0x000080000000791a */ /* 0x000fc80000000000 */
[----:B------:R-:W-:Y:S05]  /*8b90*/  @!P1 BRA `(.L_x_110) ;  /* 0x0000000000049947 */ /* 0x000fea0003800000 */
[----:B------:R-:W-:Y:S01]  /*8ba0*/  BPT.TRAP 0x1 ;  /* 0x000000040000795c */ /* 0x000fe20000300000 */
.L_x_110:
[----:B------:R-:W-:-:S04]  /*8bb0*/  ULEA UR47, UR56, UR47, 0x3 ;  /* 0x0000002f382f7291 */ /* 0x000fc8000f8e183f */
[----:B------:R-:W-:-:S04]  /*8bc0*/  UIADD3 UR47, UR47, 0x384c0, URZ ;  /* 0x000384c02f2f7890 */ /* 0x000fc8000fffe03f */
[----:B------:R-:W-:-:S09]  /*8bd0*/  UPRMT UR47, UR43, 0x654, UR47 ;  /* 0x000006542b2f7896 */ /* 0x000fd2000800002f */
[----:B-----5:R-:W-:Y:S01]  /*8be0*/  SYNCS.ARRIVE.TRANS64.RED.A1T0 RZ, [UR47], RZ ;  /* 0x000000ffffff79a7 */ /* 0x020fe2000810042f */
[----:B------:R-:W-:Y:S05]  /*8bf0*/  EXIT ;  /* 0x000000000000794d */ /* 0x000fea0003800000 */
.L_x_19:
[----:B------:R-:W-:-:S08]  /*8c00*/  NOP ;  /* 0x0000000000007918 */ /* 0x000fd00000000000 */
[----:B----45:R-:W1:-:S00]  /*8c10*/  USETMAXREG.DEALLOC.CTAPOOL 0x28 ;  /* 0x00000028000079c8 */ /* 0x030e4000080e0500 */
[----:B------:R-:W-:-:S06]  /*8c20*/  UISETP.NE.AND UP1, UPT, UR55, 0x3, UPT ;  /* 0x000000033700788c */ /* 0x000fcc000bf25270 */
[----:B------:R-:W-:-:S13]  /*8c30*/  PLOP3.LUT P1, PT, PT, PT, UP1, 0x80, 0x0 ;  /* 0x000000000000781c */ /* 0x000fda0003f2f018 */
[----:B-1----:R-:W-:Y:S05]  /*8c40*/  @!P1 BRA `(.L_x_111) ;  /* 0x0000003800889947 */ /* 0x002fea0003800000 */
[----:B------:R-:W-:-:S13]  /*8c50*/  ISETP.NE.AND P0, PT, RZ, UR55, PT ;  /* 0x00000037ff007c0c */ /* 0x000fda000bf05270 */
[----:B------:R-:W-:Y:S05]  /*8c60*/  @!P0 BRA `(.L_x_112) ;  /* 0x0000001c00a48947 */ /* 0x000fea0003800000 */
[----:B------:R-:W-:-:S06]  /*8c70*/  UISETP.NE.AND UP0, UPT, UR55, 0x2, UPT ;  /* 0x000000023700788c */ /* 0x000fcc000bf05270 */
[----:B------:R-:W-:-:S13]  /*8c80*/  PLOP3.LUT P0, PT, PT, PT, UP0, 0x80, 0x0 ;  /* 0x000000000000781c */ /* 0x000fda0003f0f008 */
[----:B--2---:R-:W-:Y:S05]  /*8c90*/  @P0 EXIT ;  /* 0x000000000000094d */ /* 0x004fea0003800000 */
[----:B------:R-:W1:Y:S01]  /*8ca0*/  S2UR UR4, SR_CTAID.Y ;  /* 0x00000000000479c3 */ /* 0x000e620000002600 */
[----:B------:R-:W-:Y:S01]  /*8cb0*/  ELECT P0, URZ, PT ;  /* 0x00000000003f782f */ /* 0x000fe20003800000 */
[----:B------:R-:W-:Y:S01]  /*8cc0*/  BSSY B0, `(.L_x_113) ;  /* 0x000001d000007945 */ /* 0x000fe20003800000 */
[----:B-1----:R-:W-:-:S11]  /*8cd0*/  UIMAD UR4, UR4, UR41, UR40 ;  /* 0x00000029040472a4 */ /* 0x002fd6000f8e0228 */
[----:B------:R-:W-:Y:S05]  /*8ce0*/  @!P0 BRA `(.L_x_114) ;  /* 0x0000000000688947 */ /* 0x000fea0003800000 */
[----:B------:R-:W1:Y:S01]  /*8cf0*/  LDC.64 R4, c[0x0][0x600] ;  /* 0x00018000ff047b82 */ /* 0x000e620000000a00 */
[----:B------:R-:W-:Y:S02]  /*8d00*/  UMOV UR5, 0x400 ;  /* 0x0000040000057882 */ /* 0x000fe40000000000 */
[----:B------:R-:W-:-:S05]  /*8d10*/  ULEA UR5, UR42, UR5, 0x18 ;  /* 0x000000052a057291 */ /* 0x000fca000f8ec03f */
[----:B------:R-:W1:Y:S08]  /*8d20*/  LDC.64 R6, c[0x0][0x608] ;  /* 0x00018200ff067b82 */ /* 0x000e700000000a00 */
[----:B------:R-:W2:Y:S08]  /*8d30*/  LDC.64 R32, c[0x0][0x610] ;  /* 0x00018400ff207b82 */ /* 0x000eb00000000a00 */
[----:B------:R-:W2:Y:S01]  /*8d40*/  LDC.64 R34, c[0x0][0x618] ;  /* 0x00018600ff227b82 */ /* 0x000ea20000000a00 */
[----:B-1----:R1:W-:Y:S07]  /*8d50*/  STS.128 [UR5+0x38680], R4 ;  /* 0x03868004ff007988 */ /* 0x0023ee0008000c05 */
[----:B------:R-:W3:Y:S08]  /*8d60*/  LDC.64 R28, c[0x0][0x620] ;  /* 0x00018800ff1c7b82 */ /* 0x000ef00000000a00 */
[----:B------:R-:W3:Y:S01]  /*8d70*/  LDC.64 R30, c[0x0][0x628] ;  /* 0x00018a00ff1e7b82 */ /* 0x000ee20000000a00 */
[----:B--2---:R2:W-:Y:S07]  /*8d80*/  STS.128 [UR5+0x38690], R32 ;  /* 0x03869020ff007988 */ /* 0x0045ee0008000c05 */
[----:B------:R-:W4:Y:S08]  /*8d90*/  LDC.64 R24, c[0x0][0x630] ;  /* 0x00018c00ff187b82 */ /* 0x000f300000000a00 */
[----:B------:R-:W4:Y:S08]  /*8da0*/  LDC.64 R26, c[0x0][0x638] ;  /* 0x00018e00ff1a7b82 */ /* 0x000f300000000a00 */
[----:B------:R-:W5:Y:S01]  /*8db0*/  LDC.64 R20, c[0x0][0x640] ;  /* 0x00019000ff147b82 */ /* 0x000f620000000a00 */
[----:B---3--:R2:W-:Y:S07]  /*8dc0*/  STS.128 [UR5+0x386a0], R28 ;  /* 0x0386a01cff007988 */ /* 0x0085ee0008000c05 */
[----:B------:R-:W5:Y:S08]  /*8dd0*/  LDC.64 R22, c[0x0][0x648] ;  /* 0x00019200ff167b82 */ /* 0x000f700000000a00 */
[----:B------:R-:W3:Y:S01]  /*8de0*/  LDC.64 R12, c[0x0][0x650] ;  /* 0x00019400ff0c7b82 */ /* 0x000ee20000000a00 */
[----:B----4-:R2:W-:Y:S07]  /*8df0*/  STS.128 [UR5+0x386b0], R24 ;  /* 0x0386b018ff007988 */ /* 0x0105ee0008000c05 */
[----:B------:R-:W3:Y:S08]  /*8e00*/  LDC.64 R14, c[0x0][0x658] ;  /* 0x00019600ff0e7b82 */ /* 0x000ef00000000a00 */
[----:B------:R-:W4:Y:S01]  /*8e10*/  LDC.64 R8, c[0x0][0x660] ;  /* 0x00019800ff087b82 */ /* 0x000f220000000a00 */
[----:B-----5:R2:W-:Y:S07]  /*8e20*/  STS.128 [UR5+0x386c0], R20 ;  /* 0x0386c014ff007988 */ /* 0x0205ee0008000c05 */
[----:B------:R-:W4:Y:S08]  /*8e30*/  LDC.64 R10, c[0x0][0x668] ;  /* 0x00019a00ff0a7b82 */ /* 0x000f300000000a00 */
[----:B-1----:R-:W1:Y:S01]  /*8e40*/  LDC.64 R4, c[0x0][0x670] ;  /* 0x00019c00ff047b82 */ /* 0x002e620000000a00 */
[----:B---3--:R2:W-:Y:S07]  /*8e50*/  STS.128 [UR5+0x386d0], R12 ;  /* 0x0386d00cff007988 */ /* 0x0085ee0008000c05 */
[----:B------:R-:W1:Y:S01]  /*8e60*/  LDC.64 R6, c[0x0][0x678] ;  /* 0x00019e00ff067b82 */ /* 0x000e620000000a00 */
[----:B----4-:R2:W-:Y:S04]  /*8e70*/  STS.128 [UR5+0x386e0], R8 ;  /* 0x0386e008ff007988 */ /* 0x0105e80008000c05 */
[----:B-1----:R2:W-:Y:S02]  /*8e80*/  STS.128 [UR5+0x386f0], R4 ;  /* 0x0386f004ff007988 */ /* 0x0025e40008000c05 */
.L_x_114:
[----:B------:R-:W-:Y:S05]  /*8e90*/  BSYNC B0 ;  /* 0x0000000000007941 */ /* 0x000fea0003800000 */
.L_x_113:
[----:B------:R-:W-:Y:S01]  /*8ea0*/  ELECT P0, URZ, PT ;  /* 0x00000000003f782f */ /* 0x000fe20003800000 */
[----:B------:R-:W-:Y:S01]  /*8eb0*/  NOP ;  /* 0x0000000000007918 */ /* 0x000fe20000000000 */
[----:B------:R-:W-:Y:S01]  /*8ec0*/  ULDC UR5, c[0x0][0x884] ;  /* 0x0002210000057ab9 */ /* 0x000fe20000000800 */
[----:B------:R-:W-:Y:S01]  /*8ed0*/  ULDC.64 UR38, c[0x0][0x800] ;  /* 0x0002000000267ab9 */ /* 0x000fe20000000a00 */
[----:B------:R-:W-:Y:S01]  /*8ee0*/  ULEA UR4, UR5, UR4, 0x1 ;  /* 0x0000000405047291 */ /* 0x000fe2000f8e083f */
[----:B------:R-:W-:Y:S03]  /*8ef0*/  BSSY B0, `(.L_x_115) ;  /* 0x0000033000007945 */ /* 0x000fe60003800000 */
[----:B------:R-:W-:-:S05]  /*8f00*/  UIMAD.WIDE UR38, UR4, 0x80, UR38 ;  /* 0x00000080042678a5 */ /* 0x000fca000f8e0226 */
[----:B------:R-:W-:Y:S07]  /*8f10*/  @!P0 BRA `(.L_x_116) ;  /* 0x0000000000c08947 */ /* 0x000fee0003800000 */
[----:B------:R-:W-:Y:S01]  /*8f20*/  ULDC.64 UR4, c[0x0][0x808] ;  /* 0x0002020000047ab9 */ /* 0x000fe20000000a00 */
[----:B------:R-:W-:Y:S01]  /*8f30*/  ULDC.64 UR6, c[0x0][0x810] ;  /* 0x0002040000067ab9 */ /* 0x000fe20000000a00 */
[----:B------:R-:W-:Y:S02]  /*8f40*/  ISETP.NE.U32.AND P0, PT, RZ, UR4, PT ;  /* 0x00000004ff007c0c */ /* 0x000fe4000bf05070 */
[----:B------:R-:W-:Y:S02]  /*8f50*/  ISETP.NE.U32.AND P1, PT, RZ, UR6, PT ;  /* 0x00000006ff007c0c */ /* 0x000fe4000bf25070 */
[----:B------:R-:W-:Y:S02]  /*8f60*/  ISETP.NE.AND.EX P0, PT, RZ, UR5, PT, P0 ;  /* 0x00000005ff007c0c */ /* 0x000fe4000bf05300 */
[----:B------:R-:W-:-:S11]  /*8f70*/  ISETP.NE.AND.EX P1, PT, RZ, UR7, PT, P1 ;  /* 0x00000007ff007c0c */ /* 0x000fd6000bf25310 */
[----:B------:R-:W-:Y:S05]  /*8f80*/  @!P0 BRA `(.L_x_117) ;  /* 0x0000000000188947 */ /* 0x000fea0003800000 */
[----:B--2---:R-:W-:-:S04]  /*8f90*/  LEA R4, P0, R18, UR4, 0x3 ;  /* 0x0000000412047c11 */ /* 0x004fc8000f8018ff */
[----:B------:R-:W-:-:S06]  /*8fa0*/  LEA.HI.X R5, R18, UR5, R3, 0x3, P0 ;  /* 0x0000000512057c11 */ /* 0x000fcc00080f1c03 */
[----:B------:R-:W2:Y:S01]  /*8fb0*/  LDG.E.64 R4, desc[UR58][R4.64] ;  /* 0x0000003a04047981 */ /* 0x000ea2000c1e1b00 */
[----:B------:R-:W-:Y:S02]  /*8fc0*/  UMOV UR4, 0x400 ;  /* 0x0000040000047882 */ /* 0x000fe40000000000 */
[----:B------:R-:W-:-:S09]  /*8fd0*/  ULEA UR4, UR42, UR4, 0x18 ;  /* 0x000000042a047291 */ /* 0x000fd2000f8ec03f */
[----:B--2---:R1:W-:Y:S03]  /*8fe0*/  STS.64 [UR4+0x38680], R4 ;  /* 0x03868004ff007988 */ /* 0x0043e60008000a04 */
.L_x_117:
[----:B------:R-:W-:Y:S05]  /*8ff0*/  @!P1 BRA `(.L_x_116) ;  /* 0x0000000000889947 */ /* 0x000fea0003800000 */
[----:B-12---:R-:W-:-:S04]  /*9000*/  LEA R4, P0, R18, UR6, 0x3 ;  /* 0x0000000612047c11 */ /* 0x006fc8000f8018ff */
[----:B------:R-:W-:-:S06]  /*9010*/  LEA.HI.X R5, R18, UR7, R3, 0x3, P0 ;  /* 0x0000000712057c11 */ /* 0x000fcc00080f1c03 */
[----:B------:R-:W2:Y:S01]  /*9020*/  LDG.E.64 R4, desc[UR58][R4.64] ;  /* 0x0000003a04047981 */ /* 0x000ea2000c1e1b00 */
[----:B------:R-:W-:Y:S02]  /*9030*/  UMOV UR4, 0x400 ;  /* 0x0000040000047882 */ /* 0x000fe40000000000 */
[----:B------:R-:W-:-:S04]  /*9040*/  ULEA UR4, UR42, UR4, 0x18 ;  /* 0x000000042a047291 */ /* 0x000fc8000f8ec03f */
[----:B------:R-:W-:-:S05]  /*9050*/  UIADD3 UR5, UR4, 0x38680, URZ ;  /* 0x0003868004057890 */ /* 0x000fca000fffe03f */
[----:B------:R-:W1:Y:S01]  /*9060*/  LDS R3, [UR4+0x3869c] ;  /* 0x03869c04ff037984 */ /* 0x000e620008000800 */
[----:B------:R-:W-:-:S03]  /*9070*/  IMAD.U32 R8, RZ, RZ, UR5 ;  /* 0x00000005ff087e24 */ /* 0x000fc6000f8e00ff */
[----:B------:R-:W-:Y:S02]  /*9080*/  STS [UR4+0x386b0], RZ ;  /* 0x0386b0ffff007988 */ /* 0x000fe40008000804 */
[----:B------:R-:W-:-:S05]  /*9090*/  SHF.R.U64 R8, R8, 0x4, RZ ;  /* 0x0000000408087819 */ /* 0x000fca00000012ff */
[----:B------:R-:W-:Y:S04]  /*90a0*/  STS [UR4+0x38690], R8 ;  /* 0x03869008ff007988 */ /* 0x000fe80008000804 */
[----:B------:R-:W-:Y:S01]  /*90b0*/  STS [UR4+0x38694], R8 ;  /* 0x03869408ff007988 */ /* 0x000fe20008000804 */
[----:B--2---:R-:W-:Y:S01]  /*90c0*/  SHF.L.U64.HI R11, R4, 0x1, R5 ;  /* 0x00000001040b7819 */ /* 0x004fe20000010205 */
[----:B------:R-:W-:-:S03]  /*90d0*/  VIADD R5, R0, 0xffffffff ;  /* 0xffffffff00057836 */ /* 0x000fc60000000000 */
[----:B------:R-:W-:-:S04]  /*90e0*/  LOP3.LUT R11, R11, 0x1fffffff, RZ, 0xc0, !PT ;  /* 0x1fffffff0b0b7812 */ /* 0x000fc800078ec0ff */
[----:B------:R-:W-:-:S04]  /*90f0*/  SHF.R.U32.HI R6, RZ, 0x4, R11 ;  /* 0x00000004ff067819 */ /* 0x000fc8000001160b */
[----:B-1----:R-:W-:-:S05]  /*9100*/  LOP3.LUT R3, R3, 0xf, R6, 0xb8, !PT ;  /* 0x0000000f03037812 */ /* 0x002fca00078eb806 */
[----:B------:R1:W-:Y:S04]  /*9110*/  STS [UR4+0x3869c], R3 ;  /* 0x03869c03ff007988 */ /* 0x0003e80008000804 */
[----:B------:R-:W2:Y:S01]  /*9120*/  LDS R6, [UR4+0x3869c] ;  /* 0x03869c04ff067984 */ /* 0x000ea20008000800 */
[----:B-1----:R-:W-:Y:S01]  /*9130*/  IMAD.SHL.U32 R3, R4, 0x2, RZ ;  /* 0x0000000204037824 */ /* 0x002fe200078e00ff */
[----:B------:R-:W-:-:S04]  /*9140*/  IADD3 R4, R2, -0x1, RZ ;  /* 0xffffffff02047810 */ /* 0x000fc80007ffe0ff */
[----:B------:R-:W-:-:S04]  /*9150*/  LOP3.LUT R2, R3, 0xfffffffe, RZ, 0xc0, !PT ;  /* 0xfffffffe03027812 */ /* 0x000fc800078ec0ff */
[----:B------:R-:W-:-:S05]  /*9160*/  SHF.R.U64 R2, R2, 0x4, R11 ;  /* 0x0000000402027819 */ /* 0x000fca000000120b */
[----:B------:R-:W-:Y:S01]  /*9170*/  STS [UR4+0x3868c], R2 ;  /* 0x03868c02ff007988 */ /* 0x000fe20008000804 */
[----:B--2---:R-:W-:-:S05]  /*9180*/  LOP3.LUT R6, R6, 0xf0, RZ, 0xb8, !PT ;  /* 0x000000f006067812 */ /* 0x004fca00078eb8ff */
[----:B------:R1:W-:Y:S04]  /*9190*/  STS [UR4+0x3869c], R6 ;  /* 0x03869c06ff007988 */ /* 0x0003e80008000804 */
[----:B------:R-:W2:Y:S01]  /*91a0*/  LDS R9, [UR4+0x3869c] ;  /* 0x03869c04ff097984 */ /* 0x000ea20008000800 */
[----:B-1----:R-:W-:-:S05]  /*91b0*/  CS2R R6, SRZ ;  /* 0x0000000000067805 */ /* 0x002fca000001ff00 */
[----:B------:R-:W-:Y:S01]  /*91c0*/  STS.128 [UR4+0x386a0], R4 ;  /* 0x0386a004ff007988 */ /* 0x000fe20008000c04 */
[----:B--2---:R-:W-:-:S05]  /*91d0*/  LOP3.LUT R9, R9, 0xf00, RZ, 0xb8, !PT ;  /* 0x00000f0009097812 */ /* 0x004fca00078eb8ff */
[----:B------:R-:W-:Y:S04]  /*91e0*/  STS.64 [UR4+0x38698], R8 ;  /* 0x03869808ff007988 */ /* 0x000fe80008000a04 */
[----:B------:R-:W1:Y:S02]  /*91f0*/  LDS R10, [UR4+0x3869c] ;  /* 0x03869c04ff0a7984 */ /* 0x000e640008000800 */
[----:B-1----:R-:W-:-:S05]  /*9200*/  LOP3.LUT R0, R10, 0xf000, RZ, 0xb8, !PT ;  /* 0x0000f0000a007812 */ /* 0x002fca00078eb8ff */
[----:B------:R3:W-:Y:S02]  /*9210*/  STS [UR4+0x3869c], R0 ;  /* 0x03869c00ff007988 */ /* 0x0007e40008000804 */
.L_x_116:
[----:B------:R-:W-:Y:S05]  /*9220*/  BSYNC B0 ;  /* 0x0000000000007941 */ /* 0x000fea0003800000 */
.L_x_115:
[----:B---3--:R-:W3:Y:S01]  /*9230*/  S2R R0, SR_LANEID ;  /* 0x0000000000007919 */ /* 0x008ee20000000000 */
[----:B------:R-:W-:Y:S01]  /*9240*/  ELECT P0, URZ, PT ;  /* 0x00000000003f782f */ /* 0x000fe20003800000 */
[----:B------:R-:W-:Y:S01]  /*9250*/  NOP ;  /* 0x0000000000007918 */ /* 0x000fe20000000000 */
[----:B------:R-:W-:Y:S01]  /*9260*/  UMOV UR34, URZ ;  /* 0x0000003f00227c82 */ /* 0x000fe20008000000 */
[----:B------:R-:W-:Y:S10]  /*9270*/  BSSY B0, `(.L_x_118) ;  /* 0x0000004000007945 */ /* 0x000ff40003800000 */
[----:B------:R-:W-:Y:S05]  /*9280*/  @!P0 BRA `(.L_x_119) ;  /* 0x0000000000088947 */ /* 0x000fea0003800000 */
[----:B------:R0:W-:Y:S01]  /*9290*/  UTMACMDFLUSH ;  /* 0x00000000000079b7 */ /* 0x0001e20000000000 */
[----:B------:R-:W-:-:S04]  /*92a0*/  DEPBAR.LE SB0, 0x0 ;  /* 0x000080000000791a */ /* 0x000fc80000000000 */
.L_x_119:
[----:B------:R-:W-:Y:S05]  /*92b0*/  BSYNC B0 ;  /* 0x0000000000007941 */ /* 0x000fea0003800000 */
.L_x_118:
[----:B------:R-:W-:Y:S01]  /*92c0*/  UMOV UR31, 0x400 ;  /* 0x00000400001f7882 */ /* 0x000fe20000000000 */
[----:B-123--:R-:W-:Y:S01]  /*92d0*/  IMAD.SHL.U32 R4, R0, 0x4, RZ ;  /* 0x0000000400047824 */ /* 0x00efe200078e00ff */
[----:B------:R-:W-:-:S04]  /*92e0*/  ULEA UR31, UR42, UR31, 0x18 ;  /* 0x0000001f2a1f7291 */ /* 0x000fc8000f8ec03f */
[----:B------:R-:W-:Y:S01]  /*92f0*/  UIADD3 UR30, UR31, 0x38680, URZ ;  /* 0x000386801f1e7890 */ /* 0x000fe2000fffe03f */
[----:B------:R-:W-:Y:S01]  /*9300*/  IADD3 R2, P0, R4, UR38, RZ ;  /* 0x0000002604027c10 */ /* 0x000fe2000ff1e0ff */
[----:B------:R-:W-:-:S04]  /*9310*/  IMAD.MOV.U32 R0, RZ, RZ, RZ ;  /* 0x000000ffff007224 */ /* 0x000fc800078e00ff */
[----:B------:R-:W-:-:S03]  /*9320*/  IMAD.X R3, RZ, RZ, UR39, P0 ;  /* 0x00000027ff037e24 */ /* 0x000fc600080e06ff */
[----:B------:R-:W1:Y:S01]  /*9330*/  LDS R5, [R4+UR30] ;  /* 0x0000001e04057984 */ /* 0x000e620008000800 */
[----:B------:R-:W-:-:S03]  /*9340*/  SHF.L.U32 R0, R0, 0x1f, RZ ;  /* 0x0000001f00007819 */ /* 0x000fc600000006ff */
[----:B-1----:R1:W2:Y:S02]  /*9350*/  ATOMG.E.EXCH.STRONG.GPU PT, RZ, [R2], R5 ;  /* 0x0000000502ff73a8 */ /* 0x0022a400041ee100 */
[----:B--2---:R-:W2:Y:S01]  /*9360*/  SYNCS.PHASECHK.TRANS64.TRYWAIT P0, [UR31+0x384e8], R0 ;  /* 0x0384e800ff0075a7 */ /* 0x004ea2000800015f */
[----:B------:R-:W-:Y:S02]  /*9370*/  ULOP3.LUT UR29, UR54, 0x1, URZ, 0xfc, !UPT ;  /* 0x00000001361d7892 */ /* 0x000fe4000f8efc3f */
[----:B------:R-:W-:Y:S01]  /*9380*/  ULOP3.LUT UR33, UR52, 0x2, URZ, 0xfc, !UPT ;  /* 0x0000000234217892 */ /* 0x000fe2000f8efc3f */
[----:B-12---:R-:W-:Y:S11]  /*9390*/  @!P0 BRA `(.L_x_120) ;  /* 0x0000005800a08947 */ /* 0x006ff60003800000 */
.L_x_273:
[----:B------:R-:W-:Y:S01]  /*93a0*/  IMAD.MOV.U32 R2, RZ, RZ, 0x1 ;  /* 0x00000001ff027424 */ /* 0x000fe200078e00ff */
[----:B------:R-:W-:Y:S01]  /*93b0*/  ULDC UR28, c[0x0][0x598] ;  /* 0x00016600001c7ab9 */ /* 0x000fe20000000800 */
[----:B------:R-:W-:Y:S01]  /*93c0*/  IMAD.MOV.U32 R12, RZ, RZ, RZ ;  /* 0x000000ffff0c7224 */ /* 0x000fe200078e00ff */
[----:B------:R-:W-:Y:S01]  /*93d0*/  ULDC UR32, c[0x0][0x580] ;  /* 0x0001600000207ab9 */ /* 0x000fe20000000800 */
[----:B------:R-:W-:Y:S01]  /*93e0*/  ULDC.64 UR4, c[0x0][0x590] ;  /* 0x0001640000047ab9 */ /* 0x000fe20000000a00 */
[----:B------:R-:W-:-:S05]  /*93f0*/  ULDC.64 UR6, c[0x0][0x588] ;  /* 0x0001620000067ab9 */ /* 0x000fca0000000a00 */
.L_x_181:
[----:B------:R-:W-:-:S06]  /*9400*/  UISETP.NE.AND UP0, UPT, UR29, 0x3, UPT ;  /* 0x000000031d00788c */ /* 0x000fcc000bf05270 */
[----:B------:R-:W-:-:S13]  /*9410*/  PLOP3.LUT P1, PT, PT, PT, UP0, 0x80, 0x0 ;  /* 0x000000000000781c */ /* 0x000fda0003f2f008 */
[----:B---345:R-:W-:Y:S05]  /*9420*/  @!P1 BRA `(.L_x_121) ;  /* 0x0000000000049947 */ /* 0x038fea0003800000 */
[----:B------:R-:W-:Y:S01]  /*9430*/  BPT.TRAP 0x1 ;  /* 0x000000040000795c */ /* 0x000fe20000300000 */
.L_x_121:
[----:B------:R-:W-:Y:S01]  /*9440*/  ULEA UR8, UR34, UR31, 0x3 ;  /* 0x0000001f22087291 */ /* 0x000fe2000f8e183f */
[----:B-1----:R-:W-:-:S08]  /*9450*/  SHF.L.U32 R0, R12, 0x1f, RZ ;  /* 0x0000001f0c007819 */ /* 0x002fd000000006ff */
[----:B------:R-:W1:Y:S02]  /*9460*/  SYNCS.PHASECHK.TRANS64.TRYWAIT P0, [UR8+0x38400], R0 ;  /* 0x03840000ff0075a7 */ /* 0x000e640008000148 */
[----:B-1----:R-:W-:Y:S05]  /*9470*/  @!P0 BRA `(.L_x_122) ;  /* 0x0000005800808947 */ /* 0x002fea0003800000 */
.L_x_274:
[----:B------:R-:W-:-:S09]  /*9480*/  ULEA UR9, UR34, UR31, 0x4 ;  /* 0x0000001f22097291 */ /* 0x000fd2000f8e203f */
[----:B------:R-:W2:Y:S01]  /*9490*/  LDS.128 R4, [UR9+0x384f0] ;  /* 0x0384f009ff047984 */ /* 0x000ea20008000c00 */
[----:B------:R-:W-:Y:S01]  /*94a0*/  @!PT LDS RZ, [RZ] ;  /* 0x00000000fffff984 */ /* 0x000fe20000000800 */
[----:B------:R-:W-:Y:S01]  /*94b0*/  @!PT LDS RZ, [RZ] ;  /* 0x00000000fffff984 */ /* 0x000fe20000000800 */
[----:B------:R-:W-:Y:S01]  /*94c0*/  @!PT LDS RZ, [RZ] ;  /* 0x00000000fffff984 */ /* 0x000fe20000000800 */
[----:B------:R-:W-:Y:S01]  /*94d0*/  @!PT LDS RZ, [RZ] ;  /* 0x00000000fffff984 */ /* 0x000fe20000000800 */
[----:B------:R3:W-:Y:S06]  /*94e0*/  MEMBAR.ALL.CTA ;  /* 0x0000000000007992 */ /* 0x0007ec0000008000 */
[----:B---3--:R-:W3:Y:S01]  /*94f0*/  FENCE.VIEW.ASYNC.S ;  /* 0x00000000000073c6 */ /* 0x008ee20000000000 */
[----:B------:R-:W-:Y:S05]  /*9500*/  @!P1 BRA `(.L_x_123) ;  /* 0x0000000000049947 */ /* 0x000fea0003800000 */
[----:B------:R-:W-:Y:S01]  /*9510*/  BPT.TRAP 0x1 ;  /* 0x000000040000795c */ /* 0x000fe20000300000 */
.L_x_123:
[----:B------:R-:W-:Y:S01]  /*9520*/  UIADD3 UR8, UR8, 0x38440, URZ ;  /* 0x0003844008087890 */ /* 0x000fe2000fffe03f */
[----:B------:R-:W-:Y:S02]  /*9530*/  R2UR UR18, R16 ;  /* 0x00000000101272ca */ /* 0x000fe400000e0000 */
[----:B------:R-:W-:Y:S01]  /*9540*/  R2UR UR19, R17 ;  /* 0x00000000111372ca */ /* 0x000fe200000e0000 */
[----:B------:R-:W-:Y:S01]  /*9550*/  UPRMT UR8, UR42, 0x654, UR8 ;  /* 0x000006542a087896 */ /* 0x000fe20008000008 */
[----:B------:R-:W-:Y:S02]  /*9560*/  LOP3.LUT P1, RZ, R2, 0xff, RZ, 0xc0, !PT ;  /* 0x000000ff02ff7812 */ /* 0x000fe4000782c0ff */
[----:B------:R-:W-:-:S04]  /*9570*/  ISETP.NE.U32.AND P0, PT, RZ, UR4, PT ;  /* 0x00000004ff007c0c */ /* 0x000fc8000bf05070 */
[----:B------:R-:W-:Y:S02]  /*9580*/  ISETP.NE.AND.EX P0, PT, RZ, UR5, PT, P0 ;  /* 0x00000005ff007c0c */ /* 0x000fe4000bf05300 */
[----:B---3--:R-:W-:Y:S01]  /*9590*/  SYNCS.ARRIVE.TRANS64.RED.A1T0 RZ, [UR8], RZ ;  /* 0x000000ffffff79a7 */ /* 0x008fe20008100408 */
[----:B------:R-:W-:Y:S02]  /*95a0*/  USHF.L.U32 UR18, UR18, 0x8, URZ ;  /* 0x0000000812127899 */ /* 0x000fe4000800063f */
[----:B------:R-:W-:Y:S02]  /*95b0*/  USHF.L.U32 UR19, UR19, 0x7, URZ ;  /* 0x0000000713137899 */ /* 0x000fe4000800063f */
[----:B------:R-:W-:Y:S10]  /*95c0*/  @!P1 BRA `(.L_x_124) ;  /* 0x00000000000c9947 */ /* 0x000ff40003800000 */
[----:B------:R-:W-:-:S04]  /*95d0*/  DEPBAR {5,4,3,2,1,0} ;  /* 0x0000003f0000791a */ /* 0x000fc80000000000 */
[----:B------:R3:W-:Y:S02]  /*95e0*/  UTMACCTL.IV [UR38] ;  /* 0x00000000260079b9 */ /* 0x0007e40008000000 */
[----:B---3--:R-:W-:Y:S01]  /*95f0*/  NOP ;  /* 0x0000000000007918 */ /* 0x008fe20000000000 */
.L_x_124:
[----:B------:R-:W-:Y:S05]  /*9600*/  @!P0 BRA `(.L_x_125) ;  /* 0x0000000000188947 */ /* 0x000fea0003800000 */
[----:B-1----:R-:W1:Y:S02]  /*9610*/  LDC.64 R2, c[0x0][0x590] ;  /* 0x00016400ff027b82 */ /* 0x002e640000000a00 */
[----:B-1----:R-:W-:-:S06]  /*9620*/  IMAD.WIDE R2, R18, 0x8, R2 ;  /* 0x0000000812027825 */ /* 0x002fcc00078e0202 */
[----:B------:R-:W3:Y:S04]  /*9630*/  LDG.E.64 R2, desc[UR58][R2.64] ;  /* 0x0000003a02027981 */ /* 0x000ee8000c1e1b00 */
[----:B---3--:R-:W3:Y:S02]  /*9640*/  LD.E R0, desc[UR58][R2.64] ;  /* 0x0000003a02007980 */ /* 0x008ee4000c101900 */
[----:B---3--:R-:W-:Y:S01]  /*9650*/  FSETP.NEU.AND P0, PT, R0, RZ, PT ;  /* 0x000000ff0000720b */ /* 0x008fe20003f0d000 */
[----:B------:R-:W-:-:S12]  /*9660*/  BRA `(.L_x_126) ;  /* 0x0000000000247947 */ /* 0x000fd80003800000 */
.L_x_125:
[----:B------:R-:W-:Y:S02]  /*9670*/  ISETP.NE.U32.AND P1, PT, RZ, UR6, PT ;  /* 0x00000006ff007c0c */ /* 0x000fe4000bf25070 */
[----:B------:R-:W-:Y:S02]  /*9680*/  FSETP.NEU.AND P0, PT, RZ, UR32, PT ;  /* 0x00000020ff007c0b */ /* 0x000fe4000bf0d000 */
[----:B------:R-:W-:-:S13]  /*9690*/  ISETP.NE.AND.EX P1, PT, RZ, UR7, PT, P1 ;  /* 0x00000007ff007c0c */ /* 0x000fda000bf25310 */
[----:B------:R-:W-:Y:S05]  /*96a0*/  @!P1 BRA `(.L_x_126) ;  /* 0x0000000000149947 */ /* 0x000fea0003800000 */
[----:B-1----:R-:W1:Y:S01]  /*96b0*/  LDC.64 R2, c[0x0][0x588] ;  /* 0x00016200ff027b82 */ /* 0x002e620000000a00 */
[----:B------:R-:W-:-:S04]  /*96c0*/  IMAD R9, R18, UR28, RZ ;  /* 0x0000001c12097c24 */ /* 0x000fc8000f8e02ff */
[----:B-1----:R-:W-:-:S06]  /*96d0*/  IMAD.WIDE R2, R9, 0x4, R2 ;  /* 0x0000000409027825 */ /* 0x002fcc00078e0202 */
[----:B------:R-:W3:Y:S02]  /*96e0*/  LDG.E R2, desc[UR58][R2.64] ;  /* 0x0000003a02027981 */ /* 0x000ee4000c1e1900 */
[----:B---3--:R-:W-:-:S13]  /*96f0*/  FSETP.NEU.AND P0, PT, R2, RZ, PT ;  /* 0x000000ff0200720b */ /* 0x008fda0003f0d000 */
.L_x_126:
[----:B------:R-:W-:Y:S01]  /*9700*/  UISETP.NE.AND UP0, UPT, UR33, 0x3, UPT ;  /* 0x000000032100788c */ /* 0x000fe2000bf05270 */
[----:B------:R-:W-:-:S05]  /*9710*/  ELECT P1, URZ, PT ;  /* 0x00000000003f782f */ /* 0x000fca0003820000 */
[----:B------:R-:W-:Y:S02]  /*9720*/  PLOP3.LUT P2, PT, PT, PT, UP0, 0x80, 0x0 ;  /* 0x000000000000781c */ /* 0x000fe40003f4f008 */
[----:B------:R-:W-:-:S11]  /*9730*/  PLOP3.LUT P0, PT, P0, P1, PT, 0x2a, 0x0 ;  /* 0x000000000000781c */ /* 0x000fd60000702572 */
[----:B------:R-:W-:Y:S05]  /*9740*/  @!P2 BRA `(.L_x_127) ;  /* 0x000000000004a947 */ /* 0x000fea0003800000 */
[----:B------:R-:W-:Y:S01]  /*9750*/  BPT.TRAP 0x1 ;  /* 0x000000040000795c */ /* 0x000fe20000300000 */
.L_x_127:
[----:B-1----:R-:W-:-:S05]  /*9760*/  IMAD.MOV.U32 R0, RZ, RZ, 0x1 ;  /* 0x00000001ff007424 */ /* 0x002fca00078e00ff */
[----:B------:R-:W-:-:S04]  /*9770*/  SHF.L.U32 R0, R0, 0x1f, RZ ;  /* 0x0000001f00007819 */ /* 0x000fc800000006ff */
[----:B------:R-:W1:Y:S02]  /*9780*/  SYNCS.PHASECHK.TRANS64.TRYWAIT P1, [UR31+0x384c0], R0 ;  /* 0x0384c000ff0075a7 */ /* 0x000e64000802015f */
[----:B-1----:R-:W-:Y:S05]  /*9790*/  @!P1 BRA `(.L_x_128) ;  /* 0x0000005400d09947 */ /* 0x002fea0003800000 */
.L_x_275:
[----:B------:R-:W-:Y:S04]  /*97a0*/  BSSY B0, `(.L_x_129) ;  /* 0x0000010000007945 */ /* 0x000fe80003800000 */
[----:B------:R-:W-:Y:S05]  /*97b0*/  @P0 BRA `(.L_x_130) ;  /* 0x0000000000380947 */ /* 0x000fea0003800000 */
[----:B------:R-:W-:Y:S02]  /*97c0*/  UIADD3 UR16, UR31, 0x30000, URZ ;  /* 0x000300001f107890 */ /* 0x000fe4000fffe03f */
[----:B------:R-:W-:Y:S02]  /*97d0*/  UIADD3 UR17, UR31, 0x384a0, URZ ;  /* 0x000384a01f117890 */ /* 0x000fe4000fffe03f */
[----:B------:R-:W-:Y:S02]  /*97e0*/  UIADD3 UR10, UR18, 0x40, URZ ;  /* 0x00000040120a7890 */ /* 0x000fe4000fffe03f */
[----:B------:R-:W-:Y:S01]  /*97f0*/  UIADD3 UR8, UR31, 0x31000, URZ ;  /* 0x000310001f087890 */ /* 0x000fe2000fffe03f */
[----:B------:R-:W-:Y:S01]  /*9800*/  UMOV UR12, 0x0 ;  /* 0x00000000000c7882 */ /* 0x000fe20000000000 */
[----:B------:R-:W-:Y:S01]  /*9810*/  UMOV UR13, 0x10000000 ;  /* 0x10000000000d7882 */ /* 0x000fe20000000000 */
[----:B------:R-:W-:Y:S01]  /*9820*/  UMOV UR11, UR19 ;  /* 0x00000013000b7c82 */ /* 0x000fe20008000000 */
[----:B------:R-:W-:Y:S01]  /*9830*/  UMOV UR9, UR17 ;  /* 0x0000001100097c82 */ /* 0x000fe20008000000 */
[----:B------:R3:W-:Y:S04]  /*9840*/  UTMALDG.2D [UR16], [UR38], desc[UR12] ;  /* 0x00000c10260075b4 */ /* 0x0007e80008009000 */
[----:B------:R3:W-:Y:S02]  /*9850*/  UTMALDG.2D [UR8], [UR38], desc[UR12] ;  /* 0x00000c08260075b4 */ /* 0x0007e40008009000 */
[----:B---3--:R-:W-:Y:S05]  /*9860*/  @!P2 BRA `(.L_x_131) ;  /* 0x000000000004a947 */ /* 0x008fea0003800000 */
[----:B------:R-:W-:Y:S01]  /*9870*/  BPT.TRAP 0x1 ;  /* 0x000000040000795c */ /* 0x000fe20000300000 */
.L_x_131:
[----:B------:R-:W3:Y:S02]  /*9880*/  LDC R2, c[0x0][0x828] ;  /* 0x00020a00ff027b82 */ /* 0x000ee40000000800 */
[----:B---3--:R3:W-:Y:S02]  /*9890*/  SYNCS.ARRIVE.TRANS64.RED.A0TR RZ, [UR31+0x384a0], R2 ;  /* 0x0384a002ffff79a7 */ /* 0x0087e4000830041f */
.L_x_130:
[----:B------:R-:W-:Y:S05]  /*98a0*/  BSYNC B0 ;  /* 0x0000000000007941 */ /* 0x000fea0003800000 */
.L_x_129:
[----:B------:R-:W-:Y:S05]  /*98b0*/  @!P2 BRA `(.L_x_132) ;  /* 0x000000000004a947 */ /* 0x000fea0003800000 */
[----:B------:R-:W-:Y:S01]  /*98c0*/  BPT.TRAP 0x1 ;  /* 0x000000040000795c */ /* 0x000fe20000300000 */
.L_x_132:
[----:B------:R-:W-:-:S04]  /*98d0*/  UIADD3 UR13, UR31, 0x384a0, URZ ;  /* 0x000384a01f0d7890 */ /* 0x000fc8000fffe03f */
[----:B------:R-:W-:-:S09]  /*98e0*/  UPRMT UR16, UR42, 0x654, UR13 ;  /* 0x000006542a107896 */ /* 0x000fd2000800000d */
[----:B------:R-:W-:Y:S01]  /*98f0*/  SYNCS.ARRIVE.TRANS64.RED.A1T0 RZ, [UR16], RZ ;  /* 0x000000ffffff79a7 */ /* 0x000fe20008100410 */
[----:B------:R-:W-:Y:S05]  /*9900*/  @!P2 BRA `(.L_x_133) ;  /* 0x000000000004a947 */ /* 0x000fea0003800000 */
[----:B------:R-:W-:Y:S01]  /*9910*/  BPT.TRAP 0x1 ;  /* 0x000000040000795c */ /* 0x000fe20000300000 */
.L_x_133:
[----:B------:R-:W4:Y:S02]  /*9920*/  SYNCS.PHASECHK.TRANS64.TRYWAIT P1, [UR31+0x384c8], R0 ;  /* 0x0384c800ff0075a7 */ /* 0x000f24000802015f */
[----:B----4-:R-:W-:Y:S05]  /*9930*/  @!P1 BRA `(.L_x_134) ;  /* 0x0000005400809947 */ /* 0x010fea0003800000 */
.L_x_276:
[----:B------:R-:W-:Y:S04]  /*9940*/  BSSY B0, `(.L_x_135) ;  /* 0x0000012000007945 */ /* 0x000fe80003800000 */
[----:B------:R-:W-:Y:S05]  /*9950*/  @P0 BRA `(.L_x_136) ;  /* 0x0000000000400947 */ /* 0x000fea0003800000 */
[----:B------:R-:W-:Y:S02]  /*9960*/  UIADD3 UR10, UR18, 0x80, URZ ;  /* 0x00000080120a7890 */ /* 0x000fe4000fffe03f */
        /* <DEDUP_REMOVED lines=8> */
[----:B------:R-:W-:Y:S01]  /*99f0*/  UMOV UR21, UR9 ;  /* 0x0000000900157c82 */ /* 0x000fe20008000000 */
[----:B------:R4:W-:Y:S03]  /*9a00*/  UTMALDG.2D [UR8], [UR38], desc[UR14] ;  /* 0x00000e08260075b4 */ /* 0x0009e60008009000 */
[----:B------:R4:W-:Y:S02]  /*9a10*/  UTMALDG.2D [UR20], [UR38], desc[UR14] ;  /* 0x00000e14260075b4 */ /* 0x0009e40008009000 */
[----:B----4-:R-:W-:Y:S05]  /*9a20*/  @!P2 BRA `(.L_x_137) ;  /* 0x000000000004a947 */ /* 0x010fea0003800000 */
[----:B------:R-:W-:Y:S01]  /*9a30*/  BPT.TRAP 0x1 ;  /* 0x000000040000795c */ /* 0x000fe20000300000 */
.L_x_137:
[----:B---3--:R-:W3:Y:S02]  /*9a40*/  LDC R2, c[0x0][0x828] ;  /* 0x00020a00ff027b82 */ /* 0x008ee40000000800 */
[----:B---3--:R4:W-:Y:S02]  /*9a50*/  SYNCS.ARRIVE.TRANS64.RED.A0TR RZ, [UR31+0x384a8], R2 ;  /* 0x0384a802ffff79a7 */ /* 0x0089e4000830041f */
.L_x_136:
[----:B------:R-:W-:Y:S05]  /*9a60*/  BSYNC B0 ;  /* 0x0000000000007941 */ /* 0x000fea0003800000 */
.L_x_135:
[----:B------:R-:W-:Y:S05]  /*9a70*/  @!P2 BRA `(.L_x_138) ;  /* 0x000000000004a947 */ /* 0x000fea0003800000 */
[----:B------:R-:W-:Y:S01]  /*9a80*/  BPT.TRAP 0x1 ;  /* 0x000000040000795c */ /* 0x000fe20000300000 */
.L_x_138:
[----:B------:R-:W-:Y:S02]  /*9a90*/  UIADD3 UR9, UR31, 0x384a8, URZ ;  /* 0x000384a81f097890 */ /* 0x000fe4000fffe03f */
[----:B------:R-:W-:Y:S02]  /*9aa0*/  UIADD3 UR23, UR19, 0x20, URZ ;  /* 0x0000002013177890 */ /* 0x000fe4000fffe03f */
[----:B------:R-:W-:-:S09]  /*9ab0*/  UPRMT UR36, UR42, 0x654, UR9 ;  /* 0x000006542a247896 */ /* 0x000fd20008000009 */
[----:B------:R-:W-:Y:S01]  /*9ac0*/  SYNCS.ARRIVE.TRANS64.RED.A1T0 RZ, [UR36], RZ ;  /* 0x000000ffffff79a7 */ /* 0x000fe20008100424 */
[----:B------:R-:W-:Y:S05]  /*9ad0*/  @!P2 BRA `(.L_x_139) ;  /* 0x000000000004a947 */ /* 0x000fea0003800000 */
[----:B------:R-:W-:Y:S01]  /*9ae0*/  BPT.TRAP 0x1 ;  /* 0x000000040000795c */ /* 0x000fe20000300000 */
.L_x_139:
[----:B------:R-:W5:Y:S02]  /*9af0*/  SYNCS.PHASECHK.TRANS64.TRYWAIT P1, [UR31+0x384d0], R0 ;  /* 0x0384d000ff0075a7 */ /* 0x000f64000802015f */
[----:B-----5:R-:W-:Y:S05]  /*9b00*/  @!P1 BRA `(.L_x_140) ;  /* 0x0000005400249947 */ /* 0x020fea0003800000 */
.L_x_277:
        /* <DEDUP_REMOVED lines=13> */
[----:B-1----:R-:W-:Y:S05]  /*9be0*/  @!P2 BRA `(.L_x_143) ;  /* 0x000000000004a947 */ /* 0x002fea0003800000 */
[----:B------:R-:W-:Y:S01]  /*9bf0*/  BPT.TRAP 0x1 ;  /* 0x000000040000795c */ /* 0x000fe20000300000 */
.L_x_143:
[----:B---34-:R-:W1:Y:S02]  /*9c00*/  LDC R2, c[0x0][0x828] ;  /* 0x00020a00ff027b82 */ /* 0x018e640000000800 */
[----:B-1----:R1:W-:Y:S02]  /*9c10*/  SYNCS.ARRIVE.TRANS64.RED.A0TR RZ, [UR31+0x384b0], R2 ;  /* 0x0384b002ffff79a7 */ /* 0x0023e4000830041f */
.L_x_142:
[----:B------:R-:W-:Y:S05]  /*9c20*/  BSYNC B0 ;  /* 0x0000000000007941 */ /* 0x000fea0003800000 */
.L_x_141:
[----:B------:R-:W-:Y:S05]  /*9c30*/  @!P2 BRA `(.L_x_144) ;  /* 0x000000000004a947 */ /* 0x000fea0003800000 */
[----:B------:R-:W-:Y:S01]  /*9c40*/  BPT.TRAP 0x1 ;  /* 0x000000040000795c */ /* 0x000fe20000300000 */
.L_x_144:
[----:B------:R-:W-:-:S04]  /*9c50*/  UIADD3 UR17, UR31, 0x384b0, URZ ;  /* 0x000384b01f117890 */ /* 0x000fc8000fffe03f */
[----:B------:R-:W-:-:S09]  /*9c60*/  UPRMT UR35, UR42, 0x654, UR17 ;  /* 0x000006542a237896 */ /* 0x000fd20008000011 */
[----:B------:R-:W-:Y:S01]  /*9c70*/  SYNCS.ARRIVE.TRANS64.RED.A1T0 RZ, [UR35], RZ ;  /* 0x000000ffffff79a7 */ /* 0x000fe20008100423 */
[----:B------:R-:W-:Y:S05]  /*9c80*/  @!P2 BRA `(.L_x_145) ;  /* 0x000000000004a947 */ /* 0x000fea0003800000 */
[----:B------:R-:W-:Y:S01]  /*9c90*/  BPT.TRAP 0x1 ;  /* 0x000000040000795c */ /* 0x000fe20000300000 */
.L_x_145:
[----:B------:R-:W5:Y:S02]  /*9ca0*/  SYNCS.PHASECHK.TRANS64.TRYWAIT P1, [UR31+0x384d8], R0 ;  /* 0x0384d800ff0075a7 */ /* 0x000f64000802015f */
[----:B-----5:R-:W-:Y:S05]  /*9cb0*/  @!P1 BRA `(.L_x_146) ;  /* 0x0000005000d09947 */ /* 0x020fea0003800000 */
.L_x_278:
        /* <DEDUP_REMOVED lines=13> */
[----:B-1----:R-:W-:Y:S05]  /*9d90*/  @!P2 BRA `(.L_x_149) ;  /* 0x000000000004a947 */ /* 0x002fea0003800000 */
[----:B------:R-:W-:Y:S01]  /*9da0*/  BPT.TRAP 0x1 ;  /* 0x000000040000795c */ /* 0x000fe20000300000 */
.L_x_149:
[----:B---34-:R-:W1:Y:S02]  /*9db0*/  LDC R2, c[0x0][0x828] ;  /* 0x00020a00ff027b82 */ /* 0x018e640000000800 */
[----:B-1----:R1:W-:Y:S02]  /*9dc0*/  SYNCS.ARRIVE.TRANS64.RED.A0TR RZ, [UR31+0x384b8], R2 ;  /* 0x0384b802ffff79a7 */ /* 0x0023e4000830041f */
.L_x_148:
[----:B------:R-:W-:Y:S05]  /*9dd0*/  BSYNC B0 ;  /* 0x0000000000007941 */ /* 0x000fea0003800000 */
.L_x_147:
[----:B------:R-:W-:Y:S05]  /*9de0*/  @!P2 BRA `(.L_x_150) ;  /* 0x000000000004a947 */ /* 0x000fea0003800000 */
[----:B------:R-:W-:Y:S01]  /*9df0*/  BPT.TRAP 0x1 ;  /* 0x000000040000795c */ /* 0x000fe20000300000 */
.L_x_150:
[----:B------:R-:W-:Y:S02]  /*9e00*/  UIADD3 UR25, UR31, 0x384b8, URZ ;  /* 0x000384b81f197890 */ /* 0x000fe4000fffe03f */
[----:B------:R-:W-:Y:S02]  /*9e10*/  UIADD3 UR15, UR19, 0x40, URZ ;  /* 0x00000040130f7890 */ /* 0x000fe4000fffe03f */
[----:B------:R-:W-:-:S09]  /*9e20*/  UPRMT UR37, UR42, 0x654, UR25 ;  /* 0x000006542a257896 */ /* 0x000fd20008000019 */
[----:B------:R-:W-:Y:S01]  /*9e30*/  SYNCS.ARRIVE.TRANS64.RED.A1T0 RZ, [UR37], RZ ;  /* 0x000000ffffff79a7 */ /* 0x000fe20008100425 */
[----:B------:R-:W-:Y:S05]  /*9e40*/  @!P2 BRA `(.L_x_151) ;  /* 0x000000000004a947 */ /* 0x000fea0003800000 */
[----:B------:R-:W-:Y:S01]  /*9e50*/  BPT.TRAP 0x1 ;  /* 0x000000040000795c */ /* 0x000fe20000300000 */
.L_x_151:
[----:B-1-34-:R-:W-:-:S04]  /*9e60*/  SHF.L.U32 R2, RZ, 0x1f, RZ ;  /* 0x0000001fff027819 */ /* 0x01afc800000006ff */
[----:B------:R-:W1:Y:S02]  /*9e70*/  SYNCS.PHASECHK.TRANS64.TRYWAIT P1, [UR31+0x384c0], R2 ;  /* 0x0384c002ff0075a7 */ /* 0x000e64000802015f */
[----:B-1----:R-:W-:Y:S05]  /*9e80*/  @!P1 BRA `(.L_x_152) ;  /* 0x0000005000749947 */ /* 0x002fea0003800000 */
.L_x_279:
[----:B------:R-:W-:Y:S04]  /*9e90*/  BSSY B0, `(.L_x_153) ;  /* 0x0000010000007945 */ /* 0x000fe80003800000 */
[----:B------:R-:W-:Y:S05]  /*9ea0*/  @P0 BRA `(.L_x_154) ;  /* 0x0000000000380947 */ /* 0x000fea0003800000 */
        /* <DEDUP_REMOVED lines=10> */
[----:B---3--:R-:W-:Y:S05]  /*9f50*/  @!P2 BRA `(.L_x_155) ;  /* 0x000000000004a947 */ /* 0x008fea0003800000 */
[----:B------:R-:W-:Y:S01]  /*9f60*/  BPT.TRAP 0x1 ;  /* 0x000000040000795c */ /* 0x000fe20000300000 */
.L_x_155:
[----:B-1----:R-:W1:Y:S02]  /*9f70*/  LDC R3, c[0x0][0x828] ;  /* 0x00020a00ff037b82 */ /* 0x002e640000000800 */
[----:B-1----:R3:W-:Y:S02]  /*9f80*/  SYNCS.ARRIVE.TRANS64.RED.A0TR RZ, [UR31+0x384a0], R3 ;  /* 0x0384a003ffff79a7 */ /* 0x0027e4000830041f */
.L_x_154:
[----:B------:R-:W-:Y:S05]  /*9f90*/  BSYNC B0 ;  /* 0x0000000000007941 */ /* 0x000fea0003800000 */
.L_x_153:
[----:B------:R-:W-:Y:S05]  /*9fa0*/  @!P2 BRA `(.L_x_156) ;  /* 0x000000000004a947 */ /* 0x000fea0003800000 */
[----:B------:R-:W-:Y:S01]  /*9fb0*/  BPT.TRAP 0x1 ;  /* 0x000000040000795c */ /* 0x000fe20000300000 */
.L_x_156:
[----:B------:R-:W-:Y:S01]  /*9fc0*/  SYNCS.ARRIVE.TRANS64.RED.A1T0 RZ, [UR16], RZ ;  /* 0x000000ffffff79a7 */ /* 0x000fe20008100410 */
[----:B------:R-:W-:Y:S05]  /*9fd0*/  @!P2 BRA `(.L_x_157) ;  /* 0x000000000004a947 */ /* 0x000fea0003800000 */
[----:B------:R-:W-:Y:S01]  /*9fe0*/  BPT.TRAP 0x1 ;  /* 0x000000040000795c */ /* 0x000fe20000300000 */
.L_x_157:
[----:B------:R-:W4:Y:S02]  /*9ff0*/  SYNCS.PHASECHK.TRANS64.TRYWAIT P1, [UR31+0x384c8], R2 ;  /* 0x0384c802ff0075a7 */ /* 0x000f24000802015f */
[----:B----4-:R-:W-:Y:S05]  /*a000*/  @!P1 BRA `(.L_x_158) ;  /* 0x00000050002c9947 */ /* 0x010fea0003800000 */
.L_x_280:
        /* <DEDUP_REMOVED lines=12> */
[----:B----4-:R-:W-:Y:S05]  /*a0d0*/  @!P2 BRA `(.L_x_161) ;  /* 0x000000000004a947 */ /* 0x010fea0003800000 */
[----:B------:R-:W-:Y:S01]  /*a0e0*/  BPT.TRAP 0x1 ;  /* 0x000000040000795c */ /* 0x000fe20000300000 */
.L_x_161:
[----:B-1-3--:R-:W1:Y:S02]  /*a0f0*/  LDC R3, c[0x0][0x828] ;  /* 0x00020a00ff037b82 */ /* 0x00ae640000000800 */
[----:B-1----:R4:W-:Y:S02]  /*a100*/  SYNCS.ARRIVE.TRANS64.RED.A0TR RZ, [UR31+0x384a8], R3 ;  /* 0x0384a803ffff79a7 */ /* 0x0029e4000830041f */
.L_x_160:
[----:B------:R-:W-:Y:S05]  /*a110*/  BSYNC B0 ;  /* 0x0000000000007941 */ /* 0x000fea0003800000 */
.L_x_159:
[----:B------:R-:W-:Y:S05]  /*a120*/  @!P2 BRA `(.L_x_162) ;  /* 0x000000000004a947 */ /* 0x000fea0003800000 */
[----:B------:R-:W-:Y:S01]  /*a130*/  BPT.TRAP 0x1 ;  /* 0x000000040000795c */ /* 0x000fe20000300000 */
.L_x_162:
[----:B------:R-:W-:Y:S01]  /*a140*/  SYNCS.ARRIVE.TRANS64.RED.A1T0 RZ, [UR36], RZ ;  /* 0x000000ffffff79a7 */ /* 0x000fe20008100424 */
[----:B------:R-:W-:Y:S01]  /*a150*/  UIADD3 UR19, UR19, 0x60, URZ ;  /* 0x0000006013137890 */ /* 0x000fe2000fffe03f */
[----:B------:R-:W-:Y:S11]  /*a160*/  @!P2 BRA `(.L_x_163) ;  /* 0x000000000004a947 */ /* 0x000ff60003800000 */
[----:B------:R-:W-:Y:S01]  /*a170*/  BPT.TRAP 0x1 ;  /* 0x000000040000795c */ /* 0x000fe20000300000 */
.L_x_163:
[----:B------:R-:W5:Y:S02]  /*a180*/  SYNCS.PHASECHK.TRANS64.TRYWAIT P1, [UR31+0x384d0], R2 ;  /* 0x0384d002ff0075a7 */ /* 0x000f64000802015f */
[----:B-----5:R-:W-:Y:S05]  /*a190*/  @!P1 BRA `(.L_x_164) ;  /* 0x0000004c00e09947 */ /* 0x020fea0003800000 */
.L_x_281:
        /* <DEDUP_REMOVED lines=13> */
.L_x_167:
[----:B---34-:R-:W1:Y:S02]  /*a270*/  LDC R3, c[0x0][0x828] ;  /* 0x00020a00ff037b82 */ /* 0x018e640000000800 */
[----:B-1----:R1:W-:Y:S02]  /*a280*/  SYNCS.ARRIVE.TRANS64.RED.A0TR RZ, [UR31+0x384b0], R3 ;  /* 0x0384b003ffff79a7 */ /* 0x0023e4000830041f */
.L_x_166:
[----:B------:R-:W-:Y:S05]  /*a290*/  BSYNC B0 ;  /* 0x0000000000007941 */ /* 0x000fea0003800000 */
.L_x_165:
[----:B------:R-:W-:Y:S05]  /*a2a0*/  @!P2 BRA `(.L_x_168) ;  /* 0x000000000004a947 */ /* 0x000fea0003800000 */
[----:B------:R-:W-:Y:S01]  /*a2b0*/  BPT.TRAP 0x1 ;  /* 0x000000040000795c */ /* 0x000fe20000300000 */
.L_x_168:
[----:B------:R-:W-:Y:S01]  /*a2c0*/  SYNCS.ARRIVE.TRANS64.RED.A1T0 RZ, [UR35], RZ ;  /* 0x000000ffffff79a7 */ /* 0x000fe20008100423 */
[----:B------:R-:W-:Y:S05]  /*a2d0*/  @!P2 BRA `(.L_x_169) ;  /* 0x000000000004a947 */ /* 0x000fea0003800000 */
[----:B------:R-:W-:Y:S01]  /*a2e0*/  BPT.TRAP 0x1 ;  /* 0x000000040000795c */ /* 0x000fe20000300000 */
.L_x_169:
[----:B------:R-:W5:Y:S02]  /*a2f0*/  SYNCS.PHASECHK.TRANS64.TRYWAIT P1, [UR31+0x384d8], R2 ;  /* 0x0384d802ff0075a7 */ /* 0x000f64000802015f */
[----:B-----5:R-:W-:Y:S05]  /*a300*/  @!P1 BRA `(.L_x_170) ;  /* 0x0000004c009c9947 */ /* 0x020fea0003800000 */
.L_x_282:
        /* <DEDUP_REMOVED lines=15> */
.L_x_173:
[----:B------:R-:W1:Y:S02]  /*a400*/  LDC R2, c[0x0][0x828] ;  /* 0x00020a00ff027b82 */ /* 0x000e640000000800 */
[----:B-1----:R1:W-:Y:S02]  /*a410*/  SYNCS.ARRIVE.TRANS64.RED.A0TR RZ, [UR31+0x384b8], R2 ;  /* 0x0384b802ffff79a7 */ /* 0x0023e4000830041f */
.L_x_172:
[----:B------:R-:W-:Y:S05]  /*a420*/  BSYNC B0 ;  /* 0x0000000000007941 */ /* 0x000fea0003800000 */
.L_x_171:
[----:B------:R-:W-:Y:S05]  /*a430*/  @!P2 BRA `(.L_x_174) ;  /* 0x000000000004a947 */ /* 0x000fea0003800000 */
[----:B------:R-:W-:Y:S01]  /*a440*/  BPT.TRAP 0x1 ;  /* 0x000000040000795c */ /* 0x000fe20000300000 */
.L_x_174:
[----:B--2---:R-:W-:Y:S01]  /*a450*/  ISETP.NE.AND P0, PT, R7, RZ, PT ;  /* 0x000000ff0700720c */ /* 0x004fe20003f05270 */
[----:B------:R-:W-:Y:S01]  /*a460*/  SYNCS.ARRIVE.TRANS64.RED.A1T0 RZ, [UR37], RZ ;  /* 0x000000ffffff79a7 */ /* 0x000fe20008100425 */
[CC--:B------:R-:W-:Y:S02]  /*a470*/  ISETP.NE.AND P3, PT, R18.reuse, R6.reuse, PT ;  /* 0x000000061200720c */ /* 0x0c0fe40003f65270 */
[----:B------:R-:W-:-:S13]  /*a480*/  ISETP.EQ.OR P0, PT, R18, R6, !P0 ;  /* 0x000000061200720c */ /* 0x000fda0004702670 */
[----:B------:R-:W-:Y:S05]  /*a490*/  @P0 BRA `(.L_x_175) ;  /* 0x0000000400040947 */ /* 0x000fea0003800000 */
[----:B------:R-:W-:Y:S01]  /*a4a0*/  ELECT P0, URZ, PT ;  /* 0x00000000003f782f */ /* 0x000fe20003800000 */
[----:B------:R-:W-:-:S12]  /*a4b0*/  BSSY B0, `(.L_x_176) ;  /* 0x0000032000007945 */ /* 0x000fd80003800000 */
[----:B------:R-:W-:Y:S05]  /*a4c0*/  @!P0 BRA `(.L_x_177) ;  /* 0x0000000000c08947 */ /* 0x000fea0003800000 */
[----:B-1-34-:R-:W1:Y:S08]  /*a4d0*/  LDC.64 R2, c[0x0][0x290] ;  /* 0x0000a400ff027b82 */ /* 0x01ae700000000a00 */
[----:B------:R-:W2:Y:S08]  /*a4e0*/  LDC.64 R14, c[0x0][0x808] ;  /* 0x00020200ff0e7b82 */ /* 0x000eb00000000a00 */
[----:B------:R-:W3:Y:S01]  /*a4f0*/  LDC.64 R16, c[0x0][0x810] ;  /* 0x00020400ff107b82 */ /* 0x000ee20000000a00 */
[----:B-1----:R-:W-:-:S05]  /*a500*/  IMAD.WIDE R2, R6, 0xc, R2 ;  /* 0x0000000c06027825 */ /* 0x002fca00078e0202 */
[----:B------:R1:W5:Y:S04]  /*a510*/  LDG.E R10, desc[UR58][R2.64] ;  /* 0x0000003a020a7981 */ /* 0x000368000c1e1900 */
[----:B------:R1:W5:Y:S01]  /*a520*/  LDG.E R13, desc[UR58][R2.64+0x4] ;  /* 0x0000043a020d7981 */ /* 0x000362000c1e1900 */
[----:B--2---:R-:W-:Y:S02]  /*a530*/  ISETP.NE.U32.AND P0, PT, R14, RZ, PT ;  /* 0x000000ff0e00720c */ /* 0x004fe40003f05070 */
[----:B------:R-:W-:Y:S02]  /*a540*/  SHF.R.S32.HI R8, RZ, 0x1f, R6 ;  /* 0x0000001fff087819 */ /* 0x000fe40000011406 */
[----:B------:R-:W-:Y:S02]  /*a550*/  ISETP.NE.AND.EX P0, PT, R15, RZ, PT, P0 ;  /* 0x000000ff0f00720c */ /* 0x000fe40003f05300 */
[----:B---3--:R-:W-:-:S04]  /*a560*/  ISETP.NE.U32.AND P1, PT, R16, RZ, PT ;  /* 0x000000ff1000720c */ /* 0x008fc80003f25070 */
[----:B------:R-:W-:-:S07]  /*a570*/  ISETP.NE.AND.EX P1, PT, R17, RZ, PT, P1 ;  /* 0x000000ff1100720c */ /* 0x000fce0003f25310 */
[----:B-1----:R-:W-:Y:S06]  /*a580*/  @!P0 BRA `(.L_x_178) ;  /* 0x0000000000108947 */ /* 0x002fec0003800000 */
[----:B------:R-:W-:-:S04]  /*a590*/  LEA R2, P0, R6, R14, 0x3 ;  /* 0x0000000e06027211 */ /* 0x000fc800078018ff */
[----:B------:R-:W-:-:S06]  /*a5a0*/  LEA.HI.X R3, R6, R15, R8, 0x3, P0 ;  /* 0x0000000f06037211 */ /* 0x000fcc00000f1c08 */
[----:B------:R-:W2:Y:S04]  /*a5b0*/  LDG.E.64 R2, desc[UR58][R2.64] ;  /* 0x0000003a02027981 */ /* 0x000ea8000c1e1b00 */
[----:B--2---:R1:W-:Y:S02]  /*a5c0*/  STS.64 [UR30], R2 ;  /* 0x00000002ff007988 */ /* 0x0043e40008000a1e */
.L_x_178:
[----:B------:R-:W-:Y:S05]  /*a5d0*/  @!P1 BRA `(.L_x_177) ;  /* 0x00000000007c9947 */ /* 0x000fea0003800000 */
[----:B-1----:R-:W-:-:S04]  /*a5e0*/  LEA R2, P0, R6, R16, 0x3 ;  /* 0x0000001006027211 */ /* 0x002fc800078018ff */
[----:B------:R-:W-:Y:S02]  /*a5f0*/  LEA.HI.X R3, R6, R17, R8, 0x3, P0 ;  /* 0x0000001106037211 */ /* 0x000fe400000f1c08 */
[----:B------:R-:W1:Y:S04]  /*a600*/  LDS R8, [UR30+0x1c] ;  /* 0x00001c1eff087984 */ /* 0x000e680008000800 */
[----:B------:R-:W2:Y:S01]  /*a610*/  LDG.E.64 R2, desc[UR58][R2.64] ;  /* 0x0000003a02027981 */ /* 0x000ea2000c1e1b00 */
        /* <DEDUP_REMOVED lines=13> */
[----:B------:R1:W-:Y:S04]  /*a6f0*/  STS [UR30+0x1c], R8 ;  /* 0x00001c08ff007988 */ /* 0x0003e8000800081e */
[----:B------:R-:W2:Y:S01]  /*a700*/  LDS R11, [UR30+0x1c] ;  /* 0x00001c1eff0b7984 */ /* 0x000ea20008000800 */
[----:B-1---5:R-:W-:Y:S02]  /*a710*/  IADD3 R8, R10, -0x1, RZ ;  /* 0xffffffff0a087810 */ /* 0x022fe40007ffe0ff */
[----:B--2---:R-:W-:-:S05]  /*a720*/  LOP3.LUT R11, R11, 0xf0, RZ, 0xb8, !PT ;  /* 0x000000f00b0b7812 */ /* 0x004fca00078eb8ff */
[----:B------:R1:W-:Y:S04]  /*a730*/  STS [UR30+0x1c], R11 ;  /* 0x00001c0bff007988 */ /* 0x0003e8000800081e */
[----:B------:R-:W2:Y:S01]  /*a740*/  LDS R9, [UR30+0x1c] ;  /* 0x00001c1eff097984 */ /* 0x000ea20008000800 */
[----:B-1----:R-:W-:Y:S02]  /*a750*/  CS2R R10, SRZ ;  /* 0x00000000000a7805 */ /* 0x002fe4000001ff00 */
[----:B--2---:R-:W-:Y:S01]  /*a760*/  LOP3.LUT R17, R9, 0xf00, RZ, 0xb8, !PT ;  /* 0x00000f0009117812 */ /* 0x004fe200078eb8ff */
[----:B------:R-:W-:-:S04]  /*a770*/  VIADD R9, R13, 0xffffffff ;  /* 0xffffffff0d097836 */ /* 0x000fc80000000000 */
[----:B------:R-:W-:Y:S04]  /*a780*/  STS.64 [UR30+0x18], R16 ;  /* 0x00001810ff007988 */ /* 0x000fe80008000a1e */
[----:B------:R-:W1:Y:S04]  /*a790*/  LDS R15, [UR30+0x1c] ;  /* 0x00001c1eff0f7984 */ /* 0x000e680008000800 */
[----:B------:R2:W-:Y:S01]  /*a7a0*/  STS.128 [UR30+0x20], R8 ;  /* 0x00002008ff007988 */ /* 0x0005e20008000c1e */
[----:B-1----:R-:W-:-:S05]  /*a7b0*/  LOP3.LUT R2, R15, 0xf000, RZ, 0xb8, !PT ;  /* 0x0000f0000f027812 */ /* 0x002fca00078eb8ff */
[----:B------:R2:W-:Y:S02]  /*a7c0*/  STS [UR30+0x1c], R2 ;  /* 0x00001c02ff007988 */ /* 0x0005e4000800081e */
.L_x_177:
[----:B------:R-:W-:Y:S05]  /*a7d0*/  BSYNC B0 ;  /* 0x0000000000007941 */ /* 0x000fea0003800000 */
.L_x_176:
[----:B-12---:R-:W1:Y:S01]  /*a7e0*/  S2R R2, SR_LANEID ;  /* 0x0000000000027919 */ /* 0x006e620000000000 */
[----:B------:R-:W-:Y:S01]  /*a7f0*/  NOP ;  /* 0x0000000000007918 */ /* 0x000fe20000000000 */
[----:B------:R-:W-:Y:S01]  /*a800*/  ELECT P0, URZ, PT ;  /* 0x00000000003f782f */ /* 0x000fe20003800000 */
[----:B------:R-:W-:Y:S01]  /*a810*/  BSSY B0, `(.L_x_179) ;  /* 0x0000008000007945 */ /* 0x000fe20003800000 */
[----:B-1----:R-:W-:-:S05]  /*a820*/  IMAD.SHL.U32 R8, R2, 0x4, RZ ;  /* 0x0000000402087824 */ /* 0x002fca00078e00ff */
[----:B------:R1:W2:Y:S01]  /*a830*/  LDS R9, [R8+UR30] ;  /* 0x0000001e08097984 */ /* 0x0002a20008000800 */
[----:B------:R-:W-:-:S05]  /*a840*/  IADD3 R2, P1, R8, UR38, RZ ;  /* 0x0000002608027c10 */ /* 0x000fca000ff3e0ff */
[----:B---34-:R-:W-:Y:S01]  /*a850*/  IMAD.X R3, RZ, RZ, UR39, P1 ;  /* 0x00000027ff037e24 */ /* 0x018fe200088e06ff */
[----:B------:R-:W-:Y:S07]  /*a860*/  @!P0 BRA `(.L_x_180) ;  /* 0x0000000000088947 */ /* 0x000fee0003800000 */
[----:B------:R0:W-:Y:S01]  /*a870*/  UTMACMDFLUSH ;  /* 0x00000000000079b7 */ /* 0x0001e20000000000 */
[----:B------:R-:W-:-:S04]  /*a880*/  DEPBAR.LE SB0, 0x0 ;  /* 0x000080000000791a */ /* 0x000fc80000000000 */
.L_x_180:
[----:B------:R-:W-:Y:S05]  /*a890*/  BSYNC B0 ;  /* 0x0000000000007941 */ /* 0x000fea0003800000 */
.L_x_179:
[----:B--2---:R2:W5:Y:S02]  /*a8a0*/  ATOMG.E.EXCH.STRONG.GPU PT, RZ, [R2], R9 ;  /* 0x0000000902ff73a8 */ /* 0x00456400041ee100 */
.L_x_175:
[----:B------:R-:W-:Y:S01]  /*a8b0*/  UIADD3 UR34, UR34, 0x1, URZ ;  /* 0x0000000122227890 */ /* 0x000fe2000fffe03f */
[----:B------:R-:W-:Y:S01]  /*a8c0*/  ISETP.NE.AND P0, PT, R7, RZ, PT ;  /* 0x000000ff0700720c */ /* 0x000fe20003f05270 */
[----:B------:R-:W-:Y:S01]  /*a8d0*/  IMAD.MOV.U32 R16, RZ, RZ, R4 ;  /* 0x000000ffff107224 */ /* 0x000fe200078e0004 */
[----:B-12---:R-:W-:Y:S01]  /*a8e0*/  SEL R2, RZ, 0x1, !P3 ;  /* 0x00000001ff027807 */ /* 0x006fe20005800000 */
[----:B------:R-:W-:Y:S01]  /*a8f0*/  UISETP.NE.AND UP0, UPT, UR34, 0x8, UPT ;  /* 0x000000082200788c */ /* 0x000fe2000bf05270 */
[----:B------:R-:W-:Y:S02]  /*a900*/  IMAD.MOV.U32 R17, RZ, RZ, R5 ;  /* 0x000000ffff117224 */ /* 0x000fe400078e0005 */
[----:B------:R-:W-:Y:S01]  /*a910*/  IMAD.MOV.U32 R18, RZ, RZ, R6 ;  /* 0x000000ffff127224 */ /* 0x000fe200078e0006 */
[----:B------:R-:W-:Y:S02]  /*a920*/  USEL UR8, URZ, 0x1, UP0 ;  /* 0x000000013f087887 */ /* 0x000fe40008000000 */
[----:B------:R-:W-:-:S04]  /*a930*/  USEL UR34, UR34, URZ, UP0 ;  /* 0x0000003f22227287 */ /* 0x000fc80008000000 */
[----:B------:R-:W-:Y:S01]  /*a940*/  LOP3.LUT R12, R12, UR8, RZ, 0x3c, !PT ;  /* 0x000000080c0c7c12 */ /* 0x000fe2000f8e3cff */
[----:B------:R-:W-:Y:S07]  /*a950*/  @P0 BRA `(.L_x_181) ;  /* 0xffffffe800a80947 */ /* 0x000fee000383ffff */
[----:B-----5:R-:W-:Y:S01]  /*a960*/  ELECT P0, URZ, PT ;  /* 0x00000000003f782f */ /* 0x020fe20003800000 */
[----:B------:R-:W-:-:S12]  /*a970*/  BSSY B0, `(.L_x_182) ;  /* 0x0000017000007945 */ /* 0x000fd80003800000 */
[----:B------:R-:W-:Y:S05]  /*a980*/  @!P0 BRA `(.L_x_183) ;  /* 0x0000000000548947 */ /* 0x000fea0003800000 */
[----:B------:R-:W-:Y:S05]  /*a990*/  @!P2 BRA `(.L_x_184) ;  /* 0x000000000004a947 */ /* 0x000fea0003800000 */
[----:B------:R-:W-:Y:S01]  /*a9a0*/  BPT.TRAP 0x1 ;  /* 0x000000040000795c */ /* 0x000fe20000300000 */
.L_x_184:
[----:B------:R-:W1:Y:S02]  /*a9b0*/  SYNCS.PHASECHK.TRANS64.TRYWAIT P0, [UR31+0x384c0], R0 ;  /* 0x0384c000ff0075a7 */ /* 0x000e64000800015f */
[----:B-1----:R-:W-:Y:S05]  /*a9c0*/  @!P0 BRA `(.L_x_185) ;  /* 0x0000004800048947 */ /* 0x002fea0003800000 */
.L_x_283:
[----:B------:R-:W-:Y:S05]  /*a9d0*/  @!P2 BRA `(.L_x_186) ;  /* 0x000000000004a947 */ /* 0x000fea0003800000 */
[----:B------:R-:W-:Y:S01]  /*a9e0*/  BPT.TRAP 0x1 ;  /* 0x000000040000795c */ /* 0x000fe20000300000 */
.L_x_186:
[----:B------:R-:W2:Y:S02]  /*a9f0*/  SYNCS.PHASECHK.TRANS64.TRYWAIT P0, [UR31+0x384c8], R0 ;  /* 0x0384c800ff0075a7 */ /* 0x000ea4000800015f */
[----:B--2---:R-:W-:Y:S05]  /*aa00*/  @!P0 BRA `(.L_x_187) ;  /* 0x00000048000c8947 */ /* 0x004fea0003800000 */
.L_x_284:
[----:B------:R-:W-:Y:S05]  /*aa10*/  @!P2 BRA `(.L_x_188) ;  /* 0x000000000004a947 */ /* 0x000fea0003800000 */
[----:B------:R-:W-:Y:S01]  /*aa20*/  BPT.TRAP 0x1 ;  /* 0x000000040000795c */ /* 0x000fe20000300000 */
.L_x_188:
[----:B------:R-:W2:Y:S02]  /*aa30*/  SYNCS.PHASECHK.TRANS64.TRYWAIT P0, [UR31+0x384d0], R0 ;  /* 0x0384d000ff0075a7 */ /* 0x000ea4000800015f */
[----:B--2---:R-:W-:Y:S05]  /*aa40*/  @!P0 BRA `(.L_x_189) ;  /* 0x0000004800148947 */ /* 0x004fea0003800000 */
.L_x_285:
[----:B------:R-:W-:Y:S05]  /*aa50*/  @!P2 BRA `(.L_x_190) ;  /* 0x000000000004a947 */ /* 0x000fea0003800000 */
[----:B------:R-:W-:Y:S01]  /*aa60*/  BPT.TRAP 0x1 ;  /* 0x000000040000795c */ /* 0x000fe20000300000 */
.L_x_190:
[----:B-1----:R-:W-:-:S05]  /*aa70*/  IMAD.MOV.U32 R0, RZ, RZ, 0x1 ;  /* 0x00000001ff007424 */ /* 0x002fca00078e00ff */
[----:B------:R-:W-:-:S07]  /*aa80*/  SHF.L.U32 R0, R0, 0x1f, RZ ;  /* 0x0000001f00007819 */ /* 0x000fce00000006ff */
.L_x_191:
[----:B-1-34-:R-:W-:-:S04]  /*aa90*/  IMAD.U32 R3, RZ, RZ, UR31 ;  /* 0x0000001fff037e24 */ /* 0x01afc8000f8e00ff */
[----:B------:R1:W2:Y:S03]  /*aaa0*/  SYNCS.PHASECHK.TRANS64.TRYWAIT P0, [R3+URZ+0x384d8], R0 ;  /* 0x0384d800030075a7 */ /* 0x0002a6000800017f */
[----:B--2---:R-:W-:Y:S05]  /*aab0*/  @!P0 NANOSLEEP.SYNCS 0x989680 ;  /* 0x009896800000895d */ /* 0x004fea0003900000 */
[----:B------:R-:W2:Y:S02]  /*aac0*/  @!P0 SYNCS.PHASECHK.TRANS64 P0, [R3+URZ+0x384d8], R0 ;  /* 0x0384d800030085a7 */ /* 0x000ea4000800007f */
[----:B--2---:R-:W-:Y:S05]  /*aad0*/  @!P0 BRA `(.L_x_191) ;  /* 0xfffffffc00ec8947 */ /* 0x004fea000383ffff */
.L_x_183:
[----:B------:R-:W-:Y:S05]  /*aae0*/  BSYNC B0 ;  /* 0x0000000000007941 */ /* 0x000fea0003800000 */
.L_x_182:
[----:B------:R-:W-:Y:S05]  /*aaf0*/  EXIT ;  /* 0x000000000000794d */ /* 0x000fea0003800000 */
.L_x_112:
[----:B------:R-:W1:Y:S01]  /*ab00*/  S2UR UR4, SR_CTAID.Y ;  /* 0x00000000000479c3 */ /* 0x000e620000002600 */
[----:B------:R-:W3:Y:S01]  /*ab10*/  S2R R32, SR_LANEID ;  /* 0x0000000000207919 */ /* 0x000ee20000000000 */
[----:B------:R-:W-:Y:S01]  /*ab20*/  ELECT P0, URZ, PT ;  /* 0x00000000003f782f */ /* 0x000fe20003800000 */
[----:B------:R-:W-:Y:S01]  /*ab30*/  BSSY B0, `(.L_x_192) ;  /* 0x0000037000007945 */ /* 0x000fe20003800000 */
[----:B------:R-:W-:Y:S01]  /*ab40*/  ULDC.64 UR16, c[0x0][0x508] ;  /* 0x0001420000107ab9 */ /* 0x000fe20000000a00 */
[----:B-1----:R-:W-:-:S04]  /*ab50*/  UIMAD UR4, UR4, UR41, UR40 ;  /* 0x00000029040472a4 */ /* 0x002fc8000f8e0228 */
[----:B------:R-:W-:-:S06]  /*ab60*/  UIMAD.WIDE UR16, UR4, 0x80, UR16 ;  /* 0x00000080041078a5 */ /* 0x000fcc000f8e0210 */
[----:B------:R-:W-:Y:S06]  /*ab70*/  @!P0 BRA `(.L_x_193) ;  /* 0x0000000000c88947 */ /* 0x000fec0003800000 */
[----:B------:R-:W1:Y:S01]  /*ab80*/  LDC.64 R20, c[0x0][0x300] ;  /* 0x0000c000ff147b82 */ /* 0x000e620000000a00 */
[----:B------:R-:W-:Y:S02]  /*ab90*/  UMOV UR4, 0x400 ;  /* 0x0000040000047882 */ /* 0x000fe40000000000 */
[----:B--2---:R-:W-:-:S05]  /*aba0*/  ULEA UR4, UR42, UR4, 0x18 ;  /* 0x000000042a047291 */ /* 0x004fca000f8ec03f */
[----:B------:R-:W1:Y:S08]  /*abb0*/  LDC.64 R22, c[0x0][0x308] ;  /* 0x0000c200ff167b82 */ /* 0x000e700000000a00 */
[----:B------:R-:W2:Y:S08]  /*abc0*/  LDC.64 R12, c[0x0][0x310] ;  /* 0x0000c400ff0c7b82 */ /* 0x000eb00000000a00 */
[----:B------:R-:W2:Y:S08]  /*abd0*/  LDC.64 R14, c[0x0][0x318] ;  /* 0x0000c600ff0e7b82 */ /* 0x000eb00000000a00 */
[----:B------:R-:W4:Y:S01]  /*abe0*/  LDC.64 R8, c[0x0][0x320] ;  /* 0x0000c800ff087b82 */ /* 0x000f220000000a00 */
[----:B-1----:R1:W-:Y:S07]  /*abf0*/  STS.128 [UR4+0x38580], R20 ;  /* 0x03858014ff007988 */ /* 0x0023ee0008000c04 */
[----:B------:R-:W4:Y:S08]  /*ac00*/  LDC.64 R10, c[0x0][0x328] ;  /* 0x0000ca00ff0a7b82 */ /* 0x000f300000000a00 */
[----:B------:R-:W5:Y:S01]  /*ac10*/  LDC.64 R4, c[0x0][0x330] ;  /* 0x0000cc00ff047b82 */ /* 0x000f620000000a00 */
[----:B--2---:R2:W-:Y:S07]  /*ac20*/  STS.128 [UR4+0x38590], R12 ;  /* 0x0385900cff007988 */ /* 0x0045ee0008000c04 */
[----:B------:R-:W5:Y:S01]  /*ac30*/  LDC.64 R6, c[0x0][0x338] ;  /* 0x0000ce00ff067b82 */ /* 0x000f620000000a00 */
[----:B----4-:R4:W-:Y:S07]  /*ac40*/  STS.128 [UR4+0x385a0], R8 ;  /* 0x0385a008ff007988 */ /* 0x0109ee0008000c04 */
[----:B------:R-:W3:Y:S08]  /*ac50*/  LDC.64 R28, c[0x0][0x340] ;  /* 0x0000d000ff1c7b82 */ /* 0x000ef00000000a00 */
[----:B------:R-:W3:Y:S01]  /*ac60*/  LDC.64 R30, c[0x0][0x348] ;  /* 0x0000d200ff1e7b82 */ /* 0x000ee20000000a00 */
[----:B-----5:R5:W-:Y:S07]  /*ac70*/  STS.128 [UR4+0x385b0], R4 ;  /* 0x0385b004ff007988 */ /* 0x020bee0008000c04 */
[----:B------:R-:W4:Y:S08]  /*ac80*/  LDC.64 R24, c[0x0][0x350] ;  /* 0x0000d400ff187b82 */ /* 0x000f300000000a00 */
[----:B------:R-:W4:Y:S08]  /*ac90*/  LDC.64 R26, c[0x0][0x358] ;  /* 0x0000d600ff1a7b82 */ /* 0x000f300000000a00 */
[----:B-1----:R-:W1:Y:S01]  /*aca0*/  LDC.64 R20, c[0x0][0x360] ;  /* 0x0000d800ff147b82 */ /* 0x002e620000000a00 */
[----:B---3--:R3:W-:Y:S07]  /*acb0*/  STS.128 [UR4+0x385c0], R28 ;  /* 0x0385c01cff007988 */ /* 0x0087ee0008000c04 */
[----:B------:R-:W1:Y:S08]  /*acc0*/  LDC.64 R22, c[0x0][0x368] ;  /* 0x0000da00ff167b82 */ /* 0x000e700000000a00 */
[----:B--2---:R-:W2:Y:S01]  /*acd0*/  LDC.64 R12, c[0x0][0x370] ;  /* 0x0000dc00ff0c7b82 */ /* 0x004ea20000000a00 */
[----:B----4-:R4:W-:Y:S07]  /*ace0*/  STS.128 [UR4+0x385d0], R24 ;  /* 0x0385d018ff007988 */ /* 0x0109ee0008000c04 */
[----:B------:R-:W2:Y:S08]  /*acf0*/  LDC.64 R14, c[0x0][0x378] ;  /* 0x0000de00ff0e7b82 */ /* 0x000eb00000000a00 */
[----:B------:R-:W3:Y:S01]  /*ad00*/  LDC.64 R8, c[0x0][0x400] ;  /* 0x00010000ff087b82 */ /* 0x000ee20000000a00 */
[----:B-1----:R1:W-:Y:S07]  /*ad10*/  STS.128 [UR4+0x385e0], R20 ;  /* 0x0385e014ff007988 */ /* 0x0023ee0008000c04 */
[----:B------:R-:W3:Y:S08]  /*ad20*/  LDC.64 R10, c[0x0][0x408] ;  /* 0x00010200ff0a7b82 */ /* 0x000ef00000000a00 */
[----:B-----5:R-:W5:Y:S01]  /*ad30*/  LDC.64 R4, c[0x0][0x410] ;  /* 0x00010400ff047b82 */ /* 0x020f620000000a00 */
[----:B--2---:R2:W-:Y:S07]  /*ad40*/  STS.128 [UR4+0x385f0], R12 ;  /* 0x0385f00cff007988 */ /* 0x0045ee0008000c04 */
[----:B------:R-:W5:Y:S01]  /*ad50*/  LDC.64 R6, c[0x0][0x418] ;  /* 0x00010600ff067b82 */ /* 0x000f620000000a00 */
[----:B---3--:R3:W-:Y:S07]  /*ad60*/  STS.128 [UR4+0x38600], R8 ;  /* 0x03860008ff007988 */ /* 0x0087ee0008000c04 */
[----:B------:R-:W2:Y:S08]  /*ad70*/  LDC.64 R28, c[0x0][0x420] ;  /* 0x00010800ff1c7b82 */ /* 0x000eb00000000a00 */
[----:B------:R-:W2:Y:S01]  /*ad80*/  LDC.64 R30, c[0x0][0x428] ;  /* 0x00010a00ff1e7b82 */ /* 0x000ea20000000a00 */
[----:B-----5:R5:W-:Y:S07]  /*ad90*/  STS.128 [UR4+0x38610], R4 ;  /* 0x03861004ff007988 */ /* 0x020bee0008000c04 */
[----:B----4-:R-:W4:Y:S08]  /*ada0*/  LDC.64 R24, c[0x0][0x430] ;  /* 0x00010c00ff187b82 */ /* 0x010f300000000a00 */
[----:B------:R-:W4:Y:S08]  /*adb0*/  LDC.64 R26, c[0x0][0x438] ;  /* 0x00010e00ff1a7b82 */ /* 0x000f300000000a00 */
[----:B-1----:R-:W1:Y:S01]  /*adc0*/  LDC.64 R20, c[0x0][0x440] ;  /* 0x00011000ff147b82 */ /* 0x002e620000000a00 */
[----:B--2---:R2:W-:Y:S07]  /*add0*/  STS.128 [UR4+0x38620], R28 ;  /* 0x0386201cff007988 */ /* 0x0045ee0008000c04 */
[----:B------:R-:W1:Y:S08]  /*ade0*/  LDC.64 R22, c[0x0][0x448] ;  /* 0x00011200ff167b82 */ /* 0x000e700000000a00 */
[----:B------:R-:W2:Y:S01]  /*adf0*/  LDC.64 R12, c[0x0][0x450] ;  /* 0x00011400ff0c7b82 */ /* 0x000ea20000000a00 */
[----:B----4-:R4:W-:Y:S07]  /*ae00*/  STS.128 [UR4+0x38630], R24 ;  /* 0x03863018ff007988 */ /* 0x0109ee0008000c04 */
[----:B------:R-:W2:Y:S08]  /*ae10*/  LDC.64 R14, c[0x0][0x458] ;  /* 0x00011600ff0e7b82 */ /* 0x000eb00000000a00 */
[----:B---3--:R-:W3:Y:S01]  /*ae20*/  LDC.64 R8, c[0x0][0x460] ;  /* 0x00011800ff087b82 */ /* 0x008ee20000000a00 */
[----:B-1----:R4:W-:Y:S07]  /*ae30*/  STS.128 [UR4+0x38640], R20 ;  /* 0x03864014ff007988 */ /* 0x0029ee0008000c04 */
[----:B------:R-:W3:Y:S08]  /*ae40*/  LDC.64 R10, c[0x0][0x468] ;  /* 0x00011a00ff0a7b82 */ /* 0x000ef00000000a00 */
[----:B-----5:R-:W1:Y:S01]  /*ae50*/  LDC.64 R4, c[0x0][0x470] ;  /* 0x00011c00ff047b82 */ /* 0x020e620000000a00 */
[----:B--2---:R4:W-:Y:S07]  /*ae60*/  STS.128 [UR4+0x38650], R12 ;  /* 0x0386500cff007988 */ /* 0x0049ee0008000c04 */
[----:B------:R-:W1:Y:S01]  /*ae70*/  LDC.64 R6, c[0x0][0x478] ;  /* 0x00011e00ff067b82 */ /* 0x000e620000000a00 */
[----:B---3--:R4:W-:Y:S04]  /*ae80*/  STS.128 [UR4+0x38660], R8 ;  /* 0x03866008ff007988 */ /* 0x0089e80008000c04 */
[----:B-1----:R4:W-:Y:S02]  /*ae90*/  STS.128 [UR4+0x38670], R4 ;  /* 0x03867004ff007988 */ /* 0x0029e40008000c04 */
.L_x_193:
[----:B--2---:R-:W-:Y:S05]  /*aea0*/  BSYNC B0 ;  /* 0x0000000000007941 */ /* 0x004fea0003800000 */
.L_x_192:
[----:B------:R-:W-:Y:S01]  /*aeb0*/  ELECT P0, URZ, PT ;  /* 0x00000000003f782f */ /* 0x000fe20003800000 */
[----:B------:R-:W-:Y:S01]  /*aec0*/  NOP ;  /* 0x0000000000007918 */ /* 0x000fe20000000000 */
[----:B------:R-:W-:Y:S11]  /*aed0*/  BSSY B0, `(.L_x_194) ;  /* 0x0000050000007945 */ /* 0x000ff60003800000 */
[----:B------:R-:W-:Y:S05]  /*aee0*/  @!P0 BRA `(.L_x_195) ;  /* 0x0000000400388947 */ /* 0x000fea0003800000 */
[C---:B----4-:R-:W-:Y:S01]  /*aef0*/  IMAD.SHL.U32 R12, R18.reuse, 0x8, RZ ;  /* 0x00000008120c7824 */ /* 0x050fe200078e00ff */
[----:B------:R-:W-:Y:S01]  /*af00*/  ULDC.64 UR4, c[0x0][0x518] ;  /* 0x0001460000047ab9 */ /* 0x000fe20000000a00 */
[----:B------:R-:W-:Y:S01]  /*af10*/  ULDC.64 UR6, c[0x0][0x528] ;  /* 0x00014a0000067ab9 */ /* 0x000fe20000000a00 */
[----:B------:R-:W-:Y:S02]  /*af20*/  SHF.L.U64.HI R3, R18, 0x3, R3 ;  /* 0x0000000312037819 */ /* 0x000fe40000010203 */
[C---:B------:R-:W-:Y:S02]  /*af30*/  IADD3 R10, P0, R12.reuse, UR4, RZ ;  /* 0x000000040c0a7c10 */ /* 0x040fe4000ff1e0ff */
[----:B------:R-:W-:Y:S02]  /*af40*/  IADD3 R8, P1, R12, UR6, RZ ;  /* 0x000000060c087c10 */ /* 0x000fe4000ff3e0ff */
[C---:B------:R-:W-:Y:S01]  /*af50*/  IADD3.X R11, R3.reuse, UR5, RZ, P0, !PT ;  /* 0x00000005030b7c10 */ /* 0x040fe200087fe4ff */
[----:B------:R-:W-:Y:S01]  /*af60*/  ULDC.64 UR4, c[0x0][0x510] ;  /* 0x0001440000047ab9 */ /* 0x000fe20000000a00 */
[----:B------:R-:W-:Y:S01]  /*af70*/  IADD3.X R9, R3, UR7, RZ, P1, !PT ;  /* 0x0000000703097c10 */ /* 0x000fe20008ffe4ff */
[----:B------:R-:W-:-:S03]  /*af80*/  ULDC.64 UR6, c[0x0][0x520] ;  /* 0x0001480000067ab9 */ /* 0x000fc60000000a00 */
[----:B------:R-:W2:Y:S04]  /*af90*/  LDG.E.64 R10, desc[UR58][R10.64] ;  /* 0x0000003a0a0a7981 */ /* 0x000ea8000c1e1b00 */
[----:B------:R-:W4:Y:S01]  /*afa0*/  LDG.E.64 R8, desc[UR58][R8.64] ;  /* 0x0000003a08087981 */ /* 0x000f22000c1e1b00 */
[C---:B------:R-:W-:Y:S02]  /*afb0*/  IADD3 R14, P0, R12.reuse, UR4, RZ ;  /* 0x000000040c0e7c10 */ /* 0x040fe4000ff1e0ff */
[----:B------:R-:W-:Y:S02]  /*afc0*/  IADD3 R12, P1, R12, UR6, RZ ;  /* 0x000000060c0c7c10 */ /* 0x000fe4000ff3e0ff */
[C---:B------:R-:W-:Y:S02]  /*afd0*/  IADD3.X R15, R3.reuse, UR5, RZ, P0, !PT ;  /* 0x00000005030f7c10 */ /* 0x040fe400087fe4ff */
[----:B------:R-:W-:-:S04]  /*afe0*/  IADD3.X R13, R3, UR7, RZ, P1, !PT ;  /* 0x00000007030d7c10 */ /* 0x000fc80008ffe4ff */
[----:B------:R-:W5:Y:S04]  /*aff0*/  LDG.E.64 R14, desc[UR58][R14.64] ;  /* 0x0000003a0e0e7981 */ /* 0x000f68000c1e1b00 */
[----:B------:R-:W3:Y:S01]  /*b000*/  LDG.E.64 R12, desc[UR58][R12.64] ;  /* 0x0000003a0c0c7981 */ /* 0x000ee2000c1e1b00 */
[----:B------:R-:W-:Y:S02]  /*b010*/  UMOV UR4, 0x400 ;  /* 0x0000040000047882 */ /* 0x000fe40000000000 */
[----:B------:R-:W-:-:S04]  /*b020*/  ULEA UR4, UR42, UR4, 0x18 ;  /* 0x000000042a047291 */ /* 0x000fc8000f8ec03f */
[----:B------:R-:W-:Y:S02]  /*b030*/  UIADD3 UR6, UR4, 0x38600, URZ ;  /* 0x0003860004067890 */ /* 0x000fe4000fffe03f */
[----:B------:R-:W-:-:S03]  /*b040*/  UIADD3 UR5, UR4, 0x38580, URZ ;  /* 0x0003858004057890 */ /* 0x000fc6000fffe03f */
[----:B------:R-:W1:Y:S01]  /*b050*/  LDS R4, [UR4+0x3859c] ;  /* 0x03859c04ff047984 */ /* 0x000e620008000800 */
[----:B------:R-:W-:Y:S02]  /*b060*/  IMAD.U32 R22, RZ, RZ, UR6 ;  /* 0x00000006ff167e24 */ /* 0x000fe4000f8e00ff */
[----:B------:R-:W-:Y:S01]  /*b070*/  MOV R20, UR5 ;  /* 0x0000000500147c02 */ /* 0x000fe20008000f00 */
[----:B------:R-:W5:Y:S02]  /*b080*/  LDS R5, [UR4+0x3861c] ;  /* 0x03861c04ff057984 */ /* 0x000f640008000800 */
[----:B------:R-:W-:Y:S02]  /*b090*/  SHF.R.U64 R22, R22, 0x4, RZ ;  /* 0x0000000416167819 */ /* 0x000fe400000012ff */
[----:B------:R-:W-:Y:S01]  /*b0a0*/  SHF.R.U64 R20, R20, 0x4, RZ ;  /* 0x0000000414147819 */ /* 0x000fe200000012ff */
[----:B------:R-:W-:Y:S04]  /*b0b0*/  STS [UR4+0x385b0], RZ ;  /* 0x0385b0ffff007988 */ /* 0x000fe80008000804 */
[----:B------:R-:W-:Y:S04]  /*b0c0*/  STS [UR4+0x38590], R20 ;  /* 0x03859014ff007988 */ /* 0x000fe80008000804 */
[----:B------:R-:W-:Y:S04]  /*b0d0*/  STS [UR4+0x38594], R20 ;  /* 0x03859414ff007988 */ /* 0x000fe80008000804 */
[----:B------:R-:W-:Y:S04]  /*b0e0*/  STS [UR4+0x38610], R22 ;  /* 0x03861016ff007988 */ /* 0x000fe80008000804 */
[----:B------:R-:W-:Y:S04]  /*b0f0*/  STS [UR4+0x38614], R22 ;  /* 0x03861416ff007988 */ /* 0x000fe80008000804 */
[----:B------:R-:W-:Y:S01]  /*b100*/  STS [UR4+0x38630], RZ ;  /* 0x038630ffff007988 */ /* 0x000fe20008000804 */
[----:B--2---:R-:W-:-:S02]  /*b110*/  SHF.L.U64.HI R11, R10, 0x1, R11 ;  /* 0x000000010a0b7819 */ /* 0x004fc4000001020b */
[----:B----4-:R-:W-:Y:S02]  /*b120*/  SHF.L.U64.HI R3, R8, 0x1, R9 ;  /* 0x0000000108037819 */ /* 0x010fe40000010209 */
[----:B------:R-:W-:Y:S02]  /*b130*/  LOP3.LUT R11, R11, 0x1fffffff, RZ, 0xc0, !PT ;  /* 0x1fffffff0b0b7812 */ /* 0x000fe400078ec0ff */
[----:B------:R-:W-:Y:S02]  /*b140*/  LOP3.LUT R3, R3, 0x1fffffff, RZ, 0xc0, !PT ;  /* 0x1fffffff03037812 */ /* 0x000fe400078ec0ff */
[----:B------:R-:W-:Y:S02]  /*b150*/  SHF.R.U32.HI R7, RZ, 0x4, R11 ;  /* 0x00000004ff077819 */ /* 0x000fe4000001160b */
[----:B------:R-:W-:Y:S02]  /*b160*/  SHF.R.U32.HI R6, RZ, 0x4, R3 ;  /* 0x00000004ff067819 */ /* 0x000fe40000011603 */
[----:B-1----:R-:W-:Y:S01]  /*b170*/  LOP3.LUT R4, R4, 0xf, R7, 0xb8, !PT ;  /* 0x0000000f04047812 */ /* 0x002fe200078eb807 */
[----:B-----5:R-:W-:Y:S01]  /*b180*/  STS.64 [UR4+0x38580], R14 ;  /* 0x0385800eff007988 */ /* 0x020fe20008000a04 */
[----:B------:R-:W-:-:S03]  /*b190*/  LOP3.LUT R6, R5, 0xf, R6, 0xb8, !PT ;  /* 0x0000000f05067812 */ /* 0x000fc600078eb806 */
[----:B------:R1:W-:Y:S04]  /*b1a0*/  STS [UR4+0x3859c], R4 ;  /* 0x03859c04ff007988 */ /* 0x0003e80008000804 */
[----:B------:R-:W-:Y:S04]  /*b1b0*/  STS [UR4+0x3861c], R6 ;  /* 0x03861c06ff007988 */ /* 0x000fe80008000804 */
[----:B------:R-:W2:Y:S01]  /*b1c0*/  LDS R5, [UR4+0x3859c] ;  /* 0x03859c04ff057984 */ /* 0x000ea20008000800 */
[----:B-1----:R-:W-:-:S03]  /*b1d0*/  VIADD R4, R19, 0xffffffff ;  /* 0xffffffff13047836 */ /* 0x002fc60000000000 */
[----:B------:R-:W1:Y:S04]  /*b1e0*/  LDS R7, [UR4+0x3861c] ;  /* 0x03861c04ff077984 */ /* 0x000e680008000800 */
[----:B---3--:R-:W-:Y:S01]  /*b1f0*/  STS.64 [UR4+0x38600], R12 ;  /* 0x0386000cff007988 */ /* 0x008fe20008000a04 */
[----:B--2---:R-:W-:Y:S02]  /*b200*/  LOP3.LUT R5, R5, 0xf0, RZ, 0xb8, !PT ;  /* 0x000000f005057812 */ /* 0x004fe400078eb8ff */
[----:B-1----:R-:W-:-:S03]  /*b210*/  LOP3.LUT R7, R7, 0xf0, RZ, 0xb8, !PT ;  /* 0x000000f007077812 */ /* 0x002fc600078eb8ff */
[----:B------:R1:W-:Y:S04]  /*b220*/  STS [UR4+0x3859c], R5 ;  /* 0x03859c05ff007988 */ /* 0x0003e80008000804 */
[----:B------:R2:W-:Y:S04]  /*b230*/  STS [UR4+0x3861c], R7 ;  /* 0x03861c07ff007988 */ /* 0x0005e80008000804 */
[----:B------:R-:W3:Y:S01]  /*b240*/  LDS R21, [UR4+0x3859c] ;  /* 0x03859c04ff157984 */ /* 0x000ee20008000800 */
[----:B-1----:R-:W-:Y:S02]  /*b250*/  VIADD R5, R2, 0xffffffff ;  /* 0xffffffff02057836 */ /* 0x002fe40000000000 */
[----:B------:R-:W-:Y:S01]  /*b260*/  IMAD.SHL.U32 R2, R10, 0x2, RZ ;  /* 0x000000020a027824 */ /* 0x000fe200078e00ff */
[----:B------:R-:W1:Y:S01]  /*b270*/  LDS R23, [UR4+0x3861c] ;  /* 0x03861c04ff177984 */ /* 0x000e620008000800 */
[----:B--2---:R-:W-:-:S03]  /*b280*/  CS2R R6, SRZ ;  /* 0x0000000000067805 */ /* 0x004fc6000001ff00 */
[----:B------:R-:W-:Y:S02]  /*b290*/  LOP3.LUT R2, R2, 0xfffffffe, RZ, 0xc0, !PT ;  /* 0xfffffffe02027812 */ /* 0x000fe400078ec0ff */
[----:B------:R2:W-:Y:S02]  /*b2a0*/  STS.128 [UR4+0x385a0], R4 ;  /* 0x0385a004ff007988 */ /* 0x0005e40008000c04 */
[----:B------:R-:W-:-:S05]  /*b2b0*/  SHF.R.U64 R11, R2, 0x4, R11 ;  /* 0x00000004020b7819 */ /* 0x000fca000000120b */
[----:B------:R-:W-:Y:S01]  /*b2c0*/  STS [UR4+0x3858c], R11 ;  /* 0x03858c0bff007988 */ /* 0x000fe20008000804 */
[----:B--2---:R-:W-:Y:S02]  /*b2d0*/  VIADD R5, R0, 0xffffffff ;  /* 0xffffffff00057836 */ /* 0x004fe40000000000 */
[----:B------:R-:W-:-:S03]  /*b2e0*/  IMAD.SHL.U32 R0, R8, 0x2, RZ ;  /* 0x0000000208007824 */ /* 0x000fc600078e00ff */
[----:B------:R-:W-:Y:S02]  /*b2f0*/  STS.128 [UR4+0x38620], R4 ;  /* 0x03862004ff007988 */ /* 0x000fe40008000c04 */
[----:B------:R-:W-:-:S04]  /*b300*/  LOP3.LUT R0, R0, 0xfffffffe, RZ, 0xc0, !PT ;  /* 0xfffffffe00007812 */ /* 0x000fc800078ec0ff */
[----:B------:R-:W-:Y:S02]  /*b310*/  SHF.R.U64 R3, R0, 0x4, R3 ;  /* 0x0000000400037819 */ /* 0x000fe40000001203 */
[----:B---3--:R-:W-:-:S03]  /*b320*/  LOP3.LUT R21, R21, 0xf00, RZ, 0xb8, !PT ;  /* 0x00000f0015157812 */ /* 0x008fc600078eb8ff */
[----:B------:R-:W-:Y:S01]  /*b330*/  STS [UR4+0x3860c], R3 ;  /* 0x03860c03ff007988 */ /* 0x000fe20008000804 */
[----:B-1----:R-:W-:-:S03]  /*b340*/  LOP3.LUT R23, R23, 0xf00, RZ, 0xb8, !PT ;  /* 0x00000f0017177812 */ /* 0x002fc600078eb8ff */
[----:B------:R-:W-:Y:S04]  /*b350*/  STS.64 [UR4+0x38598], R20 ;  /* 0x03859814ff007988 */ /* 0x000fe80008000a04 */
[----:B------:R-:W-:Y:S04]  /*b360*/  STS.64 [UR4+0x38618], R22 ;  /* 0x03861816ff007988 */ /* 0x000fe80008000a04 */
[----:B------:R-:W1:Y:S04]  /*b370*/  LDS R24, [UR4+0x3859c] ;  /* 0x03859c04ff187984 */ /* 0x000e680008000800 */
[----:B------:R-:W2:Y:S01]  /*b380*/  LDS R9, [UR4+0x3861c] ;  /* 0x03861c04ff097984 */ /* 0x000ea20008000800 */
[----:B-1----:R-:W-:-:S02]  /*b390*/  LOP3.LUT R0, R24, 0xf000, RZ, 0xb8, !PT ;  /* 0x0000f00018007812 */ /* 0x002fc400078eb8ff */
[----:B--2---:R-:W-:-:S03]  /*b3a0*/  LOP3.LUT R9, R9, 0xf000, RZ, 0xb8, !PT ;  /* 0x0000f00009097812 */ /* 0x004fc600078eb8ff */
[----:B------:R1:W-:Y:S04]  /*b3b0*/  STS [UR4+0x3859c], R0 ;  /* 0x03859c00ff007988 */ /* 0x0003e80008000804 */
[----:B------:R1:W-:Y:S02]  /*b3c0*/  STS [UR4+0x3861c], R9 ;  /* 0x03861c09ff007988 */ /* 0x0003e40008000804 */
.L_x_195:
[----:B------:R-:W-:Y:S05]  /*b3d0*/  BSYNC B0 ;  /* 0x0000000000007941 */ /* 0x000fea0003800000 */
.L_x_194:
[----:B------:R-:W-:Y:S01]  /*b3e0*/  ELECT P0, URZ, PT ;  /* 0x00000000003f782f */ /* 0x000fe20003800000 */
[----:B------:R-:W-:Y:S01]  /*b3f0*/  NOP ;  /* 0x0000000000007918 */ /* 0x000fe20000000000 */
[----:B------:R-:W-:Y:S11]  /*b400*/  BSSY B0, `(.L_x_196) ;  /* 0x0000004000007945 */ /* 0x000ff60003800000 */
[----:B------:R-:W-:Y:S05]  /*b410*/  @!P0 BRA `(.L_x_197) ;  /* 0x0000000000088947 */ /* 0x000fea0003800000 */
[----:B------:R0:W-:Y:S01]  /*b420*/  UTMACMDFLUSH ;  /* 0x00000000000079b7 */ /* 0x0001e20000000000 */
[----:B------:R-:W-:-:S04]  /*b430*/  DEPBAR.LE SB0, 0x0 ;  /* 0x000080000000791a */ /* 0x000fc80000000000 */
.L_x_197:
[----:B------:R-:W-:Y:S05]  /*b440*/  BSYNC B0 ;  /* 0x0000000000007941 */ /* 0x000fea0003800000 */
.L_x_196:
[----:B------:R-:W-:Y:S01]  /*b450*/  UMOV UR4, 0x400 ;  /* 0x0000040000047882 */ /* 0x000fe20000000000 */
[----:B---3--:R-:W-:Y:S01]  /*b460*/  IMAD.SHL.U32 R32, R32, 0x4, RZ ;  /* 0x0000000420207824 */ /* 0x008fe200078e00ff */
[----:B------:R-:W-:Y:S01]  /*b470*/  ULEA UR22, UR42, UR4, 0x18 ;  /* 0x000000042a167291 */ /* 0x000fe2000f8ec03f */
[----:B------:R-:W-:-:S03]  /*b480*/  ULDC UR18, c[0x0][0x884] ;  /* 0x0002210000127ab9 */ /* 0x000fc60000000800 */
[----:B------:R-:W-:Y:S01]  /*b490*/  UIADD3 UR28, UR22, 0x38580, URZ ;  /* 0x00038580161c7890 */ /* 0x000fe2000fffe03f */
[----:B----4-:R-:W-:Y:S01]  /*b4a0*/  IADD3 R4, P0, R32, UR16, RZ ;  /* 0x0000001020047c10 */ /* 0x010fe2000ff1e0ff */
[----:B------:R-:W-:Y:S01]  /*b4b0*/  UIMAD.WIDE UR18, UR18, 0x80, UR16 ;  /* 0x00000080121278a5 */ /* 0x000fe2000f8e0210 */
[----:B------:R-:W-:-:S03]  /*b4c0*/  IMAD.MOV.U32 R6, RZ, RZ, 0x1 ;  /* 0x00000001ff067424 */ /* 0x000fc600078e00ff */
[----:B------:R-:W-:Y:S02]  /*b4d0*/  IMAD.X R5, RZ, RZ, UR17, P0 ;  /* 0x00000011ff057e24 */ /* 0x000fe400080e06ff */
[----:B------:R-:W-:Y:S01]  /*b4e0*/  IADD3 R2, P1, R32, UR18, RZ ;  /* 0x0000001220027c10 */ /* 0x000fe2000ff3e0ff */
[----:B------:R-:W2:Y:S04]  /*b4f0*/  LDS R7, [R32+UR28] ;  /* 0x0000001c20077984 */ /* 0x000ea80008000800 */
[----:B-1----:R-:W1:Y:S01]  /*b500*/  LDS R9, [R32+UR28+0x80] ;  /* 0x0000801c20097984 */ /* 0x002e620008000800 */
[----:B------:R-:W-:Y:S01]  /*b510*/  IMAD.X R3, RZ, RZ, UR19, P1 ;  /* 0x00000013ff037e24 */ /* 0x000fe200088e06ff */
[----:B------:R-:W-:Y:S01]  /*b520*/  LOP3.LUT P1, RZ, R33, 0x7f, RZ, 0xc0, !PT ;  /* 0x0000007f21ff7812 */ /* 0x000fe2000782c0ff */
[----:B------:R-:W-:Y:S01]  /*b530*/  IMAD.MOV.U32 R8, RZ, RZ, 0x1 ;  /* 0x00000001ff087424 */ /* 0x000fe200078e00ff */
[----:B------:R-:W-:Y:S01]  /*b540*/  BSSY B0, `(.L_x_198) ;  /* 0x00000f5000007945 */ /* 0x000fe20003800000 */
[----:B------:R-:W-:Y:S01]  /*b550*/  MOV R0, RZ ;  /* 0x000000ff00007202 */ /* 0x000fe20000000f00 */
[----:B------:R-:W-:Y:S01]  /*b560*/  IMAD.MOV.U32 R20, RZ, RZ, 0x1 ;  /* 0x00000001ff147424 */ /* 0x000fe200078e00ff */
[----:B------:R-:W-:Y:S01]  /*b570*/  ISETP.EQ.OR P2, PT, R34, RZ, P1 ;  /* 0x000000ff2200720c */ /* 0x000fe20000f42670 */
[----:B------:R-:W-:-:S02]  /*b580*/  IMAD.MOV.U32 R21, RZ, RZ, RZ ;  /* 0x000000ffff157224 */ /* 0x000fc400078e00ff */
[----:B------:R-:W-:Y:S01]  /*b590*/  IMAD.MOV.U32 R22, RZ, RZ, RZ ;  /* 0x000000ffff167224 */ /* 0x000fe200078e00ff */
[----:B------:R-:W-:Y:S02]  /*b5a0*/  ULOP3.LUT UR30, UR54, 0x1, URZ, 0xfc, !UPT ;  /* 0x00000001361e7892 */ /* 0x000fe4000f8efc3f */
[----:B------:R-:W-:Y:S02]  /*b5b0*/  ULOP3.LUT UR23, UR53, 0x2, URZ, 0xfc, !UPT ;  /* 0x0000000235177892 */ /* 0x000fe4000f8efc3f */
[----:B------:R-:W-:Y:S01]  /*b5c0*/  UIADD3 UR29, UR22, 0x38600, URZ ;  /* 0x00038600161d7890 */ /* 0x000fe2000fffe03f */
[----:B--2---:R-:W5:Y:S04]  /*b5d0*/  ATOMG.E.EXCH.STRONG.GPU PT, RZ, [R4], R7 ;  /* 0x0000000704ff73a8 */ /* 0x004f6800041ee100 */
[----:B-1----:R1:W5:Y:S02]  /*b5e0*/  ATOMG.E.EXCH.STRONG.GPU PT, RZ, [R2], R9 ;  /* 0x0000000902ff73a8 */ /* 0x00236400041ee100 */
[----:B-1----:R-:W-:-:S02]  /*b5f0*/  PRMT R2, R6, 0x7610, R2 ;  /* 0x0000761006027816 */ /* 0x002fc40000000002 */
[----:B------:R-:W-:-:S07]  /*b600*/  PRMT R3, R8, 0x7610, R3 ;  /* 0x0000761008037816 */ /* 0x000fce0000000003 */
.L_x_218:
[----:B------:R-:W-:Y:S01]  /*b610*/  LOP3.LUT P0, RZ, R3, 0xff, RZ, 0xc0, !PT ;  /* 0x000000ff03ff7812 */ /* 0x000fe2000780c0ff */
[----:B-----5:R-:W-:Y:S01]  /*b620*/  VIADD R4, R19, 0x7f ;  /* 0x0000007f13047836 */ /* 0x020fe20000000000 */
[----:B------:R-:W-:Y:S05]  /*b630*/  YIELD ;  /* 0x0000000000007946 */ /* 0x000fea0003800000 */
[----:B------:R-:W-:Y:S01]  /*b640*/  SHF.R.S32.HI R5, RZ, 0x1f, R4 ;  /* 0x0000001fff057819 */ /* 0x000fe20000011404 */
[----:B------:R-:W-:Y:S03]  /*b650*/  BSSY B1, `(.L_x_199) ;  /* 0x0000008000017945 */ /* 0x000fe60003800000 */
[----:B------:R-:W-:-:S02]  /*b660*/  LEA.HI R5, R5, R4, RZ, 0x7 ;  /* 0x0000000405057211 */ /* 0x000fc400078f38ff */
[----:B------:R-:W-:Y:S05]  /*b670*/  @!P0 BRA `(.L_x_200) ;  /* 0x0000000000148947 */ /* 0x000fea0003800000 */
[----:B------:R-:W-:-:S04]  /*b680*/  DEPBAR {5,4,3,2,1,0} ;  /* 0x0000003f0000791a */ /* 0x000fc80000000000 */
[----:B------:R1:W-:Y:S01]  /*b690*/  UTMACCTL.IV [UR16] ;  /* 0x00000000100079b9 */ /* 0x0003e20008000000 */
[----:B------:R-:W-:-:S04]  /*b6a0*/  DEPBAR {5,4,3,2,1,0} ;  /* 0x0000003f0000791a */ /* 0x000fc80000000000 */
[----:B------:R1:W-:Y:S02]  /*b6b0*/  UTMACCTL.IV [UR18] ;  /* 0x00000000120079b9 */ /* 0x0003e40008000000 */
[----:B-1----:R-:W-:Y:S01]  /*b6c0*/  NOP ;  /* 0x0000000000007918 */ /* 0x002fe20000000000 */
.L_x_200:
[----:B------:R-:W-:Y:S05]  /*b6d0*/  BSYNC B1 ;  /* 0x0000000000017941 */ /* 0x000fea0003800000 */
.L_x_199:
[----:B------:R-:W-:Y:S01]  /*b6e0*/  UMOV UR4, 0xffffffff ;  /* 0xffffffff00047882 */ /* 0x000fe20000000000 */
[----:B------:R-:W-:Y:S02]  /*b6f0*/  SHF.R.S32.HI R7, RZ, 0x7, R5 ;  /* 0x00000007ff077819 */ /* 0x000fe40000011405 */
[----:B------:R-:W-:Y:S05]  /*b700*/  BRA.DIV UR4, `(.L_x_201) ;  /* 0x0000003a04fc7947 */ /* 0x000fea000b800000 */
[----:B-----5:R-:W-:-:S13]  /*b710*/  ELECT P6, URZ, PT ;  /* 0x00000000003f782f */ /* 0x020fda00038c0000 */
.L_x_288:
[----:B------:R-:W-:Y:S01]  /*b720*/  ISETP.LT.OR P6, PT, R19, 0x1, !P6 ;  /* 0x000000011300780c */ /* 0x000fe200077c1670 */
[----:B------:R-:W-:-:S12]  /*b730*/  BSSY B1, `(.L_x_202) ;  /* 0x0000038000017945 */ /* 0x000fd80003800000 */
[----:B------:R-:W-:Y:S05]  /*b740*/  @P6 BRA `(.L_x_203) ;  /* 0x0000000000d86947 */ /* 0x000fea0003800000 */
[----:B------:R-:W-:Y:S01]  /*b750*/  IMAD.SHL.U32 R16, R16, 0x100, RZ ;  /* 0x0000010010107824 */ /* 0x000fe200078e00ff */
[----:B------:R-:W-:Y:S01]  /*b760*/  MOV R10, RZ ;  /* 0x000000ff000a7202 */ /* 0x000fe20000000f00 */
[----:B------:R-:W-:Y:S02]  /*b770*/  IMAD.SHL.U32 R17, R17, 0x80, RZ ;  /* 0x0000008011117824 */ /* 0x000fe400078e00ff */
[----:B------:R-:W-:Y:S02]  /*b780*/  VIADD R9, R7, 0x1 ;  /* 0x0000000107097836 */ /* 0x000fe40000000000 */
[----:B------:R-:W-:Y:S02]  /*b790*/  IMAD.MOV.U32 R3, RZ, RZ, R20 ;  /* 0x000000ffff037224 */ /* 0x000fe400078e0014 */
[----:B------:R-:W-:-:S07]  /*b7a0*/  IMAD.MOV.U32 R4, RZ, RZ, R0 ;  /* 0x000000ffff047224 */ /* 0x000fce00078e0000 */
.L_x_207:
[----:B--2---:R-:W-:Y:S01]  /*b7b0*/  LEA R8, R4, UR22, 0x3 ;  /* 0x0000001604087c11 */ /* 0x004fe2000f8e18ff */
[----:B------:R-:W-:Y:S05]  /*b7c0*/  YIELD ;  /* 0x0000000000007946 */ /* 0x000fea0003800000 */
[----:B------:R-:W-:Y:S01]  /*b7d0*/  SHF.L.U32 R5, R3, 0x1f, RZ ;  /* 0x0000001f03057819 */ /* 0x000fe200000006ff */
[----:B------:R-:W1:Y:S03]  /*b7e0*/  @!P1 LDC R6, c[0x0][0x500] ;  /* 0x00014000ff069b82 */ /* 0x000e660000000800 */
[----:B------:R-:W2:Y:S02]  /*b7f0*/  SYNCS.PHASECHK.TRANS64.TRYWAIT P0, [R8+URZ+0x38490], R5 ;  /* 0x03849005080075a7 */ /* 0x000ea4000800017f */
[----:B--2---:R-:W-:Y:S05]  /*b800*/  @!P0 BRA `(.L_x_204) ;  /* 0x0000003800dc8947 */ /* 0x004fea0003800000 */
.L_x_289:
[----:B------:R-:W-:Y:S01]  /*b810*/  UPRMT UR4, UR23, 0x9910, URZ ;  /* 0x0000991017047896 */ /* 0x000fe2000800003f */
[----:B-1----:R1:W-:Y:S03]  /*b820*/  @!P1 SYNCS.ARRIVE.TRANS64 RZ, [R8+URZ+0x38480], R6 ;  /* 0x0384800608ff99a7 */ /* 0x0023e6000800003f */
[----:B------:R-:W-:-:S06]  /*b830*/  UISETP.NE.AND UP0, UPT, UR4, 0x2, UPT ;  /* 0x000000020400788c */ /* 0x000fcc000bf05270 */
[----:B------:R-:W-:-:S13]  /*b840*/  PLOP3.LUT P0, PT, PT, PT, UP0, 0x80, 0x0 ;  /* 0x000000000000781c */ /* 0x000fda0003f0f008 */
[----:B-1----:R-:W-:Y:S05]  /*b850*/  @P0 BRA `(.L_x_205) ;  /* 0x0000000000040947 */ /* 0x002fea0003800000 */
[----:B------:R-:W-:Y:S01]  /*b860*/  BPT.TRAP 0x1 ;  /* 0x000000040000795c */ /* 0x000fe20000300000 */
.L_x_205:
[----:B------:R-:W-:Y:S05]  /*b870*/  @P2 BRA `(.L_x_206) ;  /* 0x0000000000042947 */ /* 0x000fea0003800000 */
[----:B------:R-:W-:Y:S01]  /*b880*/  BPT.TRAP 0x1 ;  /* 0x000000040000795c */ /* 0x000fe20000300000 */
.L_x_206:
[----:B------:R-:W-:Y:S01]  /*b890*/  R2UR UR4, R4 ;  /* 0x00000000040472ca */ /* 0x000fe200000e0000 */
[----:B------:R-:W-:Y:S01]  /*b8a0*/  VIADD R9, R9, 0xffffffff ;  /* 0xffffffff09097836 */ /* 0x000fe20000000000 */
[----:B------:R-:W-:Y:S01]  /*b8b0*/  R2UR UR5, R8 ;  /* 0x00000000080572ca */ /* 0x000fe200000e0000 */
[----:B------:R-:W-:Y:S01]  /*b8c0*/  VIADD R4, R4, 0x1 ;  /* 0x0000000104047836 */ /* 0x000fe20000000000 */
[----:B------:R-:W-:Y:S01]  /*b8d0*/  R2UR UR6, R10 ;  /* 0x000000000a0672ca */ /* 0x000fe200000e0000 */
[----:B------:R-:W-:Y:S01]  /*b8e0*/  UMOV UR20, 0x0 ;  /* 0x0000000000147882 */ /* 0x000fe20000000000 */
[----:B------:R-:W-:Y:S01]  /*b8f0*/  R2UR UR7, R16 ;  /* 0x00000000100772ca */ /* 0x000fe200000e0000 */
[----:B------:R-:W-:Y:S01]  /*b900*/  UMOV UR21, 0x10000000 ;  /* 0x1000000000157882 */ /* 0x000fe20000000000 */
[----:B------:R-:W-:Y:S01]  /*b910*/  R2UR UR27, R17 ;  /* 0x00000000111b72ca */ /* 0x000fe200000e0000 */
[----:B------:R-:W-:Y:S01]  /*b920*/  VIADD R10, R10, 0x80 ;  /* 0x000000800a0a7836 */ /* 0x000fe20000000000 */
[----:B------:R-:W-:-:S02]  /*b930*/  ISETP.GT.AND P3, PT, R9, 0x1, PT ;  /* 0x000000010900780c */ /* 0x000fc40003f64270 */
[C---:B------:R-:W-:Y:S01]  /*b940*/  ISETP.NE.AND P0, PT, R4.reuse, 0x2, PT ;  /* 0x000000020400780c */ /* 0x040fe20003f05270 */
[----:B------:R-:W-:Y:S02]  /*b950*/  ULEA UR12, UR4, UR22, 0xf ;  /* 0x00000016040c7291 */ /* 0x000fe4000f8e783f */
[----:B------:R-:W-:Y:S01]  /*b960*/  ULEA UR4, UR4, UR22, 0x10 ;  /* 0x0000001604047291 */ /* 0x000fe2000f8e803f */
[----:B------:R-:W-:Y:S01]  /*b970*/  SEL R6, RZ, 0x1, P0 ;  /* 0x00000001ff067807 */ /* 0x000fe20000000000 */
[----:B------:R-:W-:Y:S01]  /*b980*/  UIADD3 UR5, UR5, 0x38480, URZ ;  /* 0x0003848005057890 */ /* 0x000fe2000fffe03f */
[----:B------:R-:W-:Y:S01]  /*b990*/  SEL R4, R4, RZ, P0 ;  /* 0x000000ff04047207 */ /* 0x000fe20000000000 */
[----:B------:R-:W-:Y:S01]  /*b9a0*/  UIADD3 UR10, UR6, 0x40, URZ ;  /* 0x00000040060a7890 */ /* 0x000fe2000fffe03f */
[----:B------:R-:W-:Y:S01]  /*b9b0*/  LOP3.LUT R3, R3, R6, RZ, 0x3c, !PT ;  /* 0x0000000603037212 */ /* 0x000fe200078e3cff */
[----:B------:R-:W-:Y:S02]  /*b9c0*/  UIADD3 UR8, UR4, 0x8000, URZ ;  /* 0x0000800004087890 */ /* 0x000fe4000fffe03f */
[----:B------:R-:W-:-:S02]  /*b9d0*/  UIADD3 UR24, UR12, 0x20000, URZ ;  /* 0x000200000c187890 */ /* 0x000fc4000fffe03f */
[----:B------:R-:W-:Y:S01]  /*b9e0*/  UIADD3 UR12, UR12, 0x24000, URZ ;  /* 0x000240000c0c7890 */ /* 0x000fe2000fffe03f */
[----:B------:R1:W-:Y:S01]  /*b9f0*/  UTMALDG.2D [UR4], [UR16], desc[UR20] ;  /* 0x00001404100075b4 */ /* 0x0003e20008009000 */
[----:B------:R-:W-:Y:S01]  /*ba00*/  UMOV UR11, UR7 ;  /* 0x00000007000b7c82 */ /* 0x000fe20008000000 */
[----:B------:R-:W-:Y:S01]  /*ba10*/  UMOV UR9, UR5 ;  /* 0x0000000500097c82 */ /* 0x000fe20008000000 */
[----:B------:R-:W-:Y:S01]  /*ba20*/  UMOV UR26, UR6 ;  /* 0x00000006001a7c82 */ /* 0x000fe20008000000 */
[----:B------:R-:W-:Y:S01]  /*ba30*/  UMOV UR25, UR5 ;  /* 0x0000000500197c82 */ /* 0x000fe20008000000 */
[----:B------:R-:W-:Y:S01]  /*ba40*/  UMOV UR15, UR27 ;  /* 0x0000001b000f7c82 */ /* 0x000fe20008000000 */
[----:B------:R-:W-:Y:S01]  /*ba50*/  UMOV UR13, UR5 ;  /* 0x00000005000d7c82 */ /* 0x000fe20008000000 */
[----:B------:R-:W-:Y:S01]  /*ba60*/  UMOV UR14, UR10 ;  /* 0x0000000a000e7c82 */ /* 0x000fe20008000000 */
[----:B------:R1:W-:Y:S01]  /*ba70*/  UTMALDG.2D [UR8], [UR16], desc[UR20] ;  /* 0x00001408100075b4 */ /* 0x0003e20008009000 */
[----:B------:R1:W-:Y:S01]  /*ba80*/  UTMALDG.2D [UR24], [UR18], desc[UR20] ;  /* 0x00001418120075b4 */ /* 0x0003e20008009000 */
[----:B------:R1:W-:Y:S02]  /*ba90*/  UTMALDG.2D [UR12], [UR18], desc[UR20] ;  /* 0x0000140c120075b4 */ /* 0x0003e40008009000 */
[----:B-1----:R-:W-:Y:S05]  /*baa0*/  @P3 BRA `(.L_x_207) ;  /* 0xfffffffc00403947 */ /* 0x002fea000383ffff */
.L_x_203:
[----:B------:R-:W-:Y:S05]  /*bab0*/  BSYNC B1 ;  /* 0x0000000000017941 */ /* 0x000fea0003800000 */
.L_x_202:
[----:B------:R-:W-:Y:S01]  /*bac0*/  IMAD.IADD R0, R7, 0x1, R0 ;  /* 0x0000000107007824 */ /* 0x000fe200078e0200 */
[----:B------:R-:W-:-:S04]  /*bad0*/  LOP3.LUT P0, RZ, R2, 0xff, RZ, 0xc0, !PT ;  /* 0x000000ff02ff7812 */ /* 0x000fc8000780c0ff */
[----:B------:R-:W-:-:S04]  /*bae0*/  SHF.R.U32.HI R2, RZ, 0x1, R0 ;  /* 0x00000001ff027819 */ /* 0x000fc80000011600 */
[----:B------:R-:W-:-:S04]  /*baf0*/  LOP3.LUT R2, R2, 0x1, RZ, 0xc0, !PT ;  /* 0x0000000102027812 */ /* 0x000fc800078ec0ff */
[----:B------:R-:W-:Y:S01]  /*bb00*/  ISETP.NE.U32.AND P3, PT, R2, 0x1, PT ;  /* 0x000000010200780c */ /* 0x000fe20003f65070 */
[----:B------:R-:W-:Y:S01]  /*bb10*/  IMAD.U32 R2, RZ, RZ, UR30 ;  /* 0x0000001eff027e24 */ /* 0x000fe2000f8e00ff */
[----:B------:R-:W-:Y:S01]  /*bb20*/  @P0 SYNCS.ARRIVE.TRANS64.A1T0 RZ, [UR22+0x384e8], RZ ;  /* 0x0384e8ffffff09a7 */ /* 0x000fe20008100016 */
[----:B------:R-:W-:Y:S02]  /*bb30*/  ISETP.GT.U32.AND P0, PT, R0, 0x1, PT ;  /* 0x000000010000780c */ /* 0x000fe40003f04070 */
[C---:B------:R-:W-:Y:S02]  /*bb40*/  ISETP.GT.U32.AND P3, PT, R7.reuse, 0x1, !P3 ;  /* 0x000000010700780c */ /* 0x040fe40005f64070 */
[----:B------:R-:W-:Y:S02]  /*bb50*/  ISETP.NE.AND P4, PT, R2, 0x3, PT ;  /* 0x000000030200780c */ /* 0x000fe40003f85270 */
[----:B------:R-:W-:Y:S02]  /*bb60*/  ISETP.LT.U32.AND P0, PT, R7, 0x2, P0 ;  /* 0x000000020700780c */ /* 0x000fe40000701070 */
[----:B------:R-:W-:-:S02]  /*bb70*/  SEL R2, RZ, 0x1, !P3 ;  /* 0x00000001ff027807 */ /* 0x000fc40005800000 */
[----:B------:R-:W-:Y:S02]  /*bb80*/  SEL R3, RZ, 0x1, !P0 ;  /* 0x00000001ff037807 */ /* 0x000fe40004000000 */
[----:B------:R-:W-:Y:S02]  /*bb90*/  LOP3.LUT R0, R0, 0x1, RZ, 0xc0, !PT ;  /* 0x0000000100007812 */ /* 0x000fe400078ec0ff */
[----:B------:R-:W-:-:S03]  /*bba0*/  LOP3.LUT R20, R2, R20, R3, 0x96, !PT ;  /* 0x0000001402147212 */ /* 0x000fc600078e9603 */
[----:B------:R-:W-:Y:S05]  /*bbb0*/  @!P4 BRA `(.L_x_208) ;  /* 0x000000000004c947 */ /* 0x000fea0003800000 */
[----:B------:R-:W-:Y:S01]  /*bbc0*/  BPT.TRAP 0x1 ;  /* 0x000000040000795c */ /* 0x000fe20000300000 */
.L_x_208:
[C---:B------:R-:W-:Y:S01]  /*bbd0*/  LEA R3, R21.reuse, UR22, 0x3 ;  /* 0x0000001615037c11 */ /* 0x040fe2000f8e18ff */
[----:B------:R-:W-:Y:S01]  /*bbe0*/  BSSY B1, `(.L_x_209) ;  /* 0x0000005000017945 */ /* 0x000fe20003800000 */
[----:B------:R-:W-:Y:S02]  /*bbf0*/  SHF.L.U32 R2, R22, 0x1f, RZ ;  /* 0x0000001f16027819 */ /* 0x000fe400000006ff */
[----:B--2---:R-:W-:Y:S02]  /*bc00*/  LEA R8, R21, UR22, 0x4 ;  /* 0x0000001615087c11 */ /* 0x004fe4000f8e20ff */
[----:B------:R-:W1:Y:S02]  /*bc10*/  SYNCS.PHASECHK.TRANS64.TRYWAIT P0, [R3+URZ+0x38400], R2 ;  /* 0x03840002030075a7 */ /* 0x000e64000800017f */
[----:B-1----:R-:W-:Y:S05]  /*bc20*/  @!P0 BRA `(.L_x_210) ;  /* 0x0000003400e88947 */ /* 0x002fea0003800000 */
.L_x_290:
[----:B------:R-:W-:Y:S05]  /*bc30*/  BSYNC B1 ;  /* 0x0000000000017941 */ /* 0x000fea0003800000 */
.L_x_209:
[----:B------:R-:W2:Y:S01]  /*bc40*/  LDS.128 R8, [R8+0x384f0] ;  /* 0x0384f00008087984 */ /* 0x000ea20000000c00 */
[----:B------:R-:W-:Y:S01]  /*bc50*/  @!PT LDS RZ, [RZ] ;  /* 0x00000000fffff984 */ /* 0x000fe20000000800 */
[----:B------:R-:W-:Y:S01]  /*bc60*/  @!PT LDS RZ, [RZ] ;  /* 0x00000000fffff984 */ /* 0x000fe20000000800 */
[----:B------:R-:W-:Y:S01]  /*bc70*/  @!PT LDS RZ, [RZ] ;  /* 0x00000000fffff984 */ /* 0x000fe20000000800 */
[----:B------:R-:W-:Y:S01]  /*bc80*/  @!PT LDS RZ, [RZ] ;  /* 0x00000000fffff984 */ /* 0x000fe20000000800 */
[----:B------:R3:W-:Y:S06]  /*bc90*/  MEMBAR.ALL.CTA ;  /* 0x0000000000007992 */ /* 0x0007ec0000008000 */
[----:B---3--:R-:W3:Y:S01]  /*bca0*/  FENCE.VIEW.ASYNC.S ;  /* 0x00000000000073c6 */ /* 0x008ee20000000000 */
[----:B--2---:R-:W-:Y:S02]  /*bcb0*/  IMAD.MOV.U32 R17, RZ, RZ, R9 ;  /* 0x000000ffff117224 */ /* 0x004fe400078e0009 */
[----:B------:R-:W-:Y:S01]  /*bcc0*/  IMAD.MOV.U32 R16, RZ, RZ, R8 ;  /* 0x000000ffff107224 */ /* 0x000fe200078e0008 */
[----:B---3--:R-:W-:Y:S06]  /*bcd0*/  @!P4 BRA `(.L_x_211) ;  /* 0x000000000004c947 */ /* 0x008fec0003800000 */
[----:B------:R-:W-:Y:S01]  /*bce0*/  BPT.TRAP 0x1 ;  /* 0x000000040000795c */ /* 0x000fe20000300000 */
.L_x_211:
[----:B------:R-:W2:Y:S01]  /*bcf0*/  S2R R5, SR_CgaCtaId ;  /* 0x0000000000057919 */ /* 0x000ea20000008800 */
[----:B------:R-:W-:Y:S02]  /*bd00*/  ISETP.NE.AND P0, PT, R11, RZ, PT ;  /* 0x000000ff0b00720c */ /* 0x000fe40003f05270 */
[----:B-1----:R-:W-:Y:S02]  /*bd10*/  IADD3 R2, R3, 0x38440, RZ ;  /* 0x0003844003027810 */ /* 0x002fe40007ffe0ff */
[CC--:B------:R-:W-:Y:S02]  /*bd20*/  ISETP.EQ.OR P0, PT, R10.reuse, R18.reuse, !P0 ;  /* 0x000000120a00720c */ /* 0x0c0fe40004702670 */
[----:B------:R-:W-:Y:S02]  /*bd30*/  ISETP.NE.AND P3, PT, R10, R18, PT ;  /* 0x000000120a00720c */ /* 0x000fe40003f65270 */
[----:B--2---:R-:W-:-:S04]  /*bd40*/  PRMT R2, R5, 0x654, R2 ;  /* 0x0000065405027816 */ /* 0x004fc80000000002 */
[----:B------:R1:W-:Y:S05]  /*bd50*/  SYNCS.ARRIVE.TRANS64.RED.A1T0 RZ, [R2+URZ], RZ ;  /* 0x000000ff02ff79a7 */ /* 0x0003ea000810043f */
[----:B------:R-:W-:Y:S05]  /*bd60*/  @P0 BRA `(.L_x_212) ;  /* 0x0000000400a40947 */ /* 0x000fea0003800000 */
[----:B-1----:R-:W1:Y:S02]  /*bd70*/  LDC.64 R2, c[0x0][0x290] ;  /* 0x0000a400ff027b82 */ /* 0x002e640000000a00 */
[----:B-1----:R-:W-:-:S05]  /*bd80*/  IMAD.WIDE R2, R10, 0xc, R2 ;  /* 0x0000000c0a027825 */ /* 0x002fca00078e0202 */
[----:B------:R1:W5:Y:S01]  /*bd90*/  LDG.E R19, desc[UR58][R2.64+0x8] ;  /* 0x0000083a02137981 */ /* 0x000362000c1e1900 */
[----:B------:R-:W-:-:S03]  /*bda0*/  UMOV UR4, 0xffffffff ;  /* 0xffffffff00047882 */ /* 0x000fc60000000000 */
[----:B------:R-:W-:Y:S05]  /*bdb0*/  BRA.DIV UR4, `(.L_x_213) ;  /* 0x0000003604987947 */ /* 0x000fea000b800000 */
[----:B------:R-:W-:-:S13]  /*bdc0*/  ELECT P6, URZ, PT ;  /* 0x00000000003f782f */ /* 0x000fda00038c0000 */
.L_x_293:
[----:B------:R-:W-:Y:S04]  /*bdd0*/  BSSY B1, `(.L_x_214) ;  /* 0x000004f000017945 */ /* 0x000fe80003800000 */
[----:B------:R-:W-:Y:S05]  /*bde0*/  @!P6 BRA `(.L_x_215) ;  /* 0x000000040034e947 */ /* 0x000fea0003800000 */
[C---:B------:R-:W-:Y:S01]  /*bdf0*/  IMAD.SHL.U32 R4, R10.reuse, 0x8, RZ ;  /* 0x000000080a047824 */ /* 0x040fe200078e00ff */
[----:B------:R-:W-:Y:S01]  /*be00*/  SHF.R.S32.HI R5, RZ, 0x1f, R10 ;  /* 0x0000001fff057819 */ /* 0x000fe2000001140a */
[----:B------:R-:W-:Y:S01]  /*be10*/  ULDC.64 UR4, c[0x0][0x510] ;  /* 0x0001440000047ab9 */ /* 0x000fe20000000a00 */
[----:B------:R-:W-:Y:S01]  /*be20*/  ULDC.64 UR6, c[0x0][0x520] ;  /* 0x0001480000067ab9 */ /* 0x000fe20000000a00 */
[----:B------:R-:W2:Y:S01]  /*be30*/  LDG.E R18, desc[UR58][R2.64] ;  /* 0x0000003a02127981 */ /* 0x000ea2000c1e1900 */
[----:B------:R-:W-:Y:S02]  /*be40*/  SHF.L.U64.HI R5, R10, 0x3, R5 ;  /* 0x000000030a057819 */ /* 0x000fe40000010205 */
[C---:B------:R-:W-:Y:S02]  /*be50*/  IADD3 R12, P0, R4.reuse, UR4, RZ ;  /* 0x00000004040c7c10 */ /* 0x040fe4000ff1e0ff */
[C---:B------:R-:W-:Y:S02]  /*be60*/  IADD3 R8, P4, R4.reuse, UR6, RZ ;  /* 0x0000000604087c10 */ /* 0x040fe4000ff9e0ff */
[C---:B------:R-:W-:Y:S01]  /*be70*/  IADD3.X R13, R5.reuse, UR5, RZ, P0, !PT ;  /* 0x00000005050d7c10 */ /* 0x040fe200087fe4ff */
[----:B------:R-:W-:Y:S01]  /*be80*/  ULDC.64 UR4, c[0x0][0x518] ;  /* 0x0001460000047ab9 */ /* 0x000fe20000000a00 */
[----:B------:R-:W-:Y:S01]  /*be90*/  IADD3.X R9, R5, UR7, RZ, P4, !PT ;  /* 0x0000000705097c10 */ /* 0x000fe2000a7fe4ff */
[----:B-1----:R1:W3:Y:S04]  /*bea0*/  LDG.E R2, desc[UR58][R2.64+0x4] ;  /* 0x0000043a02027981 */ /* 0x0022e8000c1e1900 */
[----:B------:R-:W4:Y:S04]  /*beb0*/  LDG.E.64 R12, desc[UR58][R12.64] ;  /* 0x0000003a0c0c7981 */ /* 0x000f28000c1e1b00 */
[----:B------:R-:W2:Y:S01]  /*bec0*/  LDG.E.64 R8, desc[UR58][R8.64] ;  /* 0x0000003a08087981 */ /* 0x000ea2000c1e1b00 */
[----:B------:R-:W-:-:S04]  /*bed0*/  IADD3 R6, P0, R4, UR4, RZ ;  /* 0x0000000404067c10 */ /* 0x000fc8000ff1e0ff */
[----:B------:R-:W-:Y:S01]  /*bee0*/  IADD3.X R7, R5, UR5, RZ, P0, !PT ;  /* 0x0000000505077c10 */ /* 0x000fe200087fe4ff */
[----:B------:R-:W-:-:S05]  /*bef0*/  ULDC.64 UR4, c[0x0][0x528] ;  /* 0x00014a0000047ab9 */ /* 0x000fca0000000a00 */
[----:B------:R-:W3:Y:S01]  /*bf00*/  LDG.E.64 R6, desc[UR58][R6.64] ;  /* 0x0000003a06067981 */ /* 0x000ee2000c1e1b00 */
[----:B------:R-:W-:-:S04]  /*bf10*/  IADD3 R4, P0, R4, UR4, RZ ;  /* 0x0000000404047c10 */ /* 0x000fc8000ff1e0ff */
[----:B------:R-:W-:-:S06]  /*bf20*/  IADD3.X R5, R5, UR5, RZ, P0, !PT ;  /* 0x0000000505057c10 */ /* 0x000fcc00087fe4ff */
[----:B------:R-:W3:Y:S04]  /*bf30*/  LDG.E.64 R4, desc[UR58][R4.64] ;  /* 0x0000003a04047981 */ /* 0x000ee8000c1e1b00 */
[----:B----4-:R-:W-:Y:S04]  /*bf40*/  STS.64 [UR28], R12 ;  /* 0x0000000cff007988 */ /* 0x010fe80008000a1c */
[----:B--2---:R-:W-:Y:S04]  /*bf50*/  STS.64 [UR29], R8 ;  /* 0x00000008ff007988 */ /* 0x004fe80008000a1d */
[----:B------:R-:W2:Y:S01]  /*bf60*/  LDS R14, [UR28+0x1c] ;  /* 0x00001c1cff0e7984 */ /* 0x000ea20008000800 */
[----:B---3--:R-:W-:-:S04]  /*bf70*/  SHF.L.U64.HI R24, R6, 0x1, R7 ;  /* 0x0000000106187819 */ /* 0x008fc80000010207 */
[----:B------:R-:W-:-:S04]  /*bf80*/  LOP3.LUT R24, R24, 0x1fffffff, RZ, 0xc0, !PT ;  /* 0x1fffffff18187812 */ /* 0x000fc800078ec0ff */
[----:B------:R-:W-:-:S04]  /*bf90*/  SHF.R.U32.HI R7, RZ, 0x4, R24 ;  /* 0x00000004ff077819 */ /* 0x000fc80000011618 */
[----:B--2---:R-:W-:-:S05]  /*bfa0*/  LOP3.LUT R14, R14, 0xf, R7, 0xb8, !PT ;  /* 0x0000000f0e0e7812 */ /* 0x004fca00078eb807 */
[----:B------:R-:W-:Y:S04]  /*bfb0*/  STS [UR28+0x1c], R14 ;  /* 0x00001c0eff007988 */ /* 0x000fe8000800081c */
[----:B------:R-:W2:Y:S02]  /*bfc0*/  LDS R7, [UR28+0x1c] ;  /* 0x00001c1cff077984 */ /* 0x000ea40008000800 */
[----:B--2---:R-:W-:-:S05]  /*bfd0*/  LOP3.LUT R7, R7, 0xf0, RZ, 0xb8, !PT ;  /* 0x000000f007077812 */ /* 0x004fca00078eb8ff */
[----:B------:R-:W-:Y:S04]  /*bfe0*/  STS [UR28+0x1c], R7 ;  /* 0x00001c07ff007988 */ /* 0x000fe8000800081c */
[----:B------:R-:W2:Y:S01]  /*bff0*/  LDS R9, [UR28+0x1c] ;  /* 0x00001c1cff097984 */ /* 0x000ea20008000800 */
[----:B------:R-:W-:-:S05]  /*c000*/  IMAD.U32 R8, RZ, RZ, UR28 ;  /* 0x0000001cff087e24 */ /* 0x000fca000f8e00ff */
[----:B------:R-:W-:Y:S02]  /*c010*/  SHF.R.U64 R8, R8, 0x4, RZ ;  /* 0x0000000408087819 */ /* 0x000fe400000012ff */
[----:B--2---:R-:W-:-:S05]  /*c020*/  LOP3.LUT R9, R9, 0xf00, RZ, 0xb8, !PT ;  /* 0x00000f0009097812 */ /* 0x004fca00078eb8ff */
[----:B------:R-:W-:Y:S04]  /*c030*/  STS.64 [UR28+0x18], R8 ;  /* 0x00001808ff007988 */ /* 0x000fe80008000a1c */
[----:B------:R-:W1:Y:S01]  /*c040*/  LDS R25, [UR28+0x1c] ;  /* 0x00001c1cff197984 */ /* 0x000e620008000800 */
[----:B------:R-:W-:Y:S01]  /*c050*/  IMAD.SHL.U32 R23, R6, 0x2, RZ ;  /* 0x0000000206177824 */ /* 0x000fe200078e00ff */
[----:B------:R-:W-:-:S04]  /*c060*/  CS2R R14, SRZ ;  /* 0x00000000000e7805 */ /* 0x000fc8000001ff00 */
[----:B------:R-:W-:Y:S01]  /*c070*/  LOP3.LUT R23, R23, 0xfffffffe, RZ, 0xc0, !PT ;  /* 0xfffffffe17177812 */ /* 0x000fe200078ec0ff */
[----:B-----5:R-:W-:Y:S02]  /*c080*/  VIADD R12, R19, 0xffffffff ;  /* 0xffffffff130c7836 */ /* 0x020fe40000000000 */
[----:B------:R-:W-:Y:S01]  /*c090*/  VIADD R13, R18, 0xffffffff ;  /* 0xffffffff120d7836 */ /* 0x000fe20000000000 */
[----:B------:R-:W-:Y:S01]  /*c0a0*/  SHF.R.U64 R23, R23, 0x4, R24 ;  /* 0x0000000417177819 */ /* 0x000fe20000001218 */
[----:B------:R-:W-:Y:S04]  /*c0b0*/  STS [UR28+0x10], R8 ;  /* 0x00001008ff007988 */ /* 0x000fe8000800081c */
[----:B------:R-:W-:Y:S04]  /*c0c0*/  STS [UR28+0x14], R8 ;  /* 0x00001408ff007988 */ /* 0x000fe8000800081c */
[----:B------:R-:W-:Y:S04]  /*c0d0*/  STS.128 [UR28+0x20], R12 ;  /* 0x0000200cff007988 */ /* 0x000fe80008000c1c */
[----:B------:R-:W-:Y:S04]  /*c0e0*/  STS [UR28+0xc], R23 ;  /* 0x00000c17ff007988 */ /* 0x000fe8000800081c */
[----:B------:R-:W-:Y:S01]  /*c0f0*/  STS [UR28+0x30], RZ ;  /* 0x000030ffff007988 */ /* 0x000fe2000800081c */
[----:B-1----:R-:W-:-:S05]  /*c100*/  LOP3.LUT R3, R25, 0xf000, RZ, 0xb8, !PT ;  /* 0x0000f00019037812 */ /* 0x002fca00078eb8ff */
[----:B------:R-:W-:Y:S04]  /*c110*/  STS [UR28+0x1c], R3 ;  /* 0x00001c03ff007988 */ /* 0x000fe8000800081c */
[----:B------:R-:W1:Y:S01]  /*c120*/  LDS R6, [UR29+0x1c] ;  /* 0x00001c1dff067984 */ /* 0x000e620008000800 */
[----:B------:R-:W-:-:S04]  /*c130*/  SHF.L.U64.HI R18, R4, 0x1, R5 ;  /* 0x0000000104127819 */ /* 0x000fc80000010205 */
[----:B------:R-:W-:-:S04]  /*c140*/  LOP3.LUT R18, R18, 0x1fffffff, RZ, 0xc0, !PT ;  /* 0x1fffffff12127812 */ /* 0x000fc800078ec0ff */
[----:B------:R-:W-:-:S04]  /*c150*/  SHF.R.U32.HI R5, RZ, 0x4, R18 ;  /* 0x00000004ff057819 */ /* 0x000fc80000011612 */
[----:B-1----:R-:W-:-:S05]  /*c160*/  LOP3.LUT R5, R6, 0xf, R5, 0xb8, !PT ;  /* 0x0000000f06057812 */ /* 0x002fca00078eb805 */
[----:B------:R-:W-:Y:S04]  /*c170*/  STS [UR29+0x1c], R5 ;  /* 0x00001c05ff007988 */ /* 0x000fe8000800081d */
[----:B------:R-:W1:Y:S02]  /*c180*/  LDS R8, [UR29+0x1c] ;  /* 0x00001c1dff087984 */ /* 0x000e640008000800 */
[----:B-1----:R-:W-:-:S05]  /*c190*/  LOP3.LUT R8, R8, 0xf0, RZ, 0xb8, !PT ;  /* 0x000000f008087812 */ /* 0x002fca00078eb8ff */
[----:B------:R-:W-:Y:S04]  /*c1a0*/  STS [UR29+0x1c], R8 ;  /* 0x00001c08ff007988 */ /* 0x000fe8000800081d */
[----:B------:R-:W1:Y:S01]  /*c1b0*/  LDS R7, [UR29+0x1c] ;  /* 0x00001c1dff077984 */ /* 0x000e620008000800 */
[----:B------:R-:W-:-:S05]  /*c1c0*/  IMAD.U32 R6, RZ, RZ, UR29 ;  /* 0x0000001dff067e24 */ /* 0x000fca000f8e00ff */
[----:B------:R-:W-:Y:S02]  /*c1d0*/  SHF.R.U64 R6, R6, 0x4, RZ ;  /* 0x0000000406067819 */ /* 0x000fe400000012ff */
[----:B-1----:R-:W-:-:S05]  /*c1e0*/  LOP3.LUT R7, R7, 0xf00, RZ, 0xb8, !PT ;  /* 0x00000f0007077812 */ /* 0x002fca00078eb8ff */
[----:B------:R-:W-:Y:S04]  /*c1f0*/  STS.64 [UR29+0x18], R6 ;  /* 0x00001806ff007988 */ /* 0x000fe80008000a1d */
[----:B------:R-:W1:Y:S01]  /*c200*/  LDS R9, [UR29+0x1c] ;  /* 0x00001c1dff097984 */ /* 0x000e620008000800 */
[----:B------:R-:W-:Y:S02]  /*c210*/  IMAD.SHL.U32 R3, R4, 0x2, RZ ;  /* 0x0000000204037824 */ /* 0x000fe400078e00ff */
[----:B------:R-:W-:-:S03]  /*c220*/  VIADD R13, R2, 0xffffffff ;  /* 0xffffffff020d7836 */ /* 0x000fc60000000000 */
[----:B------:R-:W-:-:S04]  /*c230*/  LOP3.LUT R3, R3, 0xfffffffe, RZ, 0xc0, !PT ;  /* 0xfffffffe03037812 */ /* 0x000fc800078ec0ff */
[----:B------:R-:W-:Y:S01]  /*c240*/  SHF.R.U64 R3, R3, 0x4, R18 ;  /* 0x0000000403037819 */ /* 0x000fe20000001212 */
[----:B------:R2:W-:Y:S04]  /*c250*/  STS.128 [UR29+0x20], R12 ;  /* 0x0000200cff007988 */ /* 0x0005e80008000c1d */
[----:B------:R2:W-:Y:S04]  /*c260*/  STS [UR29+0xc], R3 ;  /* 0x00000c03ff007988 */ /* 0x0005e8000800081d */
[----:B------:R2:W-:Y:S04]  /*c270*/  STS [UR29+0x10], R6 ;  /* 0x00001006ff007988 */ /* 0x0005e8000800081d */
[----:B------:R2:W-:Y:S04]  /*c280*/  STS [UR29+0x14], R6 ;  /* 0x00001406ff007988 */ /* 0x0005e8000800081d */
[----:B------:R-:W-:Y:S01]  /*c290*/  STS [UR29+0x30], RZ ;  /* 0x000030ffff007988 */ /* 0x000fe2000800081d */
[----:B-1----:R-:W-:-:S05]  /*c2a0*/  LOP3.LUT R2, R9, 0xf000, RZ, 0xb8, !PT ;  /* 0x0000f00009027812 */ /* 0x002fca00078eb8ff */
[----:B------:R2:W-:Y:S02]  /*c2b0*/  STS [UR29+0x1c], R2 ;  /* 0x00001c02ff007988 */ /* 0x0005e4000800081d */
.L_x_215:
[----:B------:R-:W-:Y:S05]  /*c2c0*/  BSYNC B1 ;  /* 0x0000000000017941 */ /* 0x000fea0003800000 */
.L_x_214:
[----:B------:R-:W-:-:S03]  /*c2d0*/  UMOV UR4, 0xffffffff ;  /* 0xffffffff00047882 */ /* 0x000fc60000000000 */
[----:B------:R-:W-:Y:S05]  /*c2e0*/  BRA.DIV UR4, `(.L_x_216) ;  /* 0x00000032046c7947 */ /* 0x000fea000b800000 */
[----:B------:R-:W-:Y:S01]  /*c2f0*/  ELECT P6, URZ, PT ;  /* 0x00000000003f782f */ /* 0x000fe200038c0000 */
[----:B------:R-:W-:-:S12]  /*c300*/  NOP ;  /* 0x0000000000007918 */ /* 0x000fd80000000000 */
.L_x_297:
[----:B-12---:R-:W1:Y:S02]  /*c310*/  S2R R2, SR_LANEID ;  /* 0x0000000000027919 */ /* 0x006e640000000000 */
[----:B-1----:R-:W-:-:S05]  /*c320*/  IMAD.SHL.U32 R6, R2, 0x4, RZ ;  /* 0x0000000402067824 */ /* 0x002fca00078e00ff */
[----:B------:R1:W2:Y:S01]  /*c330*/  LDS R7, [R6+UR28] ;  /* 0x0000001c06077984 */ /* 0x0002a20008000800 */
[C---:B------:R-:W-:Y:S02]  /*c340*/  IADD3 R4, P0, R6.reuse, UR16, RZ ;  /* 0x0000001006047c10 */ /* 0x040fe4000ff1e0ff */
[----:B------:R-:W-:Y:S01]  /*c350*/  IADD3 R2, P4, R6, UR18, RZ ;  /* 0x0000001206027c10 */ /* 0x000fe2000ff9e0ff */
[----:B------:R1:W3:Y:S01]  /*c360*/  LDS R9, [R6+UR28+0x80] ;  /* 0x0000801c06097984 */ /* 0x0002e20008000800 */
[----:B------:R-:W-:Y:S11]  /*c370*/  @!P6 BRA `(.L_x_217) ;  /* 0x000000000008e947 */ /* 0x000ff60003800000 */
[----:B------:R0:W-:Y:S01]  /*c380*/  UTMACMDFLUSH ;  /* 0x00000000000079b7 */ /* 0x0001e20000000000 */
[----:B------:R-:W-:-:S04]  /*c390*/  DEPBAR.LE SB0, 0x0 ;  /* 0x000080000000791a */ /* 0x000fc80000000000 */
.L_x_217:
[----:B------:R-:W-:Y:S01]  /*c3a0*/  IADD3.X R5, RZ, UR17, RZ, P0, !PT ;  /* 0x00000011ff057c10 */ /* 0x000fe200087fe4ff */
[----:B------:R-:W-:Y:S01]  /*c3b0*/  IMAD.X R3, RZ, RZ, UR19, P4 ;  /* 0x00000013ff037e24 */ /* 0x000fe2000a0e06ff */
[----:B------:R-:W-:Y:S05]  /*c3c0*/  WARPSYNC.ALL ;  /* 0x0000000000007948 */ /* 0x000fea0003800000 */
[----:B--2---:R2:W5:Y:S04]  /*c3d0*/  ATOMG.E.EXCH.STRONG.GPU PT, RZ, [R4], R7 ;  /* 0x0000000704ff73a8 */ /* 0x00456800041ee100 */
[----:B---3--:R2:W5:Y:S01]  /*c3e0*/  ATOMG.E.EXCH.STRONG.GPU PT, RZ, [R2], R9 ;  /* 0x0000000902ff73a8 */ /* 0x00856200041ee100 */
[----:B------:R-:W-:-:S07]  /*c3f0*/  IMAD.MOV.U32 R18, RZ, RZ, R10 ;  /* 0x000000ffff127224 */ /* 0x000fce00078e000a */
.L_x_212:
[----:B------:R-:W-:Y:S01]  /*c400*/  ISETP.NE.AND P4, PT, R11, RZ, PT ;  /* 0x000000ff0b00720c */ /* 0x000fe20003f85270 */
[----:B------:R-:W-:Y:S01]  /*c410*/  VIADD R21, R21, 0x1 ;  /* 0x0000000115157836 */ /* 0x000fe20000000000 */
[----:B--2---:R-:W-:Y:S02]  /*c420*/  SEL R3, RZ, 0x1, !P3 ;  /* 0x00000001ff037807 */ /* 0x004fe40005800000 */
[----:B-1----:R-:W-:Y:S02]  /*c430*/  PRMT R2, RZ, 0x7610, R2 ;  /* 0x00007610ff027816 */ /* 0x002fe40000000002 */
[----:B------:R-:W-:-:S04]  /*c440*/  ISETP.NE.AND P0, PT, R21, 0x8, PT ;  /* 0x000000081500780c */ /* 0x000fc80003f05270 */
[----:B------:R-:W-:Y:S02]  /*c450*/  SEL R5, RZ, 0x1, P0 ;  /* 0x00000001ff057807 */ /* 0x000fe40000000000 */
[----:B------:R-:W-:Y:S02]  /*c460*/  SEL R21, R21, RZ, P0 ;  /* 0x000000ff15157207 */ /* 0x000fe40000000000 */
[----:B------:R-:W-:Y:S01]  /*c470*/  LOP3.LUT R22, R22, R5, RZ, 0x3c, !PT ;  /* 0x0000000516167212 */ /* 0x000fe200078e3cff */
[----:B------:R-:W-:Y:S06]  /*c480*/  @P4 BRA `(.L_x_218) ;  /* 0xfffffff000604947 */ /* 0x000fec000383ffff */
[----:B------:R-:W-:Y:S05]  /*c490*/  BSYNC B0 ;  /* 0x0000000000007941 */ /* 0x000fea0003800000 */
.L_x_198:
[----:B------:R-:W-:-:S03]  /*c4a0*/  UMOV UR4, 0xffffffff ;  /* 0xffffffff00047882 */ /* 0x000fc60000000000 */
[----:B------:R-:W-:Y:S05]  /*c4b0*/  BRA.DIV UR4, `(.L_x_219) ;  /* 0x0000003204287947 */ /* 0x000fea000b800000 */
[----:B-----5:R-:W-:-:S13]  /*c4c0*/  ELECT P6, URZ, PT ;  /* 0x00000000003f782f */ /* 0x020fda00038c0000 */
.L_x_300:
[----:B------:R-:W-:Y:S04]  /*c4d0*/  BSSY B0, `(.L_x_220) ;  /* 0x0000018000007945 */ /* 0x000fe80003800000 */
[----:B------:R-:W-:Y:S05]  /*c4e0*/  @!P6 BRA `(.L_x_221) ;  /* 0x000000000058e947 */ /* 0x000fea0003800000 */
[----:B------:R-:W-:-:S04]  /*c4f0*/  ULOP3.LUT UR4, UR53, 0x2, URZ, 0xfc, !UPT ;  /* 0x0000000235047892 */ /* 0x000fc8000f8efc3f */
[----:B------:R-:W-:-:S06]  /*c500*/  UISETP.NE.AND UP0, UPT, UR4, 0x3, UPT ;  /* 0x000000030400788c */ /* 0x000fcc000bf05270 */
[----:B------:R-:W-:-:S13]  /*c510*/  PLOP3.LUT P0, PT, PT, PT, UP0, 0x80, 0x0 ;  /* 0x000000000000781c */ /* 0x000fda0003f0f008 */
[----:B------:R-:W-:Y:S05]  /*c520*/  @!P0 BRA `(.L_x_222) ;  /* 0x0000000000048947 */ /* 0x000fea0003800000 */
[----:B------:R-:W-:Y:S01]  /*c530*/  BPT.TRAP 0x1 ;  /* 0x000000040000795c */ /* 0x000fe20000300000 */
.L_x_222:
[----:B------:R-:W-:Y:S01]  /*c540*/  IMAD.U32 R3, RZ, RZ, UR22 ;  /* 0x00000016ff037e24 */ /* 0x000fe2000f8e00ff */
[----:B------:R-:W-:-:S03]  /*c550*/  SHF.L.U32 R2, R20, 0x1f, RZ ;  /* 0x0000001f14027819 */ /* 0x000fc600000006ff */
[----:B------:R-:W-:-:S04]  /*c560*/  VIADD R3, R3, 0x38490 ;  /* 0x0003849003037836 */ /* 0x000fc80000000000 */
[C---:B------:R-:W-:Y:S02]  /*c570*/  IMAD R7, R0.reuse, 0x8, R3 ;  /* 0x0000000800077824 */ /* 0x040fe400078e0203 */
[----:B------:R-:W-:Y:S02]  /*c580*/  VIADD R0, R0, 0x1 ;  /* 0x0000000100007836 */ /* 0x000fe40000000000 */
[----:B------:R-:W1:Y:S03]  /*c590*/  SYNCS.PHASECHK.TRANS64.TRYWAIT P0, [R7+URZ], R2 ;  /* 0x00000002070075a7 */ /* 0x000e66000800017f */
[----:B------:R-:W-:-:S04]  /*c5a0*/  ISETP.NE.AND P1, PT, R0, 0x2, PT ;  /* 0x000000020000780c */ /* 0x000fc80003f25270 */
[----:B------:R-:W-:Y:S02]  /*c5b0*/  SEL R5, RZ, 0x1, P1 ;  /* 0x00000001ff057807 */ /* 0x000fe40000800000 */
[----:B------:R-:W-:Y:S02]  /*c5c0*/  SEL R0, R0, RZ, P1 ;  /* 0x000000ff00007207 */ /* 0x000fe40000800000 */
[----:B------:R-:W-:Y:S01]  /*c5d0*/  LOP3.LUT R5, R20, R5, RZ, 0x3c, !PT ;  /* 0x0000000514057212 */ /* 0x000fe200078e3cff */
[----:B-1----:R-:W-:Y:S06]  /*c5e0*/  @!P0 BRA `(.L_x_223) ;  /* 0x0000002c00fc8947 */ /* 0x002fec0003800000 */
.L_x_301:
[----:B------:R-:W-:Y:S01]  /*c5f0*/  IMAD R3, R0, 0x8, R3 ;  /* 0x0000000800037824 */ /* 0x000fe200078e0203 */
[----:B------:R-:W-:-:S07]  /*c600*/  SHF.L.U32 R0, R5, 0x1f, RZ ;  /* 0x0000001f05007819 */ /* 0x000fce00000006ff */
.L_x_224:
[----:B--2---:R2:W3:Y:S02]  /*c610*/  SYNCS.PHASECHK.TRANS64.TRYWAIT P0, [R3+URZ], R0 ;  /* 0x00000000030075a7 */ /* 0x0044e4000800017f */
[----:B---3--:R-:W-:Y:S05]  /*c620*/  @!P0 NANOSLEEP.SYNCS 0x989680 ;  /* 0x009896800000895d */ /* 0x008fea0003900000 */
[----:B------:R-:W3:Y:S02]  /*c630*/  @!P0 SYNCS.PHASECHK.TRANS64 P0, [R3+URZ], R0 ;  /* 0x00000000030085a7 */ /* 0x000ee4000800007f */
[----:B---3--:R-:W-:Y:S05]  /*c640*/  @!P0 BRA `(.L_x_224) ;  /* 0xfffffffc00f08947 */ /* 0x008fea000383ffff */
.L_x_221:
[----:B------:R-:W-:Y:S05]  /*c650*/  BSYNC B0 ;  /* 0x0000000000007941 */ /* 0x000fea0003800000 */
.L_x_220:
[----:B------:R-:W-:Y:S05]  /*c660*/  EXIT ;  /* 0x000000000000794d */ /* 0x000fea0003800000 */
.L_x_111:
[----:B------:R-:W-:Y:S01]  /*c670*/  PLOP3.LUT P1, PT, PT, PT, UP3, 0x80, 0x0 ;  /* 0x000000000000781c */ /* 0x000fe20003f2f038 */
[----:B------:R-:W-:Y:S01]  /*c680*/  ULDC UR20, c[0x0][0x10] ;  /* 0x0000040000147ab9 */ /* 0x000fe20000000800 */
[----:B------:R-:W-:Y:S01]  /*c690*/  ULDC UR24, c[0x0][0x904] ;  /* 0x0002410000187ab9 */ /* 0x000fe20000000800 */
[----:B------:R-:W-:Y:S01]  /*c6a0*/  UMOV UR19, 0xffffffff ;  /* 0xffffffff00137882 */ /* 0x000fe20000000000 */
[----:B------:R-:W-:Y:S01]  /*c6b0*/  P2R R0, PR, RZ, 0x2 ;  /* 0x00000002ff007803 */ /* 0x000fe20000000000 */
[----:B------:R-:W-:Y:S01]  /*c6c0*/  ULDC.64 UR12, c[0x0][0x8c8] ;  /* 0x00023200000c7ab9 */ /* 0x000fe20000000a00 */
[----:B------:R-:W-:Y:S01]  /*c6d0*/  UIMAD.WIDE.U32 UR20, UR41, UR20, URZ ;  /* 0x00000014291472a5 */ /* 0x000fe2000f8e003f */
[----:B------:R-:W-:Y:S01]  /*c6e0*/  MOV R16, RZ ;  /* 0x000000ff00107202 */ /* 0x000fe20000000f00 */
[----:B------:R-:W-:Y:S01]  /*c6f0*/  ULDC.64 UR14, c[0x0][0x8e0] ;  /* 0x00023800000e7ab9 */ /* 0x000fe20000000a00 */
[----:B------:R-:W-:Y:S02]  /*c700*/  USHF.L.U32 UR25, UR19, UR24, URZ ;  /* 0x0000001813197299 */ /* 0x000fe4000800063f */
[----:B------:R-:W-:-:S02]  /*c710*/  UIADD3 UR11, UP1, UR12, -0x1, URZ ;  /* 0xffffffff0c0b7890 */ /* 0x000fc4000ff3e03f */
[----:B------:R-:W1:Y:S01]  /*c720*/  @P1 S2R R0, SR_CTAID.Y ;  /* 0x0000000000001919 */ /* 0x000e620000002600 */
[----:B------:R-:W-:Y:S01]  /*c730*/  ULDC UR19, c[0x0][0x14] ;  /* 0x0000050000137ab9 */ /* 0x000fe20000000800 */
[----:B------:R-:W-:Y:S02]  /*c740*/  UIADD3 UR12, UP2, UR14, -0x1, URZ ;  /* 0xffffffff0e0c7890 */ /* 0x000fe4000ff5e03f */
[----:B------:R-:W-:Y:S02]  /*c750*/  UIMAD.WIDE.U32 UR22, UR20, UR19, URZ ;  /* 0x00000013141672a5 */ /* 0x000fe4000f8e003f */
[----:B------:R-:W-:Y:S01]  /*c760*/  UIMAD UR21, UR21, UR19, URZ ;  /* 0x00000013151572a4 */ /* 0x000fe2000f8e023f */
[----:B------:R-:W-:Y:S01]  /*c770*/  ULDC UR18, c[0x0][0x8a8] ;  /* 0x00022a0000127ab9 */ /* 0x000fe20000000800 */
[----:B------:R-:W-:Y:S01]  /*c780*/  UMOV UR26, 0x1 ;  /* 0x00000001001a7882 */ /* 0x000fe20000000000 */
[----:B------:R-:W-:Y:S02]  /*c790*/  UIADD3.X UR14, UR15, -0x1, URZ, UP2, !UPT ;  /* 0xffffffff0f0e7890 */ /* 0x000fe400097fe43f */
[----:B------:R-:W-:-:S02]  /*c7a0*/  UIADD3.X UR13, UR13, -0x1, URZ, UP1, !UPT ;  /* 0xffffffff0d0d7890 */ /* 0x000fc40008ffe43f */
[----:B------:R-:W-:Y:S02]  /*c7b0*/  ULOP3.LUT UR15, UR54, 0x2, URZ, 0xfc, !UPT ;  /* 0x00000002360f7892 */ /* 0x000fe4000f8efc3f */
[----:B------:R-:W-:Y:S02]  /*c7c0*/  UIADD3 UR16, UR8, -0x1, URZ ;  /* 0xffffffff08107890 */ /* 0x000fe4000fffe03f */
[----:B------:R-:W-:Y:S02]  /*c7d0*/  UIADD3 UR17, UR7, -0x1, URZ ;  /* 0xffffffff07117890 */ /* 0x000fe4000fffe03f */
[----:B------:R-:W-:Y:S02]  /*c7e0*/  UIADD3 UR18, UR18, -0x1, URZ ;  /* 0xffffffff12127890 */ /* 0x000fe4000fffe03f */
[----:B------:R-:W-:Y:S02]  /*c7f0*/  USHF.L.U32 UR19, UR26, UR24, URZ ;  /* 0x000000181a137299 */ /* 0x000fe4000800063f */
[----:B------:R-:W-:-:S02]  /*c800*/  ULOP3.LUT UR20, URZ, UR25, URZ, 0x33, !UPT ;  /* 0x000000193f147292 */ /* 0x000fc4000f8e333f */
[----:B------:R-:W-:Y:S01]  /*c810*/  UIADD3 UR21, UR23, UR21, URZ ;  /* 0x0000001517157290 */ /* 0x000fe2000fffe03f */
[----:B-1----:R-:W-:Y:S01]  /*c820*/  @P1 R2UR UR40, R0 ;  /* 0x00000000002812ca */ /* 0x002fe200000e0000 */
[----:B------:R-:W-:-:S14]  /*c830*/  IMAD.MOV.U32 R0, RZ, RZ, 0x1 ;  /* 0x00000001ff007424 */ /* 0x000fdc00078e00ff */
.L_x_245:
[----:B------:R-:W1:Y:S01]  /*c840*/  LDC.64 R2, c[0x0][0x8f8] ;  /* 0x00023e00ff027b82 */ /* 0x000e620000000a00 */
[----:B------:R-:W-:Y:S01]  /*c850*/  UIADD3 UR10, UP1, UR10, UR22, URZ ;  /* 0x000000160a0a7290 */ /* 0x000fe2000ff3e03f */
[----:B------:R-:W-:Y:S01]  /*c860*/  ISETP.NE.AND P2, PT, R20, RZ, PT ;  /* 0x000000ff1400720c */ /* 0x000fe20003f45270 */
[----:B------:R-:W-:Y:S01]  /*c870*/  UMOV UR24, 0xffffffff ;  /* 0xffffffff00187882 */ /* 0x000fe20000000000 */
[----:B------:R-:W-:Y:S01]  /*c880*/  UMOV UR25, 0xffffffff ;  /* 0xffffffff00197882 */ /* 0x000fe20000000000 */
[----:B------:R-:W-:Y:S01]  /*c890*/  UIADD3.X UR9, UR9, UR21, URZ, UP1, !UPT ;  /* 0x0000001509097290 */ /* 0x000fe20008ffe43f */
[----:B------:R-:W-:Y:S01]  /*c8a0*/  IMAD.MOV.U32 R15, RZ, RZ, RZ ;  /* 0x000000ffff0f7224 */ /* 0x000fe200078e00ff */
[----:B------:R-:W-:Y:S01]  /*c8b0*/  UMOV UR26, 0xffffffff ;  /* 0xffffffff001a7882 */ /* 0x000fe20000000000 */
[----:B-1----:R-:W-:-:S03]  /*c8c0*/  ISETP.LE.U32.AND P1, PT, R2, UR10, PT ;  /* 0x0000000a02007c0c */ /* 0x002fc6000bf23070 */
[----:B------:R-:W-:-:S05]  /*c8d0*/  IMAD.U32 R2, RZ, RZ, UR9 ;  /* 0x00000009ff027e24 */ /* 0x000fca000f8e00ff */
[----:B------:R-:W-:-:S13]  /*c8e0*/  ISETP.GE.U32.AND.EX P1, PT, R2, R3, PT, P1 ;  /* 0x000000030200720c */ /* 0x000fda0003f26110 */
[----:B---345:R-:W-:Y:S05]  /*c8f0*/  @P2 BRA P1, `(.L_x_225) ;  /* 0x0000001800402947 */ /* 0x038fea0000800000 */
[----:B------:R-:W-:-:S04]  /*c900*/  IADD3 R2, P2, R6, UR5, RZ ;  /* 0x0000000506027c10 */ /* 0x000fc8000ff5e0ff */
[----:B------:R-:W-:Y:S02]  /*c910*/  ISETP.GT.U32.AND P1, PT, R2, UR10, PT ;  /* 0x0000000a02007c0c */ /* 0x000fe4000bf24070 */
[----:B------:R-:W-:-:S04]  /*c920*/  IADD3.X R2, R7, UR4, RZ, P2, !PT ;  /* 0x0000000407027c10 */ /* 0x000fc800097fe4ff */
[----:B------:R-:W-:-:S13]  /*c930*/  ISETP.GT.U32.AND.EX P1, PT, R2, UR9, PT, P1 ;  /* 0x0000000902007c0c */ /* 0x000fda000bf24110 */
[----:B------:R-:W-:Y:S05]  /*c940*/  @P1 BRA `(.L_x_226) ;  /* 0x0000001400201947 */ /* 0x000fea0003800000 */
[----:B------:R-:W-:Y:S01]  /*c950*/  VIADD R12, R34, UR6 ;  /* 0x00000006220c7c36 */ /* 0x000fe20008000000 */
[----:B------:R-:W-:Y:S01]  /*c960*/  ULDC UR24, c[0x0][0x910] ;  /* 0x0002440000187ab9 */ /* 0x000fe20000000800 */
[----:B------:R-:W-:Y:S02]  /*c970*/  IMAD.MOV.U32 R22, RZ, RZ, R8 ;  /* 0x000000ffff167224 */ /* 0x000fe400078e0008 */
[----:B------:R-:W-:Y:S02]  /*c980*/  VIADD R13, R12, 0x20 ;  /* 0x000000200c0d7836 */ /* 0x000fe40000000000 */
[----:B------:R-:W-:-:S03]  /*c990*/  IMAD.MOV.U32 R14, RZ, RZ, R9 ;  /* 0x000000ffff0e7224 */ /* 0x000fc600078e0009 */
[----:B------:R-:W-:-:S13]  /*c9a0*/  ISETP.GE.AND P1, PT, R13, UR24, PT ;  /* 0x000000180d007c0c */ /* 0x000fda000bf26270 */
[----:B------:R-:W1:Y:S01]  /*c9b0*/  @!P1 LDC.64 R2, c[0x0][0x918] ;  /* 0x00024600ff029b82 */ /* 0x000e620000000a00 */
[----:B------:R-:W-:Y:S01]  /*c9c0*/  @!P1 VIADD R7, R12, 0x20 ;  /* 0x000000200c079836 */ /* 0x000fe20000000000 */
[----:B------:R-:W-:Y:S01]  /*c9d0*/  BSSY B0, `(.L_x_227) ;  /* 0x0000064000007945 */ /* 0x000fe20003800000 */
[----:B------:R-:W-:Y:S02]  /*c9e0*/  IMAD.MOV.U32 R6, RZ, RZ, 0x7fffffff ;  /* 0x7fffffffff067424 */ /* 0x000fe400078e00ff */
[----:B-1----:R-:W-:-:S05]  /*c9f0*/  @!P1 IMAD.WIDE R2, R7, 0xc, R2 ;  /* 0x0000000c07029825 */ /* 0x002fca00078e0202 */
[----:B------:R1:W5:Y:S04]  /*ca00*/  @!P1 LDG.E R8, desc[UR58][R2.64] ;  /* 0x0000003a02089981 */ /* 0x000368000c1e1900 */
[----:B------:R1:W5:Y:S01]  /*ca10*/  @!P1 LDG.E R9, desc[UR58][R2.64+0x4] ;  /* 0x0000043a02099981 */ /* 0x000362000c1e1900 */
[----:B------:R-:W-:Y:S01]  /*ca20*/  ISETP.GE.AND P1, PT, R12, UR24, PT ;  /* 0x000000180c007c0c */ /* 0x000fe2000bf26270 */
[----:B------:R-:W-:-:S12]  /*ca30*/  IMAD.MOV.U32 R7, RZ, RZ, RZ ;  /* 0x000000ffff077224 */ /* 0x000fd800078e00ff */
[----:B-1----:R-:W-:Y:S05]  /*ca40*/  @P1 BRA `(.L_x_228) ;  /* 0x0000000400701947 */ /* 0x002fea0003800000 */
[----:B------:R-:W-:Y:S01]  /*ca50*/  IABS R7, R11 ;  /* 0x0000000b00077213 */ /* 0x000fe20000000000 */
[----:B------:R-:W-:Y:S01]  /*ca60*/  ULDC UR25, c[0x0][0x8f0] ;  /* 0x00023c0000197ab9 */ /* 0x000fe20000000800 */
[----:B------:R-:W-:Y:S02]  /*ca70*/  IABS R6, R10 ;  /* 0x0000000a00067213 */ /* 0x000fe40000000000 */
[----:B------:R-:W1:Y:S01]  /*ca80*/  I2F.RP R3, R7 ;  /* 0x0000000700037306 */ /* 0x000e620000209400 */
[----:B------:R-:W-:Y:S02]  /*ca90*/  PLOP3.LUT P3, PT, PT, PT, UP0, 0x80, 0x0 ;  /* 0x000000000000781c */ /* 0x000fe40003f6f008 */
[----:B------:R-:W-:Y:S02]  /*caa0*/  IADD3 R21, P2, R14, UR12, RZ ;  /* 0x0000000c0e157c10 */ /* 0x000fe4000ff5e0ff */
[----:B------:R-:W-:Y:S02]  /*cab0*/  IADD3 R19, P1, R22, UR11, RZ ;  /* 0x0000000b16137c10 */ /* 0x000fe4000ff3e0ff */
[----:B------:R-:W-:Y:S01]  /*cac0*/  LEA.HI.X.SX32 R24, R14, UR14, 0x1, P2 ;  /* 0x0000000e0e187c11 */ /* 0x000fe200090f0eff */
[----:B------:R-:W3:Y:S01]  /*cad0*/  I2F.RP R2, R6 ;  /* 0x0000000600027306 */ /* 0x000ee20000209400 */
[----:B------:R-:W-:-:S07]  /*cae0*/  LEA.HI.X.SX32 R22, R22, UR13, 0x1, P1 ;  /* 0x0000000d16167c11 */ /* 0x000fce00088f0eff */
[----:B-1----:R-:W1:Y:S08]  /*caf0*/  MUFU.RCP R3, R3 ;  /* 0x0000000300037308 */ /* 0x002e700000001000 */
[----:B---3--:R-:W3:Y:S01]  /*cb00*/  MUFU.RCP R2, R2 ;  /* 0x0000000200027308 */ /* 0x008ee20000001000 */
[----:B-1----:R-:W-:-:S07]  /*cb10*/  IADD3 R17, R3, 0xffffffe, RZ ;  /* 0x0ffffffe03117810 */ /* 0x002fce0007ffe0ff */
[----:B------:R-:W1:Y:S01]  /*cb20*/  F2I.FTZ.U32.TRUNC.NTZ R17, R17 ;  /* 0x0000001100117305 */ /* 0x000e62000021f000 */
[----:B---3--:R-:W-:-:S07]  /*cb30*/  VIADD R15, R2, 0xffffffe ;  /* 0x0ffffffe020f7836 */ /* 0x008fce0000000000 */
[----:B------:R-:W3:Y:S01]  /*cb40*/  F2I.FTZ.U32.TRUNC.NTZ R15, R15 ;  /* 0x0000000f000f7305 */ /* 0x000ee2000021f000 */
[----:B-1----:R-:W-:Y:S02]  /*cb50*/  IMAD.MOV R18, RZ, RZ, -R17 ;  /* 0x000000ffff127224 */ /* 0x002fe400078e0a11 */
[----:B---3--:R-:W-:Y:S01]  /*cb60*/  IMAD.MOV R14, RZ, RZ, -R15 ;  /* 0x000000ffff0e7224 */ /* 0x008fe200078e0a0f */
[----:B------:R-:W-:Y:S06]  /*cb70*/  @!P3 BRA `(.L_x_229) ;  /* 0x000000000034b947 */ /* 0x000fec0003800000 */
[----:B------:R-:W-:Y:S01]  /*cb80*/  ULDC UR6, c[0x0][0x8dc] ;  /* 0x0002370000067ab9 */ /* 0x000fe20000000800 */
[----:B------:R-:W-:Y:S01]  /*cb90*/  ULDC.64 UR26, c[0x0][0x8d0] ;  /* 0x00023400001a7ab9 */ /* 0x000fe20000000a00 */
[----:B------:R-:W-:-:S05]  /*cba0*/  IADD3 R3, P1, R19, UR6, RZ ;  /* 0x0000000613037c10 */ /* 0x000fca000ff3e0ff */
[----:B------:R-:W-:-:S04]  /*cbb0*/  IMAD.X R19, RZ, RZ, R22, P1 ;  /* 0x000000ffff137224 */ /* 0x000fc800008e0616 */
[----:B------:R-:W-:-:S04]  /*cbc0*/  IMAD.WIDE.U32 R4, R19, UR26, RZ ;  /* 0x0000001a13047c25 */ /* 0x000fc8000f8e00ff */
[----:B------:R-:W-:-:S04]  /*cbd0*/  IMAD.WIDE.U32 R4, P1, R3, UR27, R4 ;  /* 0x0000001b03047c25 */ /* 0x000fc8000f820004 */
[----:B------:R-:W-:-:S04]  /*cbe0*/  IMAD.WIDE.U32 R2, R3, UR26, RZ ;  /* 0x0000001a03027c25 */ /* 0x000fc8000f8e00ff */
[----:B------:R-:W-:Y:S01]  /*cbf0*/  IMAD.MOV.U32 R2, RZ, RZ, R5 ;  /* 0x000000ffff027224 */ /* 0x000fe200078e0005 */
[----:B------:R-:W-:Y:S01]  /*cc00*/  IADD3 RZ, P2, R3, R4, RZ ;  /* 0x0000000403ff7210 */ /* 0x000fe20007f5e0ff */
[----:B------:R-:W-:-:S04]  /*cc10*/  IMAD.X R3, RZ, RZ, RZ, P1 ;  /* 0x000000ffff037224 */ /* 0x000fc800008e06ff */
[----:B------:R-:W-:-:S04]  /*cc20*/  IMAD.WIDE.U32.X R2, R19, UR27, R2, P2 ;  /* 0x0000001b13027c25 */ /* 0x000fc800090e0402 */
[----:B------:R-:W-:Y:S02]  /*cc30*/  IMAD.MOV.U32 R19, RZ, RZ, R2 ;  /* 0x000000ffff137224 */ /* 0x000fe400078e0002 */
[----:B------:R-:W-:-:S07]  /*cc40*/  IMAD.MOV.U32 R22, RZ, RZ, R3 ;  /* 0x000000ffff167224 */ /* 0x000fce00078e0003 */
.L_x_229:
[----:B------:R-:W-:Y:S05]  /*cc50*/  @!P0 BRA `(.L_x_230) ;  /* 0x0000000000348947 */ /* 0x000fea0003800000 */
        /* <DEDUP_REMOVED lines=8> */
[----:B------:R-:W-:Y:S02]  /*cce0*/  IADD3 RZ, P2, R3, R4, RZ ;  /* 0x0000000403ff7210 */ /* 0x000fe40007f5e0ff */
[----:B------:R-:W-:-:S03]  /*ccf0*/  IADD3.X R3, RZ, RZ, RZ, P1, !PT ;  /* 0x000000ffff037210 */ /* 0x000fc60000ffe4ff */
[----:B------:R-:W-:-:S04]  /*cd00*/  IMAD.WIDE.U32.X R2, R21, UR27, R2, P2 ;  /* 0x0000001b15027c25 */ /* 0x000fc800090e0402 */
[----:B------:R-:W-:Y:S02]  /*cd10*/  IMAD.MOV.U32 R21, RZ, RZ, R2 ;  /* 0x000000ffff157224 */ /* 0x000fe400078e0002 */
[----:B------:R-:W-:-:S07]  /*cd20*/  IMAD.MOV.U32 R24, RZ, RZ, R3 ;  /* 0x000000ffff187224 */ /* 0x000fce00078e0003 */
.L_x_230:
[----:B------:R-:W-:Y:S01]  /*cd30*/  IMAD R18, R18, R7, RZ ;  /* 0x0000000712127224 */ /* 0x000fe200078e02ff */
[----:B------:R-:W-:Y:S01]  /*cd40*/  ULDC UR6, c[0x0][0x8d8] ;  /* 0x0002360000067ab9 */ /* 0x000fe20000000800 */
[----:B------:R-:W-:Y:S01]  /*cd50*/  IMAD.MOV.U32 R2, RZ, RZ, RZ ;  /* 0x000000ffff027224 */ /* 0x000fe200078e00ff */
[----:B------:R-:W-:Y:S01]  /*cd60*/  SHF.R.U64 R21, R21, UR25, R24 ;  /* 0x0000001915157c19 */ /* 0x000fe20008001218 */
[----:B------:R-:W-:Y:S01]  /*cd70*/  IMAD.MOV.U32 R3, RZ, RZ, R17 ;  /* 0x000000ffff037224 */ /* 0x000fe200078e0011 */
[----:B------:R-:W-:Y:S01]  /*cd80*/  SHF.R.U64 R19, R19, UR6, R22 ;  /* 0x0000000613137c19 */ /* 0x000fe20008001216 */
[----:B------:R-:W-:Y:S01]  /*cd90*/  IMAD R4, R14, R6, RZ ;  /* 0x000000060e047224 */ /* 0x000fe200078e02ff */
[----:B------:R-:W-:Y:S01]  /*cda0*/  PLOP3.LUT P5, PT, PT, PT, UP3, 0x80, 0x0 ;  /* 0x000000000000781c */ /* 0x000fe20003faf038 */
[----:B------:R-:W-:-:S04]  /*cdb0*/  IMAD.HI.U32 R17, R17, R18, R2 ;  /* 0x0000001211117227 */ /* 0x000fc800078e0002 */
[----:B------:R-:W-:Y:S02]  /*cdc0*/  IMAD.MOV.U32 R3, RZ, RZ, R15 ;  /* 0x000000ffff037224 */ /* 0x000fe400078e000f */
[----:B------:R-:W-:Y:S02]  /*cdd0*/  VIADD R21, R21, UR17 ;  /* 0x0000001115157c36 */ /* 0x000fe40008000000 */
[----:B------:R-:W-:Y:S02]  /*cde0*/  VIADD R14, R19, UR16 ;  /* 0x00000010130e7c36 */ /* 0x000fe40008000000 */
[----:B------:R-:W-:Y:S01]  /*cdf0*/  IMAD.HI.U32 R2, R15, R4, R2 ;  /* 0x000000040f027227 */ /* 0x000fe200078e0002 */
[----:B------:R-:W-:Y:S02]  /*ce00*/  IABS R15, R11 ;  /* 0x0000000b000f7213 */ /* 0x000fe40000000000 */
[----:B------:R-:W-:Y:S02]  /*ce10*/  IABS R3, R10 ;  /* 0x0000000a00037213 */ /* 0x000fe40000000000 */
[----:B------:R-:W-:Y:S01]  /*ce20*/  IABS R4, R21 ;  /* 0x0000001500047213 */ /* 0x000fe20000000000 */
[----:B------:R-:W-:Y:S01]  /*ce30*/  IMAD.MOV R18, RZ, RZ, -R15 ;  /* 0x000000ffff127224 */ /* 0x000fe200078e0a0f */
[----:B------:R-:W-:-:S02]  /*ce40*/  IABS R5, R14 ;  /* 0x0000000e00057213 */ /* 0x000fc40000000000 */
[----:B------:R-:W-:Y:S01]  /*ce50*/  IADD3 R15, RZ, -R3, RZ ;  /* 0x80000003ff0f7210 */ /* 0x000fe20007ffe0ff */
[----:B------:R-:W-:-:S04]  /*ce60*/  IMAD.HI.U32 R3, R17, R4, RZ ;  /* 0x0000000411037227 */ /* 0x000fc800078e00ff */
[----:B------:R-:W-:-:S04]  /*ce70*/  IMAD.HI.U32 R2, R2, R5, RZ ;  /* 0x0000000502027227 */ /* 0x000fc800078e00ff */
[----:B------:R-:W-:Y:S02]  /*ce80*/  IMAD R4, R3, R18, R4 ;  /* 0x0000001203047224 */ /* 0x000fe400078e0204 */
[----:B------:R-:W-:-:S03]  /*ce90*/  IMAD R3, R2, R15, R5 ;  /* 0x0000000f02037224 */ /* 0x000fc600078e0205 */
[----:B------:R-:W-:Y:S02]  /*cea0*/  ISETP.GT.U32.AND P2, PT, R7, R4, PT ;  /* 0x000000040700720c */ /* 0x000fe40003f44070 */
[----:B------:R-:W-:-:S11]  /*ceb0*/  ISETP.GT.U32.AND P1, PT, R6, R3, PT ;  /* 0x000000030600720c */ /* 0x000fd60003f24070 */
[----:B------:R-:W-:Y:S01]  /*cec0*/  @!P2 IMAD.IADD R4, R4, 0x1, -R7 ;  /* 0x000000010404a824 */ /* 0x000fe200078e0a07 */
[----:B------:R-:W-:Y:S01]  /*ced0*/  ISETP.GE.AND P2, PT, R21, RZ, PT ;  /* 0x000000ff1500720c */ /* 0x000fe20003f46270 */
[----:B------:R-:W-:Y:S01]  /*cee0*/  @!P1 IMAD.IADD R3, R3, 0x1, -R6 ;  /* 0x0000000103039824 */ /* 0x000fe200078e0a06 */
[----:B------:R-:W-:Y:S02]  /*cef0*/  ISETP.GE.AND P1, PT, R14, RZ, PT ;  /* 0x000000ff0e00720c */ /* 0x000fe40003f26270 */
[----:B------:R-:W-:Y:S02]  /*cf00*/  ISETP.GT.U32.AND P4, PT, R7, R4, PT ;  /* 0x000000040700720c */ /* 0x000fe40003f84070 */
[----:B------:R-:W-:-:S11]  /*cf10*/  ISETP.GT.U32.AND P3, PT, R6, R3, PT ;  /* 0x000000030600720c */ /* 0x000fd60003f64070 */
[----:B------:R-:W-:Y:S01]  /*cf20*/  @!P4 IMAD.IADD R4, R4, 0x1, -R7 ;  /* 0x000000010404c824 */ /* 0x000fe200078e0a07 */
[----:B------:R-:W-:Y:S01]  /*cf30*/  ISETP.NE.AND P4, PT, RZ, UR7, PT ;  /* 0x00000007ff007c0c */ /* 0x000fe2000bf85270 */
[----:B------:R-:W-:Y:S01]  /*cf40*/  @!P3 IMAD.IADD R3, R3, 0x1, -R6 ;  /* 0x000000010303b824 */ /* 0x000fe200078e0a06 */
[----:B------:R-:W-:Y:S01]  /*cf50*/  ISETP.NE.AND P3, PT, RZ, UR8, PT ;  /* 0x00000008ff007c0c */ /* 0x000fe2000bf65270 */
[----:B------:R-:W-:Y:S02]  /*cf60*/  @!P2 IMAD.MOV R4, RZ, RZ, -R4 ;  /* 0x000000ffff04a224 */ /* 0x000fe400078e0a04 */
[----:B------:R-:W-:-:S08]  /*cf70*/  @!P1 IMAD.MOV R3, RZ, RZ, -R3 ;  /* 0x000000ffff039224 */ /* 0x000fd000078e0a03 */
[----:B------:R-:W-:Y:S02]  /*cf80*/  @!P4 LOP3.LUT R4, RZ, UR7, RZ, 0x33, !PT ;  /* 0x00000007ff04cc12 */ /* 0x000fe4000f8e33ff */
[----:B------:R-:W-:-:S03]  /*cf90*/  @!P3 LOP3.LUT R3, RZ, UR8, RZ, 0x33, !PT ;  /* 0x00000008ff03bc12 */ /* 0x000fc6000f8e33ff */
[----:B------:R-:W-:Y:S02]  /*cfa0*/  IMAD.IADD R4, R21, 0x1, -R4 ;  /* 0x0000000115047824 */ /* 0x000fe400078e0a04 */
[----:B------:R-:W-:-:S04]  /*cfb0*/  IMAD.IADD R3, R14, 0x1, -R3 ;  /* 0x000000010e037824 */ /* 0x000fc800078e0a03 */
[----:B------:R-:W-:Y:S01]  /*cfc0*/  IMAD R6, R3, R4, RZ ;  /* 0x0000000403067224 */ /* 0x000fe200078e02ff */
[----:B------:R-:W-:-:S04]  /*cfd0*/  SEL R2, R4, R3, !P5 ;  /* 0x0000000304027207 */ /* 0x000fc80006800000 */
[--C-:B------:R-:W-:Y:S01]  /*cfe0*/  SHF.R.S32.HI R5, RZ, 0x1f, R2.reuse ;  /* 0x0000001fff057819 */ /* 0x100fe20000011402 */
[----:B------:R-:W-:Y:S01]  /*cff0*/  IMAD.MOV.U32 R4, RZ, RZ, R2 ;  /* 0x000000ffff047224 */ /* 0x000fe200078e0002 */
[----:B------:R-:W-:-:S07]  /*d000*/  SHF.R.S32.HI R7, RZ, 0x1f, R6 ;  /* 0x0000001fff077819 */ /* 0x000fce0000011406 */
.L_x_228:
[----:B--2---:R-:W-:Y:S05]  /*d010*/  BSYNC B0 ;  /* 0x0000000000007941 */ /* 0x004fea0003800000 */
.L_x_227:
[----:B------:R-:W1:Y:S01]  /*d020*/  SHFL.UP PT, R3, R6, 0x1, RZ ;  /* 0x0420000006037989 */ /* 0x000e6200000e00ff */
[----:B------:R-:W-:-:S03]  /*d030*/  ISETP.NE.AND P1, PT, R34, RZ, PT ;  /* 0x000000ff2200720c */ /* 0x000fc60003f25270 */
[----:B------:R-:W2:Y:S01]  /*d040*/  SHFL.UP PT, R2, R7, 0x1, RZ ;  /* 0x0420000007027989 */ /* 0x000ea200000e00ff */
[----:B-1----:R-:W-:Y:S02]  /*d050*/  SEL R3, R3, RZ, P1 ;  /* 0x000000ff03037207 */ /* 0x002fe40000800000 */
[----:B--2---:R-:W-:Y:S02]  /*d060*/  SEL R2, R2, RZ, P1 ;  /* 0x000000ff02027207 */ /* 0x004fe40000800000 */
[----:B------:R-:W-:-:S04]  /*d070*/  IADD3 R18, P2, R3, R6, RZ ;  /* 0x0000000603127210 */ /* 0x000fc80007f5e0ff */
[----:B------:R-:W-:Y:S01]  /*d080*/  IADD3.X R15, R2, R7, RZ, P2, !PT ;  /* 0x00000007020f7210 */ /* 0x000fe200017fe4ff */
[----:B------:R-:W1:Y:S01]  /*d090*/  SHFL.UP PT, R3, R18, 0x2, RZ ;  /* 0x0440000012037989 */ /* 0x000e6200000e00ff */
[----:B------:R-:W-:-:S03]  /*d0a0*/  ISETP.GE.U32.AND P2, PT, R34, 0x2, PT ;  /* 0x000000022200780c */ /* 0x000fc60003f46070 */
[----:B------:R-:W2:Y:S01]  /*d0b0*/  SHFL.UP PT, R2, R15, 0x2, RZ ;  /* 0x044000000f027989 */ /* 0x000ea200000e00ff */
[----:B-1----:R-:W-:-:S04]  /*d0c0*/  SEL R3, R3, RZ, P2 ;  /* 0x000000ff03037207 */ /* 0x002fc80001000000 */
[----:B------:R-:W-:Y:S02]  /*d0d0*/  IADD3 R14, P3, R3, R18, RZ ;  /* 0x00000012030e7210 */ /* 0x000fe40007f7e0ff */
[----:B--2---:R-:W-:-:S03]  /*d0e0*/  SEL R2, R2, RZ, P2 ;  /* 0x000000ff02027207 */ /* 0x004fc60001000000 */
[----:B------:R-:W1:Y:S02]  /*d0f0*/  SHFL.UP PT, R3, R14, 0x4, RZ ;  /* 0x048000000e037989 */ /* 0x000e6400000e00ff */
[----:B------:R-:W-:Y:S01]  /*d100*/  IMAD.X R17, R2, 0x1, R15, P3 ;  /* 0x0000000102117824 */ /* 0x000fe200018e060f */
[----:B------:R-:W-:-:S04]  /*d110*/  ISETP.GE.U32.AND P3, PT, R34, 0x4, PT ;  /* 0x000000042200780c */ /* 0x000fc80003f66070 */
        /* <DEDUP_REMOVED lines=17> */
[----:B--2---:R-:W-:-:S05]  /*d230*/  SEL R2, R2, RZ, P5 ;  /* 0x000000ff02027207 */ /* 0x004fca0002800000 */
[----:B------:R-:W-:Y:S01]  /*d240*/  IMAD.X R22, R2, 0x1, R17, P6 ;  /* 0x0000000102167824 */ /* 0x000fe200030e0611 */
[----:B------:R-:W-:-:S04]  /*d250*/  IADD3 R2, P6, R15, UR5, RZ ;  /* 0x000000050f027c10 */ /* 0x000fc8000ffde0ff */
[----:B------:R-:W-:Y:S02]  /*d260*/  IADD3.X R3, R22, UR4, RZ, P6, !PT ;  /* 0x0000000416037c10 */ /* 0x000fe4000b7fe4ff */
[----:B------:R-:W-:-:S04]  /*d270*/  ISETP.GT.U32.AND P6, PT, R2, UR10, PT ;  /* 0x0000000a02007c0c */ /* 0x000fc8000bfc4070 */
[----:B------:R-:W-:-:S13]  /*d280*/  ISETP.GT.U32.AND.EX P6, PT, R3, UR9, PT, P6 ;  /* 0x0000000903007c0c */ /* 0x000fda000bfc4160 */
[----:B------:R-:W-:-:S04]  /*d290*/  VOTE.ANY R14, PT, P6 ;  /* 0x00000000000e7806 */ /* 0x000fc800030e0100 */
[----:B------:R-:W-:-:S13]  /*d2a0*/  ISETP.NE.AND P6, PT, R14, RZ, PT ;  /* 0x000000ff0e00720c */ /* 0x000fda0003fc5270 */
[----:B------:R-:W-:Y:S05]  /*d2b0*/  @P6 BRA `(.L_x_231) ;  /* 0x0000000800746947 */ /* 0x000fea0003800000 */
[----:B------:R-:W-:Y:S01]  /*d2c0*/  IMAD.MOV.U32 R17, RZ, RZ, R2 ;  /* 0x000000ffff117224 */ /* 0x000fe200078e0002 */
[----:B------:R-:W-:Y:S01]  /*d2d0*/  ULDC UR24, c[0x0][0x910] ;  /* 0x0002440000187ab9 */ /* 0x000fe20000000800 */
[----:B------:R-:W-:Y:S01]  /*d2e0*/  IMAD.MOV.U32 R19, RZ, RZ, R3 ;  /* 0x000000ffff137224 */ /* 0x000fe200078e0003 */
[----:B------:R-:W-:Y:S01]  /*d2f0*/  ULDC UR25, c[0x0][0x8f4] ;  /* 0x00023d0000197ab9 */ /* 0x000fe20000000800 */
[----:B------:R-:W-:Y:S01]  /*d300*/  ULDC UR6, c[0x0][0x8dc] ;  /* 0x0002370000067ab9 */ /* 0x000fe20000000800 */
[----:B------:R-:W-:Y:S01]  /*d310*/  ULDC UR30, c[0x0][0x8d8] ;  /* 0x00023600001e7ab9 */ /* 0x000fe20000000800 */
[----:B------:R-:W-:Y:S01]  /*d320*/  ULDC UR31, c[0x0][0x8f0] ;  /* 0x00023c00001f7ab9 */ /* 0x000fe20000000800 */
[----:B------:R-:W-:Y:S01]  /*d330*/  ULDC.64 UR26, c[0x0][0x8d0] ;  /* 0x00023400001a7ab9 */ /* 0x000fe20000000a00 */
[----:B------:R-:W-:-:S05]  /*d340*/  ULDC.64 UR28, c[0x0][0x8e8] ;  /* 0x00023a00001c7ab9 */ /* 0x000fca0000000a00 */
.L_x_236:
[----:B------:R-:W-:Y:S01]  /*d350*/  IMAD.MOV.U32 R12, RZ, RZ, R13 ;  /* 0x000000ffff0c7224 */ /* 0x000fe200078e000d */
[----:B-----5:R-:W-:Y:S01]  /*d360*/  MOV R14, R8 ;  /* 0x00000008000e7202 */ /* 0x020fe20000000f00 */
[----:B------:R-:W-:Y:S02]  /*d370*/  VIADD R13, R13, 0x20 ;  /* 0x000000200d0d7836 */ /* 0x000fe40000000000 */
[----:B------:R-:W-:-:S03]  /*d380*/  IMAD.MOV.U32 R15, RZ, RZ, R9 ;  /* 0x000000ffff0f7224 */ /* 0x000fc600078e0009 */
[----:B------:R-:W-:-:S13]  /*d390*/  ISETP.GE.AND P6, PT, R13, UR24, PT ;  /* 0x000000180d007c0c */ /* 0x000fda000bfc6270 */
[----:B------:R-:W1:Y:S01]  /*d3a0*/  @!P6 LDC.64 R2, c[0x0][0x918] ;  /* 0x00024600ff02eb82 */ /* 0x000e620000000a00 */
[----:B------:R-:W2:Y:S01]  /*d3b0*/  SHFL.IDX PT, R19, R19, 0x1f, 0x1f ;  /* 0x03e01f0013137f89 */ /* 0x000ea200000e0000 */
[----:B------:R-:W-:-:S03]  /*d3c0*/  @!P6 VIADD R7, R12, 0x20 ;  /* 0x000000200c07e836 */ /* 0x000fc60000000000 */
[----:B------:R-:W3:Y:S01]  /*d3d0*/  SHFL.IDX PT, R17, R17, 0x1f, 0x1f ;  /* 0x03e01f0011117f89 */ /* 0x000ee200000e0000 */
[----:B------:R-:W-:Y:S01]  /*d3e0*/  BSSY B0, `(.L_x_232) ;  /* 0x0000063000007945 */ /* 0x000fe20003800000 */
[----:B-1----:R-:W-:-:S05]  /*d3f0*/  @!P6 IMAD.WIDE R2, R7, 0xc, R2 ;  /* 0x0000000c0702e825 */ /* 0x002fca00078e0202 */
[----:B------:R1:W5:Y:S04]  /*d400*/  @!P6 LDG.E R8, desc[UR58][R2.64] ;  /* 0x0000003a0208e981 */ /* 0x000368000c1e1900 */
[----:B------:R1:W5:Y:S01]  /*d410*/  @!P6 LDG.E R9, desc[UR58][R2.64+0x4] ;  /* 0x0000043a0209e981 */ /* 0x000362000c1e1900 */
[----:B------:R-:W-:Y:S01]  /*d420*/  ISETP.GE.AND P6, PT, R12, UR24, PT ;  /* 0x000000180c007c0c */ /* 0x000fe2000bfc6270 */
[----:B------:R-:W-:Y:S01]  /*d430*/  IMAD.MOV.U32 R6, RZ, RZ, 0x7fffffff ;  /* 0x7fffffffff067424 */ /* 0x000fe200078e00ff */
[----:B--2---:R-:W-:Y:S01]  /*d440*/  R2UR UR4, R19 ;  /* 0x00000000130472ca */ /* 0x004fe200000e0000 */
[----:B------:R-:W-:Y:S01]  /*d450*/  IMAD.MOV.U32 R7, RZ, RZ, RZ ;  /* 0x000000ffff077224 */ /* 0x000fe200078e00ff */
[----:B---3--:R-:W-:-:S09]  /*d460*/  R2UR UR5, R17 ;  /* 0x00000000110572ca */ /* 0x008fd200000e0000 */
[----:B-1----:R-:W-:Y:S06]  /*d470*/  @P6 BRA `(.L_x_233) ;  /* 0x0000000400646947 */ /* 0x002fec0003800000 */
[----:B------:R-:W-:-:S04]  /*d480*/  IADD3 R17, P6, R14, UR11, RZ ;  /* 0x0000000b0e117c10 */ /* 0x000fc8000ffde0ff */
[----:B------:R-:W-:Y:S02]  /*d490*/  LEA.HI.X.SX32 R22, R14, UR13, 0x1, P6 ;  /* 0x0000000d0e167c11 */ /* 0x000fe4000b0f0eff */
[----:B------:R-:W-:Y:S02]  /*d4a0*/  IABS R14, R11 ;  /* 0x0000000b000e7213 */ /* 0x000fe40000000000 */
[C---:B------:R-:W-:Y:S02]  /*d4b0*/  IADD3 R19, P6, R15.reuse, UR12, RZ ;  /* 0x0000000c0f137c10 */ /* 0x040fe4000ffde0ff */
[----:B------:R-:W1:Y:S02]  /*d4c0*/  I2F.RP R2, R14 ;  /* 0x0000000e00027306 */ /* 0x000e640000209400 */
[----:B------:R-:W-:Y:S02]  /*d4d0*/  LEA.HI.X.SX32 R24, R15, UR14, 0x1, P6 ;  /* 0x0000000e0f187c11 */ /* 0x000fe4000b0f0eff */
[----:B------:R-:W-:-:S04]  /*d4e0*/  PLOP3.LUT P6, PT, PT, PT, UP0, 0x80, 0x0 ;  /* 0x000000000000781c */ /* 0x000fc80003fcf008 */
[----:B-1----:R-:W1:Y:S02]  /*d4f0*/  MUFU.RCP R2, R2 ;  /* 0x0000000200027308 */ /* 0x002e640000001000 */
[----:B-1----:R-:W-:-:S06]  /*d500*/  VIADD R15, R2, 0xffffffe ;  /* 0x0ffffffe020f7836 */ /* 0x002fcc0000000000 */
[----:B------:R-:W1:Y:S02]  /*d510*/  F2I.FTZ.U32.TRUNC.NTZ R15, R15 ;  /* 0x0000000f000f7305 */ /* 0x000e64000021f000 */
[----:B-1----:R-:W-:Y:S01]  /*d520*/  IMAD.MOV R18, RZ, RZ, -R15 ;  /* 0x000000ffff127224 */ /* 0x002fe200078e0a0f */
[----:B------:R-:W-:Y:S06]  /*d530*/  @!P6 BRA `(.L_x_234) ;  /* 0x00000000002ce947 */ /* 0x000fec0003800000 */
        /* <DEDUP_REMOVED lines=9> */
[----:B------:R-:W-:Y:S01]  /*d5d0*/  IMAD.MOV.U32 R17, RZ, RZ, R2 ;  /* 0x000000ffff117224 */ /* 0x000fe200078e0002 */
[----:B------:R-:W-:-:S07]  /*d5e0*/  MOV R22, R3 ;  /* 0x0000000300167202 */ /* 0x000fce0000000f00 */
.L_x_234:
[----:B------:R-:W-:Y:S05]  /*d5f0*/  @!P0 BRA `(.L_x_235) ;  /* 0x00000000002c8947 */ /* 0x000fea0003800000 */
        /* <DEDUP_REMOVED lines=11> */
.L_x_235:
[----:B------:R-:W-:Y:S01]  /*d6b0*/  SHF.R.U64 R4, R19, UR31, R24 ;  /* 0x0000001f13047c19 */ /* 0x000fe20008001218 */
[----:B------:R-:W-:Y:S01]  /*d6c0*/  IMAD R5, R18, R14, RZ ;  /* 0x0000000e12057224 */ /* 0x000fe200078e02ff */
[----:B------:R-:W-:Y:S01]  /*d6d0*/  IABS R2, R11 ;  /* 0x0000000b00027213 */ /* 0x000fe20000000000 */
[----:B------:R-:W-:Y:S01]  /*d6e0*/  IMAD.MOV.U32 R3, RZ, RZ, R15 ;  /* 0x000000ffff037224 */ /* 0x000fe200078e000f */
[----:B------:R-:W-:Y:S01]  /*d6f0*/  SHF.R.U64 R17, R17, UR30, R22 ;  /* 0x0000001e11117c19 */ /* 0x000fe20008001216 */
[----:B------:R-:W-:Y:S01]  /*d700*/  VIADD R4, R4, UR17 ;  /* 0x0000001104047c36 */ /* 0x000fe20008000000 */
[----:B------:R-:W-:Y:S01]  /*d710*/  IABS R19, R10 ;  /* 0x0000000a00137213 */ /* 0x000fe20000000000 */
[----:B------:R-:W-:Y:S02]  /*d720*/  IMAD.MOV R7, RZ, RZ, -R2 ;  /* 0x000000ffff077224 */ /* 0x000fe400078e0a02 */
[----:B------:R-:W-:Y:S01]  /*d730*/  IMAD.MOV.U32 R2, RZ, RZ, RZ ;  /* 0x000000ffff027224 */ /* 0x000fe200078e00ff */
[----:B------:R-:W-:Y:S01]  /*d740*/  IABS R6, R4 ;  /* 0x0000000400067213 */ /* 0x000fe20000000000 */
[----:B------:R-:W-:-:S02]  /*d750*/  VIADD R17, R17, UR16 ;  /* 0x0000001011117c36 */ /* 0x000fc40008000000 */
[----:B------:R-:W-:Y:S01]  /*d760*/  IMAD.HI.U32 R2, R15, R5, R2 ;  /* 0x000000050f027227 */ /* 0x000fe200078e0002 */
[----:B------:R-:W-:-:S03]  /*d770*/  MOV R5, R6 ;  /* 0x0000000600057202 */ /* 0x000fc60000000f00 */
[----:B------:R-:W-:Y:S01]  /*d780*/  IMAD.MOV.U32 R3, RZ, RZ, R7 ;  /* 0x000000ffff037224 */ /* 0x000fe200078e0007 */
[----:B------:R-:W-:Y:S01]  /*d790*/  IABS R7, R10 ;  /* 0x0000000a00077213 */ /* 0x000fe20000000000 */
[----:B------:R-:W-:-:S03]  /*d7a0*/  IMAD.HI.U32 R2, R2, R5, RZ ;  /* 0x0000000502027227 */ /* 0x000fc600078e00ff */
[----:B------:R-:W1:Y:S01]  /*d7b0*/  I2F.RP R6, R7 ;  /* 0x0000000700067306 */ /* 0x000e620000209400 */
[----:B------:R-:W-:-:S05]  /*d7c0*/  IMAD R5, R2, R3, R5 ;  /* 0x0000000302057224 */ /* 0x000fca00078e0205 */
[----:B------:R-:W-:Y:S02]  /*d7d0*/  ISETP.GT.U32.AND P6, PT, R14, R5, PT ;  /* 0x000000050e00720c */ /* 0x000fe40003fc4070 */
[----:B-1----:R-:W1:Y:S11]  /*d7e0*/  MUFU.RCP R6, R6 ;  /* 0x0000000600067308 */ /* 0x002e760000001000 */
[----:B------:R-:W-:-:S02]  /*d7f0*/  @!P6 IMAD.IADD R5, R5, 0x1, -R14 ;  /* 0x000000010505e824 */ /* 0x000fc400078e0a0e */
[----:B-1----:R-:W-:-:S04]  /*d800*/  VIADD R2, R6, 0xffffffe ;  /* 0x0ffffffe06027836 */ /* 0x002fc80000000000 */
[----:B------:R1:W2:Y:S02]  /*d810*/  F2I.FTZ.U32.TRUNC.NTZ R3, R2 ;  /* 0x0000000200037305 */ /* 0x0002a4000021f000 */
[----:B-1----:R-:W-:Y:S02]  /*d820*/  IMAD.MOV.U32 R2, RZ, RZ, RZ ;  /* 0x000000ffff027224 */ /* 0x002fe400078e00ff */
[----:B--2---:R-:W-:-:S04]  /*d830*/  IMAD.MOV R18, RZ, RZ, -R3 ;  /* 0x000000ffff127224 */ /* 0x004fc800078e0a03 */
[----:B------:R-:W-:Y:S01]  /*d840*/  IMAD R15, R18, R7, RZ ;  /* 0x00000007120f7224 */ /* 0x000fe200078e02ff */
[----:B------:R-:W-:-:S03]  /*d850*/  IABS R18, R17 ;  /* 0x0000001100127213 */ /* 0x000fc60000000000 */
[----:B------:R-:W-:-:S04]  /*d860*/  IMAD.HI.U32 R6, R3, R15, R2 ;  /* 0x0000000f03067227 */ /* 0x000fc800078e0002 */
[----:B------:R-:W-:Y:S02]  /*d870*/  IMAD.MOV.U32 R3, RZ, RZ, R18 ;  /* 0x000000ffff037224 */ /* 0x000fe400078e0012 */
[----:B------:R-:W-:Y:S02]  /*d880*/  IMAD.MOV R15, RZ, RZ, -R19 ;  /* 0x000000ffff0f7224 */ /* 0x000fe400078e0a13 */
        /* <DEDUP_REMOVED lines=22> */
[----:B------:R-:W-:Y:S02]  /*d9f0*/  SHF.R.S32.HI R5, RZ, 0x1f, R4 ;  /* 0x0000001fff057819 */ /* 0x000fe40000011404 */
[----:B------:R-:W-:-:S07]  /*da00*/  SHF.R.S32.HI R7, RZ, 0x1f, R6 ;  /* 0x0000001fff077819 */ /* 0x000fce0000011406 */
.L_x_233:
[----:B------:R-:W-:Y:S05]  /*da10*/  BSYNC B0 ;  /* 0x0000000000007941 */ /* 0x000fea0003800000 */
.L_x_232:
[----:B------:R-:W1:Y:S04]  /*da20*/  SHFL.UP PT, R3, R6, 0x1, RZ ;  /* 0x0420000006037989 */ /* 0x000e6800000e00ff */
[----:B------:R-:W2:Y:S01]  /*da30*/  SHFL.UP PT, R2, R7, 0x1, RZ ;  /* 0x0420000007027989 */ /* 0x000ea200000e00ff */
[----:B-1----:R-:W-:Y:S02]  /*da40*/  SEL R3, R3, RZ, P1 ;  /* 0x000000ff03037207 */ /* 0x002fe40000800000 */
[----:B--2---:R-:W-:Y:S02]  /*da50*/  SEL R2, R2, RZ, P1 ;  /* 0x000000ff02027207 */ /* 0x004fe40000800000 */
[----:B------:R-:W-:-:S05]  /*da60*/  IADD3 R18, P6, R3, R6, RZ ;  /* 0x0000000603127210 */ /* 0x000fca0007fde0ff */
[----:B------:R-:W-:Y:S01]  /*da70*/  IMAD.X R15, R2, 0x1, R7, P6 ;  /* 0x00000001020f7824 */ /* 0x000fe200030e0607 */
        /* <DEDUP_REMOVED lines=16> */
[----:B------:R-:W-:-:S04]  /*db80*/  IADD3 R18, P6, R3, R22, RZ ;  /* 0x0000001603127210 */ /* 0x000fc80007fde0ff */
[----:B------:R-:W-:Y:S01]  /*db90*/  IADD3.X R15, R2, R17, RZ, P6, !PT ;  /* 0x00000011020f7210 */ /* 0x000fe200037fe4ff */
[----:B------:R-:W1:Y:S04]  /*dba0*/  SHFL.UP PT, R3, R18, 0x10, RZ ;  /* 0x0600000012037989 */ /* 0x000e6800000e00ff */
[----:B------:R-:W2:Y:S01]  /*dbb0*/  SHFL.UP PT, R2, R15, 0x10, RZ ;  /* 0x060000000f027989 */ /* 0x000ea200000e00ff */
[----:B-1----:R-:W-:Y:S02]  /*dbc0*/  SEL R3, R3, RZ, P5 ;  /* 0x000000ff03037207 */ /* 0x002fe40002800000 */
[----:B--2---:R-:W-:Y:S02]  /*dbd0*/  SEL R14, R2, RZ, P5 ;  /* 0x000000ff020e7207 */ /* 0x004fe40002800000 */
[----:B------:R-:W-:-:S05]  /*dbe0*/  IADD3 R2, P6, R3, R18, RZ ;  /* 0x0000001203027210 */ /* 0x000fca0007fde0ff */
[----:B------:R-:W-:Y:S01]  /*dbf0*/  IMAD.X R3, R14, 0x1, R15, P6 ;  /* 0x000000010e037824 */ /* 0x000fe200030e060f */
[----:B------:R-:W-:-:S04]  /*dc00*/  IADD3 R17, P6, R2, UR5, RZ ;  /* 0x0000000502117c10 */ /* 0x000fc8000ffde0ff */
[----:B------:R-:W-:Y:S02]  /*dc10*/  IADD3.X R19, R3, UR4, RZ, P6, !PT ;  /* 0x0000000403137c10 */ /* 0x000fe4000b7fe4ff */
[----:B------:R-:W-:-:S04]  /*dc20*/  ISETP.GT.U32.AND P6, PT, R17, UR10, PT ;  /* 0x0000000a11007c0c */ /* 0x000fc8000bfc4070 */
[----:B------:R-:W-:-:S13]  /*dc30*/  ISETP.GT.U32.AND.EX P6, PT, R19, UR9, PT, P6 ;  /* 0x0000000913007c0c */ /* 0x000fda000bfc4160 */
[----:B------:R-:W-:-:S04]  /*dc40*/  VOTE.ANY R14, PT, P6 ;  /* 0x00000000000e7806 */ /* 0x000fc800030e0100 */
[----:B------:R-:W-:-:S13]  /*dc50*/  ISETP.NE.AND P6, PT, R14, RZ, PT ;  /* 0x000000ff0e00720c */ /* 0x000fda0003fc5270 */
[----:B------:R-:W-:Y:S05]  /*dc60*/  @!P6 BRA `(.L_x_236) ;  /* 0xfffffff400b8e947 */ /* 0x000fea000383ffff */
[----:B------:R-:W-:Y:S02]  /*dc70*/  IMAD.MOV.U32 R15, RZ, RZ, R2 ;  /* 0x000000ffff0f7224 */ /* 0x000fe400078e0002 */
[----:B------:R-:W-:-:S07]  /*dc80*/  IMAD.MOV.U32 R22, RZ, RZ, R3 ;  /* 0x000000ffff167224 */ /* 0x000fce00078e0003 */
.L_x_231:
[----:B------:R-:W1:Y:S08]  /*dc90*/  BREV R14, R14 ;  /* 0x0000000e000e7301 */ /* 0x000e700000000000 */
[----:B-1----:R-:W1:Y:S02]  /*dca0*/  FLO.U32.SH R13, R14 ;  /* 0x0000000e000d7300 */ /* 0x002e6400000e0400 */
[----:B-1----:R-:W1:Y:S02]  /*dcb0*/  SHFL.IDX PT, R12, R12, R13, 0x1f ;  /* 0x00001f0d0c0c7589 */ /* 0x002e6400000e0000 */
[----:B-1----:R-:W-:-:S13]  /*dcc0*/  R2UR UR6, R12 ;  /* 0x000000000c0672ca */ /* 0x002fda00000e0000 */
[----:B------:R-:W-:-:S05]  /*dcd0*/  VIADD R17, R34, UR6 ;  /* 0x0000000622117c36 */ /* 0x000fca0008000000 */
[----:B------:R-:W-:-:S13]  /*dce0*/  ISETP.GE.AND P1, PT, R17, UR24, PT ;  /* 0x0000001811007c0c */ /* 0x000fda000bf26270 */
[----:B------:R-:W1:Y:S02]  /*dcf0*/  @!P1 LDC.64 R2, c[0x0][0x918] ;  /* 0x00024600ff029b82 */ /* 0x000e640000000a00 */
[----:B-1----:R-:W-:-:S05]  /*dd00*/  @!P1 IMAD.WIDE R2, R17, 0xc, R2 ;  /* 0x0000000c11029825 */ /* 0x002fca00078e0202 */
[----:B-----5:R1:W5:Y:S04]  /*dd10*/  @!P1 LDG.E R8, desc[UR58][R2.64] ;  /* 0x0000003a02089981 */ /* 0x020368000c1e1900 */
[----:B------:R1:W5:Y:S01]  /*dd20*/  @!P1 LDG.E R9, desc[UR58][R2.64+0x4] ;  /* 0x0000043a02099981 */ /* 0x000362000c1e1900 */
[----:B------:R-:W-:-:S03]  /*dd30*/  IADD3 R18, P1, P2, R15, UR5, -R6 ;  /* 0x000000050f127c10 */ /* 0x000fc6000fa3e806 */
[----:B------:R-:W-:Y:S01]  /*dd40*/  SHFL.IDX PT, R6, R6, R13, 0x1f ;  /* 0x00001f0d06067589 */ /* 0x000fe200000e0000 */
[----:B------:R-:W-:-:S03]  /*dd50*/  IADD3.X R22, R22, UR4, ~R7, P1, P2 ;  /* 0x0000000416167c10 */ /* 0x000fc60008fe4c07 */
[----:B------:R-:W2:Y:S04]  /*dd60*/  SHFL.IDX PT, R18, R18, R13, 0x1f ;  /* 0x00001f0d12127589 */ /* 0x000ea800000e0000 */
[----:B------:R-:W3:Y:S04]  /*dd70*/  SHFL.IDX PT, R22, R22, R13, 0x1f ;  /* 0x00001f0d16167589 */ /* 0x000ee800000e0000 */
[----:B------:R1:W4:Y:S04]  /*dd80*/  SHFL.IDX PT, R7, R7, R13, 0x1f ;  /* 0x00001f0d07077589 */ /* 0x00032800000e0000 */
[----:B------:R1:W1:Y:S04]  /*dd90*/  SHFL.IDX PT, R5, R5, R13, 0x1f ;  /* 0x00001f0d05057589 */ /* 0x00026800000e0000 */
[----:B------:R1:W1:Y:S01]  /*dda0*/  SHFL.IDX PT, R4, R4, R13, 0x1f ;  /* 0x00001f0d04047589 */ /* 0x00026200000e0000 */
[----:B--2---:R-:W-:-:S02]  /*ddb0*/  R2UR UR5, R18 ;  /* 0x00000000120572ca */ /* 0x004fc400000e0000 */
[----:B---3--:R-:W-:-:S15]  /*ddc0*/  R2UR UR4, R22 ;  /* 0x00000000160472ca */ /* 0x008fde00000e0000 */
.L_x_226:
[----:B-1----:R-:W1:Y:S01]  /*ddd0*/  LDC R2, c[0x0][0x910] ;  /* 0x00024400ff027b82 */ /* 0x002e620000000800 */
[----:B------:R-:W-:Y:S01]  /*dde0*/  UMOV UR24, 0xffffffff ;  /* 0xffffffff00187882 */ /* 0x000fe20000000000 */
[----:B------:R-:W-:Y:S01]  /*ddf0*/  UMOV UR25, 0xffffffff ;  /* 0xffffffff00197882 */ /* 0x000fe20000000000 */
[----:B------:R-:W-:Y:S01]  /*de00*/  UMOV UR26, 0xffffffff ;  /* 0xffffffff001a7882 */ /* 0x000fe20000000000 */
[----:B------:R-:W-:Y:S01]  /*de10*/  IMAD.MOV.U32 R15, RZ, RZ, RZ ;  /* 0x000000ffff0f7224 */ /* 0x000fe200078e00ff */
[----:B-1----:R-:W-:-:S13]  /*de20*/  ISETP.LE.AND P1, PT, R2, UR6, PT ;  /* 0x0000000602007c0c */ /* 0x002fda000bf23270 */
[----:B------:R-:W-:Y:S05]  /*de30*/  @P1 BRA `(.L_x_225) ;  /* 0x0000000000f01947 */ /* 0x000fea0003800000 */
[C---:B------:R-:W-:Y:S01]  /*de40*/  R2UR UR24, R4.reuse ;  /* 0x00000000041872ca */ /* 0x040fe200000e0000 */
[----:B------:R-:W-:Y:S01]  /*de50*/  UIADD3 UR30, UP1, -UR5, UR10, URZ ;  /* 0x0000000a051e7290 */ /* 0x000fe2000ff3e13f */
[----:B------:R-:W-:Y:S01]  /*de60*/  R2UR UR25, R5 ;  /* 0x00000000051972ca */ /* 0x000fe200000e0000 */
[----:B------:R-:W-:Y:S01]  /*de70*/  ULDC UR26, c[0x0][0x8c0] ;  /* 0x00023000001a7ab9 */ /* 0x000fe20000000800 */
[----:B------:R-:W-:Y:S01]  /*de80*/  ULDC UR27, c[0x0][0x8b0] ;  /* 0x00022c00001b7ab9 */ /* 0x000fe20000000800 */
[----:B------:R-:W-:Y:S01]  /*de90*/  ULDC UR28, c[0x0][0x904] ;  /* 0x00024100001c7ab9 */ /* 0x000fe20000000800 */
[----:B------:R-:W-:-:S03]  /*dea0*/  SHF.R.U64 R2, R4, UR27, R5 ;  /* 0x0000001b04027c19 */ /* 0x000fc60008001205 */
[----:B------:R-:W-:Y:S01]  /*deb0*/  UIADD3.X UR24, ~UR4, UR9, URZ, UP1, !UPT ;  /* 0x0000000904187290 */ /* 0x000fe20008ffe53f */
[----:B------:R-:W-:-:S03]  /*dec0*/  R2UR UR32, R2 ;  /* 0x00000000022072ca */ /* 0x000fc600000e0000 */
[----:B------:R-:W-:Y:S02]  /*ded0*/  USHF.R.U32.HI UR31, URZ, UR26, UR24 ;  /* 0x0000001a3f1f7299 */ /* 0x000fe40008011618 */
[----:B------:R-:W-:Y:S02]  /*dee0*/  USHF.R.U32.HI UR35, URZ, UR27, UR25 ;  /* 0x0000001b3f237299 */ /* 0x000fe40008011619 */
[----:B------:R-:W-:Y:S02]  /*def0*/  USHF.R.U32.HI UR33, URZ, UR27, UR31 ;  /* 0x0000001b3f217299 */ /* 0x000fe4000801161f */
[----:B------:R-:W-:Y:S02]  /*df00*/  USHF.R.U64 UR30, UR30, UR26, UR24 ;  /* 0x0000001a1e1e7299 */ /* 0x000fe40008001218 */
[----:B------:R-:W-:Y:S02]  /*df10*/  USHF.R.U32.HI UR34, URZ, UR28, UR33 ;  /* 0x0000001c3f227299 */ /* 0x000fe40008011621 */
[----:B------:R-:W-:-:S02]  /*df20*/  USHF.R.U64 UR31, UR30, UR27, UR31 ;  /* 0x0000001b1e1f7299 */ /* 0x000fc4000800121f */
[----:B------:R-:W-:Y:S02]  /*df30*/  ULOP3.LUT UR24, UR34, UR35, URZ, 0xfc, !UPT ;  /* 0x0000002322187292 */ /* 0x000fe4000f8efc3f */
[----:B------:R-:W-:-:S04]  /*df40*/  USHF.R.U64 UR33, UR31, UR28, UR33 ;  /* 0x0000001c1f217299 */ /* 0x000fc80008001221 */
[----:B------:R-:W-:-:S13]  /*df50*/  ISETP.NE.U32.AND P1, PT, RZ, UR24, PT ;  /* 0x00000018ff007c0c */ /* 0x000fda000bf25070 */
[----:B------:R-:W-:Y:S05]  /*df60*/  @!P1 BRA `(.L_x_237) ;  /* 0x0000000000189947 */ /* 0x000fea0003800000 */
[----:B------:R-:W-:-:S07]  /*df70*/  MOV R12, 0xdf90 ;  /* 0x0000df90000c7802 */ /* 0x000fce0000000f00 */
[----:B--2-45:R-:W-:Y:S05]  /*df80*/  CALL.REL.NOINC `(.L_x_238) ;  /* 0x0000001c00487944 */ /* 0x034fea0003c00000 */
[----:B------:R-:W-:-:S04]  /*df90*/  UIADD3 UR24, -UR25, URZ, URZ ;  /* 0x0000003f19187290 */ /* 0x000fc8000fffe13f */
[----:B------:R-:W-:-:S03]  /*dfa0*/  UIMAD UR32, UR32, UR24, UR33 ;  /* 0x00000018202072a4 */ /* 0x000fc6000f8e0221 */
[----:B------:R-:W-:Y:S01]  /*dfb0*/  UMOV UR24, UR25 ;  /* 0x0000001900187c82 */ /* 0x000fe20008000000 */
[----:B------:R-:W-:Y:S08]  /*dfc0*/  BRA `(.L_x_239) ;  /* 0x0000000000587947 */ /* 0x000ff00003800000 */
.L_x_237:
[----:B------:R-:W1:Y:S01]  /*dfd0*/  I2F.U32.RP R2, UR32 ;  /* 0x0000002000027d06 */ /* 0x000e620008209000 */
[----:B------:R-:W-:Y:S01]  /*dfe0*/  UMOV UR24, URZ ;  /* 0x0000003f00187c82 */ /* 0x000fe20008000000 */
[----:B------:R-:W-:-:S06]  /*dff0*/  UISETP.NE.U32.AND UP4, UPT, UR32, URZ, UPT ;  /* 0x0000003f2000728c */ /* 0x000fcc000bf85070 */
[----:B-1----:R-:W1:Y:S02]  /*e000*/  MUFU.RCP R2, R2 ;  /* 0x0000000200027308 */ /* 0x002e640000001000 */
[----:B-1----:R-:W-:-:S06]  /*e010*/  VIADD R3, R2, 0xffffffe ;  /* 0x0ffffffe02037836 */ /* 0x002fcc0000000000 */
[----:B------:R-:W1:Y:S02]  /*e020*/  F2I.FTZ.U32.TRUNC.NTZ R3, R3 ;  /* 0x0000000300037305 */ /* 0x000e64000021f000 */
[----:B-1----:R-:W-:-:S13]  /*e030*/  R2UR UR25, R3 ;  /* 0x00000000031972ca */ /* 0x002fda00000e0000 */
[----:B------:R-:W-:-:S04]  /*e040*/  UIADD3 UR26, URZ, -UR25, URZ ;  /* 0x800000193f1a7290 */ /* 0x000fc8000fffe03f */
[----:B------:R-:W-:-:S04]  /*e050*/  UIMAD UR26, UR26, UR32, URZ ;  /* 0x000000201a1a72a4 */ /* 0x000fc8000f8e023f */
[----:B------:R-:W-:-:S04]  /*e060*/  UIMAD.WIDE.U32 UR24, UR25, UR26, UR24 ;  /* 0x0000001a191872a5 */ /* 0x000fc8000f8e0018 */
[----:B------:R-:W-:-:S04]  /*e070*/  UIMAD.WIDE.U32 UR24, UR25, UR33, URZ ;  /* 0x00000021191872a5 */ /* 0x000fc8000f8e003f */
[----:B------:R-:W-:-:S04]  /*e080*/  UIADD3 UR24, -UR25, URZ, URZ ;  /* 0x0000003f19187290 */ /* 0x000fc8000fffe13f */
[----:B------:R-:W-:-:S04]  /*e090*/  UIMAD UR24, UR32, UR24, UR33 ;  /* 0x00000018201872a4 */ /* 0x000fc8000f8e0221 */
[----:B------:R-:W-:-:S11]  /*e0a0*/  UISETP.GE.U32.AND UP1, UPT, UR24, UR32, UPT ;  /* 0x000000201800728c */ /* 0x000fd6000bf26070 */
[----:B------:R-:W-:Y:S02]  /*e0b0*/  @UP1 UIADD3 UR24, UR24, -UR32, URZ ;  /* 0x8000002018181290 */ /* 0x000fe4000fffe03f */
[----:B------:R-:W-:Y:S02]  /*e0c0*/  @UP1 UIADD3 UR25, UR25, 0x1, URZ ;  /* 0x0000000119191890 */ /* 0x000fe4000fffe03f */
[----:B------:R-:W-:-:S11]  /*e0d0*/  UISETP.GE.U32.AND UP2, UPT, UR24, UR32, UPT ;  /* 0x000000201800728c */ /* 0x000fd6000bf46070 */
[----:B------:R-:W-:Y:S02]  /*e0e0*/  @UP2 UIADD3 UR25, UR25, 0x1, URZ ;  /* 0x0000000119192890 */ /* 0x000fe4000fffe03f */
[----:B------:R-:W-:-:S04]  /*e0f0*/  @!UP4 ULOP3.LUT UR25, URZ, UR32, URZ, 0x33, !UPT ;  /* 0x000000203f19c292 */ /* 0x000fc8000f8e333f */
[----:B------:R-:W-:-:S04]  /*e100*/  UIADD3 UR24, -UR25, URZ, URZ ;  /* 0x0000003f19187290 */ /* 0x000fc8000fffe13f */
[----:B------:R-:W-:-:S03]  /*e110*/  UIMAD UR32, UR32, UR24, UR33 ;  /* 0x00000018202072a4 */ /* 0x000fc6000f8e0221 */
[----:B------:R-:W-:-:S09]  /*e120*/  UMOV UR24, UR25 ;  /* 0x0000001900187c82 */ /* 0x000fd20008000000 */
.L_x_239:
[----:B------:R-:W-:Y:S01]  /*e130*/  ULOP3.LUT UR31, UR31, UR20, URZ, 0xc0, !UPT ;  /* 0x000000141f1f7292 */ /* 0x000fe2000f8ec03f */
[----:B------:R-:W-:Y:S01]  /*e140*/  IMAD.MOV.U32 R15, RZ, RZ, 0x1 ;  /* 0x00000001ff0f7424 */ /* 0x000fe200078e00ff */
[----:B------:R-:W-:Y:S02]  /*e150*/  ULOP3.LUT UR30, UR30, UR18, URZ, 0xc0, !UPT ;  /* 0x000000121e1e7292 */ /* 0x000fe4000f8ec03f */
[----:B------:R-:W-:Y:S01]  /*e160*/  UIMAD UR24, UR19, UR24, UR31 ;  /* 0x00000018131872a4 */ /* 0x000fe2000f8e021f */
[----:B------:R-:W-:Y:S01]  /*e170*/  ULDC UR26, c[0x0][0x8a8] ;  /* 0x00022a00001a7ab9 */ /* 0x000fe20000000800 */
[----:B------:R-:W-:Y:S01]  /*e180*/  ULDC UR25, c[0x0][0x8b8] ;  /* 0x00022e0000197ab9 */ /* 0x000fe20000000800 */
[----:B------:R-:W-:Y:S02]  /*e190*/  UIMAD UR30, UR32, UR26, UR30 ;  /* 0x0000001a201e72a4 */ /* 0x000fe4000f8e021e */
[----:B------:R-:W-:Y:S01]  /*e1a0*/  UIMAD UR25, UR24, UR25, UR40 ;  /* 0x00000019181972a4 */ /* 0x000fe2000f8e0228 */
[----:B------:R-:W-:Y:S01]  /*e1b0*/  @UP3 UMOV UR26, UR6 ;  /* 0x00000006001a3c82 */ /* 0x000fe20008000000 */
[----:B------:R-:W-:-:S03]  /*e1c0*/  @!UP3 UMOV UR26, UR6 ;  /* 0x00000006001abc82 */ /* 0x000fc60008000000 */
[----:B------:R-:W-:Y:S02]  /*e1d0*/  @UP3 UMOV UR24, UR30 ;  /* 0x0000001e00183c82 */ /* 0x000fe40008000000 */
[----:B------:R-:W-:Y:S01]  /*e1e0*/  @!UP3 UMOV UR24, UR25 ;  /* 0x000000190018bc82 */ /* 0x000fe20008000000 */
[----:B------:R-:W-:-:S05]  /*e1f0*/  @!UP3 UMOV UR25, UR30 ;  /* 0x0000001e0019bc82 */ /* 0x000fca0008000000 */
.L_x_225:
[----:B------:R-:W-:-:S06]  /*e200*/  UISETP.NE.AND UP1, UPT, UR15, 0x3, UPT ;  /* 0x000000030f00788c */ /* 0x000fcc000bf25270 */
[----:B------:R-:W-:-:S13]  /*e210*/  PLOP3.LUT P1, PT, PT, PT, UP1, 0x80, 0x0 ;  /* 0x000000000000781c */ /* 0x000fda0003f2f018 */
[----:B------:R-:W-:Y:S05]  /*e220*/  @!P1 BRA `(.L_x_240) ;  /* 0x0000000000049947 */ /* 0x000fea0003800000 */
[----:B--2---:R-:W-:Y:S01]  /*e230*/  BPT.TRAP 0x1 ;  /* 0x000000040000795c */ /* 0x004fe20000300000 */
.L_x_240:
[----:B------:R-:W1:Y:S01]  /*e240*/  S2R R2, SR_CgaCtaId ;  /* 0x0000000000027919 */ /* 0x000e620000008800 */
[----:B------:R-:W-:-:S04]  /*e250*/  MOV R3, 0x400 ;  /* 0x0000040000037802 */ /* 0x000fc80000000f00 */
[----:B-1----:R-:W-:Y:S02]  /*e260*/  LEA R3, R2, R3, 0x18 ;  /* 0x0000000302037211 */ /* 0x002fe400078ec0ff */
[----:B------:R-:W-:-:S03]  /*e270*/  SHF.L.U32 R2, R0, 0x1f, RZ ;  /* 0x0000001f00027819 */ /* 0x000fc600000006ff */
[----:B------:R-:W-:-:S04]  /*e280*/  IMAD R17, R16, 0x8, R3 ;  /* 0x0000000810117824 */ /* 0x000fc800078e0203 */
[----:B------:R-:W1:Y:S02]  /*e290*/  SYNCS.PHASECHK.TRANS64.TRYWAIT P2, [R17+URZ+0x38440], R2 ;  /* 0x03844002110075a7 */ /* 0x000e64000804017f */
[----:B-1----:R-:W-:Y:S05]  /*e2a0*/  @!P2 BRA `(.L_x_241) ;  /* 0x0000001000e0a947 */ /* 0x002fea0003800000 */
.L_x_302:
[----:B------:R-:W-:Y:S01]  /*e2b0*/  ELECT P2, URZ, PT ;  /* 0x00000000003f782f */ /* 0x000fe20003840000 */
[----:B------:R-:W-:-:S12]  /*e2c0*/  BSSY B0, `(.L_x_242) ;  /* 0x0000010000007945 */ /* 0x000fd80003800000 */
[----:B------:R-:W-:Y:S05]  /*e2d0*/  @!P2 BRA `(.L_x_243) ;  /* 0x000000000038a947 */ /* 0x000fea0003800000 */
[----:B-1----:R-:W-:Y:S01]  /*e2e0*/  IMAD R2, R16, 0x10, R3 ;  /* 0x0000001010027824 */ /* 0x002fe200078e0203 */
[----:B------:R-:W-:Y:S01]  /*e2f0*/  MOV R14, UR26 ;  /* 0x0000001a000e7c02 */ /* 0x000fe20008000f00 */
[----:B------:R-:W-:Y:S02]  /*e300*/  IMAD.U32 R13, RZ, RZ, UR25 ;  /* 0x00000019ff0d7e24 */ /* 0x000fe4000f8e00ff */
[----:B------:R-:W-:-:S05]  /*e310*/  IMAD.U32 R12, RZ, RZ, UR24 ;  /* 0x00000018ff0c7e24 */ /* 0x000fca000f8e00ff */
[----:B------:R1:W-:Y:S01]  /*e320*/  STS.128 [R2+0x384f0], R12 ;  /* 0x0384f00c02007388 */ /* 0x0003e20000000c00 */
[----:B------:R-:W-:Y:S01]  /*e330*/  @!PT LDS RZ, [RZ] ;  /* 0x00000000fffff984 */ /* 0x000fe20000000800 */
[----:B------:R-:W-:Y:S01]  /*e340*/  @!PT LDS RZ, [RZ] ;  /* 0x00000000fffff984 */ /* 0x000fe20000000800 */
[----:B------:R-:W-:Y:S01]  /*e350*/  @!PT LDS RZ, [RZ] ;  /* 0x00000000fffff984 */ /* 0x000fe20000000800 */
[----:B------:R-:W-:Y:S01]  /*e360*/  @!PT LDS RZ, [RZ] ;  /* 0x00000000fffff984 */ /* 0x000fe20000000800 */
[----:B------:R3:W-:Y:S06]  /*e370*/  MEMBAR.ALL.CTA ;  /* 0x0000000000007992 */ /* 0x0007ec0000008000 */
[----:B---3--:R-:W3:Y:S01]  /*e380*/  FENCE.VIEW.ASYNC.S ;  /* 0x00000000000073c6 */ /* 0x008ee20000000000 */
[----:B------:R-:W-:Y:S05]  /*e390*/  @!P1 BRA `(.L_x_244) ;  /* 0x0000000000049947 */ /* 0x000fea0003800000 */
[----:B--2---:R-:W-:Y:S01]  /*e3a0*/  BPT.TRAP 0x1 ;  /* 0x000000040000795c */ /* 0x004fe20000300000 */
.L_x_244:
[----:B---3--:R3:W-:Y:S02]  /*e3b0*/  SYNCS.ARRIVE.TRANS64.A1T0 RZ, [R17+URZ+0x38400], RZ ;  /* 0x038400ff11ff79a7 */ /* 0x0087e4000810003f */
.L_x_243:
[----:B--2---:R-:W-:Y:S05]  /*e3c0*/  BSYNC B0 ;  /* 0x0000000000007941 */ /* 0x004fea0003800000 */
.L_x_242:
[----:B------:R-:W-:Y:S01]  /*e3d0*/  ISETP.NE.AND P3, PT, R15, RZ, PT ;  /* 0x000000ff0f00720c */ /* 0x000fe20003f65270 */
[----:B------:R-:W-:-:S05]  /*e3e0*/  VIADD R16, R16, 0x1 ;  /* 0x0000000110107836 */ /* 0x000fca0000000000 */
[----:B------:R-:W-:-:S04]  /*e3f0*/  ISETP.NE.AND P2, PT, R16, 0x8, PT ;  /* 0x000000081000780c */ /* 0x000fc80003f45270 */
[----:B-1----:R-:W-:Y:S02]  /*e400*/  SEL R13, RZ, 0x1, P2 ;  /* 0x00000001ff0d7807 */ /* 0x002fe40001000000 */
[----:B------:R-:W-:Y:S02]  /*e410*/  SEL R16, R16, RZ, P2 ;  /* 0x000000ff10107207 */ /* 0x000fe40001000000 */
[----:B------:R-:W-:Y:S01]  /*e420*/  LOP3.LUT R0, R0, R13, RZ, 0x3c, !PT ;  /* 0x0000000d00007212 */ /* 0x000fe200078e3cff */
[----:B------:R-:W-:Y:S06]  /*e430*/  @P3 BRA `(.L_x_245) ;  /* 0xffffffe400003947 */ /* 0x000fec000383ffff */
[----:B------:R-:W-:Y:S05]  /*e440*/  @!P1 BRA `(.L_x_246) ;  /* 0x0000000000049947 */ /* 0x000fea0003800000 */
[----:B------:R-:W-:Y:S01]  /*e450*/  BPT.TRAP 0x1 ;  /* 0x000000040000795c */ /* 0x000fe20000300000 */
.L_x_246:
[----:B------:R-:W-:Y:S01]  /*e460*/  IMAD R5, R16, 0x8, R3 ;  /* 0x0000000810057824 */ /* 0x000fe200078e0203 */
[----:B------:R-:W-:-:S04]  /*e470*/  SHF.L.U32 R2, R0, 0x1f, RZ ;  /* 0x0000001f00027819 */ /* 0x000fc800000006ff */
[----:B------:R-:W1:Y:S02]  /*e480*/  SYNCS.PHASECHK.TRANS64.TRYWAIT P0, [R5+URZ+0x38440], R2 ;  /* 0x03844002050075a7 */ /* 0x000e64000800017f */
[----:B-1----:R-:W-:Y:S05]  /*e490*/  @!P0 BRA `(.L_x_247) ;  /* 0x0000001000788947 */ /* 0x002fea0003800000 */
.L_x_303:
[----:B------:R-:W-:Y:S05]  /*e4a0*/  @!P1 BRA `(.L_x_248) ;  /* 0x0000000000049947 */ /* 0x000fea0003800000 */
[----:B------:R-:W-:Y:S01]  /*e4b0*/  BPT.TRAP 0x1 ;  /* 0x000000040000795c */ /* 0x000fe20000300000 */
.L_x_248:
[----:B------:R-:W-:-:S05]  /*e4c0*/  VIADD R16, R16, 0x1 ;  /* 0x0000000110107836 */ /* 0x000fca0000000000 */
[----:B------:R-:W-:-:S04]  /*e4d0*/  ISETP.NE.AND P0, PT, R16, 0x8, PT ;  /* 0x000000081000780c */ /* 0x000fc80003f05270 */
[----:B-1----:R-:W-:Y:S02]  /*e4e0*/  SEL R5, RZ, 0x1, P0 ;  /* 0x00000001ff057807 */ /* 0x002fe40000000000 */
[----:B------:R-:W-:Y:S02]  /*e4f0*/  SEL R16, R16, RZ, P0 ;  /* 0x000000ff10107207 */ /* 0x000fe40000000000 */
[----:B------:R-:W-:-:S03]  /*e500*/  LOP3.LUT R5, R0, R5, RZ, 0x3c, !PT ;  /* 0x0000000500057212 */ /* 0x000fc600078e3cff */
[----:B----4-:R-:W-:Y:S01]  /*e510*/  IMAD R7, R16, 0x8, R3 ;  /* 0x0000000810077824 */ /* 0x010fe200078e0203 */
[----:B------:R-:W-:-:S04]  /*e520*/  SHF.L.U32 R0, R5, 0x1f, RZ ;  /* 0x0000001f05007819 */ /* 0x000fc800000006ff */
[----:B------:R-:W1:Y:S02]  /*e530*/  SYNCS.PHASECHK.TRANS64.TRYWAIT P0, [R7+URZ+0x38440], R0 ;  /* 0x03844000070075a7 */ /* 0x000e64000800017f */
[----:B-1----:R-:W-:Y:S05]  /*e540*/  @!P0 BRA `(.L_x_249) ;  /* 0x0000001000608947 */ /* 0x002fea0003800000 */
.L_x_304:
[----:B------:R-:W-:Y:S05]  /*e550*/  @!P1 BRA `(.L_x_250) ;  /* 0x0000000000049947 */ /* 0x000fea0003800000 */
[----:B------:R-:W-:Y:S01]  /*e560*/  BPT.TRAP 0x1 ;  /* 0x000000040000795c */ /* 0x000fe20000300000 */
.L_x_250:
[----:B-1----:R-:W-:-:S05]  /*e570*/  VIADD R0, R16, 0x1 ;  /* 0x0000000110007836 */ /* 0x002fca0000000000 */
[----:B------:R-:W-:-:S04]  /*e580*/  ISETP.NE.AND P0, PT, R0, 0x8, PT ;  /* 0x000000080000780c */ /* 0x000fc80003f05270 */
[----:B------:R-:W-:Y:S02]  /*e590*/  SEL R2, RZ, 0x1, P0 ;  /* 0x00000001ff027807 */ /* 0x000fe40000000000 */
[----:B------:R-:W-:Y:S02]  /*e5a0*/  SEL R4, R0, RZ, P0 ;  /* 0x000000ff00047207 */ /* 0x000fe40000000000 */
[----:B------:R-:W-:-:S03]  /*e5b0*/  LOP3.LUT R5, R5, R2, RZ, 0x3c, !PT ;  /* 0x0000000205057212 */ /* 0x000fc600078e3cff */
[----:B------:R-:W-:Y:S01]  /*e5c0*/  IMAD R7, R4, 0x8, R3 ;  /* 0x0000000804077824 */ /* 0x000fe200078e0203 */
[----:B------:R-:W-:-:S04]  /*e5d0*/  SHF.L.U32 R0, R5, 0x1f, RZ ;  /* 0x0000001f05007819 */ /* 0x000fc800000006ff */
[----:B------:R-:W1:Y:S02]  /*e5e0*/  SYNCS.PHASECHK.TRANS64.TRYWAIT P0, [R7+URZ+0x38440], R0 ;  /* 0x03844000070075a7 */ /* 0x000e64000800017f */
[----:B-1----:R-:W-:Y:S05]  /*e5f0*/  @!P0 BRA `(.L_x_251) ;  /* 0x0000001000488947 */ /* 0x002fea0003800000 */
.L_x_305:
[----:B------:R-:W-:Y:S05]  /*e600*/  @!P1 BRA `(.L_x_252) ;  /* 0x0000000000049947 */ /* 0x000fea0003800000 */
[----:B------:R-:W-:Y:S01]  /*e610*/  BPT.TRAP 0x1 ;  /* 0x000000040000795c */ /* 0x000fe20000300000 */
.L_x_252:
[----:B-1----:R-:W-:-:S05]  /*e620*/  VIADD R0, R4, 0x1 ;  /* 0x0000000104007836 */ /* 0x002fca0000000000 */
[----:B------:R-:W-:-:S04]  /*e630*/  ISETP.NE.AND P0, PT, R0, 0x8, PT ;  /* 0x000000080000780c */ /* 0x000fc80003f05270 */
[----:B------:R-:W-:Y:S02]  /*e640*/  SEL R2, RZ, 0x1, P0 ;  /* 0x00000001ff027807 */ /* 0x000fe40000000000 */
[----:B------:R-:W-:Y:S02]  /*e650*/  SEL R4, R0, RZ, P0 ;  /* 0x000000ff00047207 */ /* 0x000fe40000000000 */
[----:B------:R-:W-:Y:S02]  /*e660*/  LOP3.LUT R5, R5, R2, RZ, 0x3c, !PT ;  /* 0x0000000205057212 */ /* 0x000fe400078e3cff */
[----:B------:R-:W-:Y:S02]  /*e670*/  LEA R7, R4, R3, 0x3 ;  /* 0x0000000304077211 */ /* 0x000fe400078e18ff */
[----:B------:R-:W-:-:S04]  /*e680*/  SHF.L.U32 R0, R5, 0x1f, RZ ;  /* 0x0000001f05007819 */ /* 0x000fc800000006ff */
[----:B------:R-:W1:Y:S02]  /*e690*/  SYNCS.PHASECHK.TRANS64.TRYWAIT P0, [R7+URZ+0x38440], R0 ;  /* 0x03844000070075a7 */ /* 0x000e64000800017f */
[----:B-1----:R-:W-:Y:S05]  /*e6a0*/  @!P0 BRA `(.L_x_253) ;  /* 0x0000001000308947 */ /* 0x002fea0003800000 */
.L_x_306:
[----:B------:R-:W-:Y:S05]  /*e6b0*/  @!P1 BRA `(.L_x_254) ;  /* 0x0000000000049947 */ /* 0x000fea0003800000 */
[----:B------:R-:W-:Y:S01]  /*e6c0*/  BPT.TRAP 0x1 ;  /* 0x000000040000795c */ /* 0x000fe20000300000 */
.L_x_254:
        /* <DEDUP_REMOVED lines=9> */
.L_x_307:
[----:B------:R-:W-:Y:S05]  /*e760*/  @!P1 BRA `(.L_x_256) ;  /* 0x0000000000049947 */ /* 0x000fea0003800000 */
[----:B------:R-:W-:Y:S01]  /*e770*/  BPT.TRAP 0x1 ;  /* 0x000000040000795c */ /* 0x000fe20000300000 */
.L_x_256:
        /* <DEDUP_REMOVED lines=9> */
.L_x_308:
[----:B------:R-:W-:Y:S05]  /*e810*/  @!P1 BRA `(.L_x_258) ;  /* 0x0000000000049947 */ /* 0x000fea0003800000 */
[----:B------:R-:W-:Y:S01]  /*e820*/  BPT.TRAP 0x1 ;  /* 0x000000040000795c */ /* 0x000fe20000300000 */
.L_x_258:
        /* <DEDUP_REMOVED lines=9> */
.L_x_309:
[----:B------:R-:W-:Y:S05]  /*e8c0*/  @!P1 BRA `(.L_x_260) ;  /* 0x0000000000049947 */ /* 0x000fea0003800000 */
[----:B------:R-:W-:Y:S01]  /*e8d0*/  BPT.TRAP 0x1 ;  /* 0x000000040000795c */ /* 0x000fe20000300000 */
.L_x_260:
[----:B-1----:R-:W-:-:S05]  /*e8e0*/  VIADD R0, R4, 0x1 ;  /* 0x0000000104007836 */ /* 0x002fca0000000000 */
[----:B------:R-:W-:-:S04]  /*e8f0*/  ISETP.NE.AND P0, PT, R0, 0x8, PT ;  /* 0x000000080000780c */ /* 0x000fc80003f05270 */
[----:B------:R-:W-:Y:S02]  /*e900*/  SEL R2, RZ, 0x1, P0 ;  /* 0x00000001ff027807 */ /* 0x000fe40000000000 */
[----:B------:R-:W-:Y:S02]  /*e910*/  SEL R0, R0, RZ, P0 ;  /* 0x000000ff00007207 */ /* 0x000fe40000000000 */
[----:B------:R-:W-:-:S03]  /*e920*/  LOP3.LUT R2, R5, R2, RZ, 0x3c, !PT ;  /* 0x0000000205027212 */ /* 0x000fc600078e3cff */
[----:B------:R-:W-:Y:S01]  /*e930*/  IMAD R3, R0, 0x8, R3 ;  /* 0x0000000800037824 */ /* 0x000fe200078e0203 */
[----:B------:R-:W-:-:S07]  /*e940*/  SHF.L.U32 R0, R2, 0x1f, RZ ;  /* 0x0000001f02007819 */ /* 0x000fce00000006ff */
.L_x_261:
[----:B-1----:R1:W2:Y:S02]  /*e950*/  SYNCS.PHASECHK.TRANS64.TRYWAIT P0, [R3+URZ+0x38440], R0 ;  /* 0x03844000030075a7 */ /* 0x0022a4000800017f */
[----:B--2---:R-:W-:Y:S05]  /*e960*/  @!P0 NANOSLEEP.SYNCS 0x989680 ;  /* 0x009896800000895d */ /* 0x004fea0003900000 */
[----:B------:R-:W2:Y:S02]  /*e970*/  @!P0 SYNCS.PHASECHK.TRANS64 P0, [R3+URZ+0x38440], R0 ;  /* 0x03844000030085a7 */ /* 0x000ea4000800007f */
[----:B--2---:R-:W-:Y:S05]  /*e980*/  @P0 EXIT ;  /* 0x000000000000094d */ /* 0x004fea0003800000 */
[----:B------:R-:W-:Y:S05]  /*e990*/  BRA `(.L_x_261) ;  /* 0xfffffffc00ec7947 */ /* 0x000fea000383ffff */
.L_x_33:
[----:B--2---:R-:W-:-:S04]  /*e9a0*/  IMAD.U32 R3, RZ, RZ, UR4 ;  /* 0x00000004ff037e24 */ /* 0x004fc8000f8e00ff */
[----:B------:R2:W3:Y:S03]  /*e9b0*/  SYNCS.PHASECHK.TRANS64.TRYWAIT P0, [R3+URZ+0x38480], R0 ;  /* 0x03848000030075a7 */ /* 0x0004e6000800017f */
[----:B---3--:R-:W-:Y:S05]  /*e9c0*/  @!P0 NANOSLEEP.SYNCS 0x989680 ;  /* 0x009896800000895d */ /* 0x008fea0003900000 */
[----:B------:R-:W3:Y:S02]  /*e9d0*/  @!P0 SYNCS.PHASECHK.TRANS64 P0, [R3+URZ+0x38480], R0 ;  /* 0x03848000030085a7 */ /* 0x000ee4000800007f */
[----:B---3--:R-:W-:Y:S05]  /*e9e0*/  @!P0 BRA `(.L_x_33) ;  /* 0xfffffffc00ec8947 */ /* 0x008fea000383ffff */
[----:B------:R-:W-:Y:S05]  /*e9f0*/  BRA `(.L_x_32) ;  /* 0xffffff5000907947 */ /* 0x000fea000383ffff */
.L_x_38:
[----:B--2---:R-:W-:-:S04]  /*ea00*/  MOV R6, UR4 ;  /* 0x0000000400067c02 */ /* 0x004fc80008000f00 */
[----:B------:R2:W3:Y:S03]  /*ea10*/  SYNCS.PHASECHK.TRANS64.TRYWAIT P0, [R6+URZ+0x38480], R3 ;  /* 0x03848003060075a7 */ /* 0x0004e6000800017f */
[----:B---3--:R-:W-:Y:S05]  /*ea20*/  @!P0 NANOSLEEP.SYNCS 0x989680 ;  /* 0x009896800000895d */ /* 0x008fea0003900000 */
[----:B------:R-:W3:Y:S02]  /*ea30*/  @!P0 SYNCS.PHASECHK.TRANS64 P0, [R6+URZ+0x38480], R3 ;  /* 0x03848003060085a7 */ /* 0x000ee4000800007f */
[----:B---3--:R-:W-:Y:S05]  /*ea40*/  @!P0 BRA `(.L_x_38) ;  /* 0xfffffffc00ec8947 */ /* 0x008fea000383ffff */
[----:B------:R-:W-:Y:S05]  /*ea50*/  BRA `(.L_x_37) ;  /* 0xffffff5800807947 */ /* 0x000fea000383ffff */
.L_x_55:
[----:B------:R-:W-:-:S07]  /*ea60*/  IMAD.MOV.U32 R15, RZ, RZ, -0x1 ;  /* 0xffffffffff0f7424 */ /* 0x000fce00078e00ff */
[----:B-12--5:R-:W-:Y:S05]  /*ea70*/  WARPSYNC.COLLECTIVE R15, `(.L_x_262) ;  /* 0x000000000f0c7348 */ /* 0x026fea0003c00000 */
[----:B------:R-:W-:Y:S02]  /*ea80*/  ELECT P6, UR62, PT ;  /* 0x00000000003e782f */ /* 0x000fe400038c0000 */
[----:B------:R-:W-:Y:S01]  /*ea90*/  MOV R14, UR62 ;  /* 0x0000003e000e7c02 */ /* 0x000fe20008000f00 */
[----:B-12--5:R-:W-:Y:S10]  /*eaa0*/  ENDCOLLECTIVE ;  /* 0x000000000000791b */ /* 0x026ff40003800000 */
.L_x_262:
[----:B------:R-:W-:Y:S05]  /*eab0*/  BRA `(.L_x_263) ;  /* 0xffffff6800107947 */ /* 0x000fea000383ffff */
.L_x_57:
[----:B-1----:R-:W-:-:S04]  /*eac0*/  IMAD.U32 R6, RZ, RZ, UR47 ;  /* 0x0000002fff067e24 */ /* 0x002fc8000f8e00ff */
[----:B------:R1:W2:Y:S03]  /*ead0*/  SYNCS.PHASECHK.TRANS64.TRYWAIT P2, [R6+URZ+0x384a0], R3 ;  /* 0x0384a003060075a7 */ /* 0x0002a6000804017f */
[----:B--2---:R-:W-:Y:S05]  /*eae0*/  @!P2 NANOSLEEP.SYNCS 0x989680 ;  /* 0x009896800000a95d */ /* 0x004fea0003900000 */
[----:B------:R-:W2:Y:S02]  /*eaf0*/  @!P2 SYNCS.PHASECHK.TRANS64 P2, [R6+URZ+0x384a0], R3 ;  /* 0x0384a0030600a5a7 */ /* 0x000ea4000804007f */
[----:B--2---:R-:W-:Y:S05]  /*eb00*/  @!P2 BRA `(.L_x_57) ;  /* 0xfffffffc00eca947 */ /* 0x004fea000383ffff */
[----:B------:R-:W-:Y:S05]  /*eb10*/  BRA `(.L_x_264) ;  /* 0xffffff6800287947 */ /* 0x000fea000383ffff */
.L_x_65:
[----:B--2---:R-:W-:-:S04]  /*eb20*/  IMAD.U32 R14, RZ, RZ, UR47 ;  /* 0x0000002fff0e7e24 */ /* 0x004fc8000f8e00ff */
[----:B------:R2:W3:Y:S03]  /*eb30*/  SYNCS.PHASECHK.TRANS64.TRYWAIT P3, [R14+URZ+0x384a8], R3 ;  /* 0x0384a8030e0075a7 */ /* 0x0004e6000806017f */
[----:B---3--:R-:W-:Y:S05]  /*eb40*/  @!P3 NANOSLEEP.SYNCS 0x989680 ;  /* 0x009896800000b95d */ /* 0x008fea0003900000 */
[----:B------:R-:W3:Y:S02]  /*eb50*/  @!P3 SYNCS.PHASECHK.TRANS64 P3, [R14+URZ+0x384a8], R3 ;  /* 0x0384a8030e00b5a7 */ /* 0x000ee4000806007f */
[----:B---3--:R-:W-:Y:S05]  /*eb60*/  @!P3 BRA `(.L_x_65) ;  /* 0xfffffffc00ecb947 */ /* 0x008fea000383ffff */
[----:B------:R-:W-:Y:S05]  /*eb70*/  BRA `(.L_x_265) ;  /* 0xffffff6c00b87947 */ /* 0x000fea000383ffff */
.L_x_70:
[----:B---3--:R-:W-:-:S04]  /*eb80*/  IMAD.U32 R14, RZ, RZ, UR47 ;  /* 0x0000002fff0e7e24 */ /* 0x008fc8000f8e00ff */
[----:B------:R3:W4:Y:S03]  /*eb90*/  SYNCS.PHASECHK.TRANS64.TRYWAIT P3, [R14+URZ+0x384b0], R3 ;  /* 0x0384b0030e0075a7 */ /* 0x000726000806017f */
[----:B----4-:R-:W-:Y:S05]  /*eba0*/  @!P3 NANOSLEEP.SYNCS 0x989680 ;  /* 0x009896800000b95d */ /* 0x010fea0003900000 */
[----:B------:R-:W4:Y:S02]  /*ebb0*/  @!P3 SYNCS.PHASECHK.TRANS64 P3, [R14+URZ+0x384b0], R3 ;  /* 0x0384b0030e00b5a7 */ /* 0x000f24000806007f */
[----:B----4-:R-:W-:Y:S05]  /*ebc0*/  @!P3 BRA `(.L_x_70) ;  /* 0xfffffffc00ecb947 */ /* 0x010fea000383ffff */
[----:B------:R-:W-:Y:S05]  /*ebd0*/  BRA `(.L_x_266) ;  /* 0xffffff7400147947 */ /* 0x000fea000383ffff */
.L_x_75:
[----:B---3--:R-:W-:-:S04]  /*ebe0*/  IMAD.U32 R14, RZ, RZ, UR47 ;  /* 0x0000002fff0e7e24 */ /* 0x008fc8000f8e00ff */
[----:B------:R3:W4:Y:S03]  /*ebf0*/  SYNCS.PHASECHK.TRANS64.TRYWAIT P3, [R14+URZ+0x384b8], R3 ;  /* 0x0384b8030e0075a7 */ /* 0x000726000806017f */
[----:B----4-:R-:W-:Y:S05]  /*ec00*/  @!P3 NANOSLEEP.SYNCS 0x989680 ;  /* 0x009896800000b95d */ /* 0x010fea0003900000 */
[----:B------:R-:W4:Y:S02]  /*ec10*/  @!P3 SYNCS.PHASECHK.TRANS64 P3, [R14+URZ+0x384b8], R3 ;  /* 0x0384b8030e00b5a7 */ /* 0x000f24000806007f */
[----:B----4-:R-:W-:Y:S05]  /*ec20*/  @!P3 BRA `(.L_x_75) ;  /* 0xfffffffc00ecb947 */ /* 0x010fea000383ffff */
[----:B------:R-:W-:Y:S05]  /*ec30*/  BRA `(.L_x_267) ;  /* 0xffffff78007c7947 */ /* 0x000fea000383ffff */
.L_x_80:
[----:B---3--:R-:W-:-:S04]  /*ec40*/  IMAD.U32 R14, RZ, RZ, UR47 ;  /* 0x0000002fff0e7e24 */ /* 0x008fc8000f8e00ff */
[----:B------:R3:W4:Y:S03]  /*ec50*/  SYNCS.PHASECHK.TRANS64.TRYWAIT P3, [R14+URZ+0x384a0], R3 ;  /* 0x0384a0030e0075a7 */ /* 0x000726000806017f */
[----:B----4-:R-:W-:Y:S05]  /*ec60*/  @!P3 NANOSLEEP.SYNCS 0x989680 ;  /* 0x009896800000b95d */ /* 0x010fea0003900000 */
[----:B------:R-:W4:Y:S02]  /*ec70*/  @!P3 SYNCS.PHASECHK.TRANS64 P3, [R14+URZ+0x384a0], R3 ;  /* 0x0384a0030e00b5a7 */ /* 0x000f24000806007f */
[----:B----4-:R-:W-:Y:S05]  /*ec80*/  @!P3 BRA `(.L_x_80) ;  /* 0xfffffffc00ecb947 */ /* 0x010fea000383ffff */
[----:B------:R-:W-:Y:S05]  /*ec90*/  BRA `(.L_x_268) ;  /* 0xffffff7c00ec7947 */ /* 0x000fea000383ffff */
.L_x_85:
[----:B---3--:R-:W-:-:S04]  /*eca0*/  IMAD.U32 R14, RZ, RZ, UR47 ;  /* 0x0000002fff0e7e24 */ /* 0x008fc8000f8e00ff */
[----:B------:R3:W4:Y:S03]  /*ecb0*/  SYNCS.PHASECHK.TRANS64.TRYWAIT P3, [R14+URZ+0x384a8], R3 ;  /* 0x0384a8030e0075a7 */ /* 0x000726000806017f */
[----:B----4-:R-:W-:Y:S05]  /*ecc0*/  @!P3 NANOSLEEP.SYNCS 0x989680 ;  /* 0x009896800000b95d */ /* 0x010fea0003900000 */
[----:B------:R-:W4:Y:S02]  /*ecd0*/  @!P3 SYNCS.PHASECHK.TRANS64 P3, [R14+URZ+0x384a8], R3 ;  /* 0x0384a8030e00b5a7 */ /* 0x000f24000806007f */
[----:B----4-:R-:W-:Y:S05]  /*ece0*/  @!P3 BRA `(.L_x_85) ;  /* 0xfffffffc00ecb947 */ /* 0x010fea000383ffff */
[----:B------:R-:W-:Y:S05]  /*ecf0*/  BRA `(.L_x_269) ;  /* 0xffffff8400547947 */ /* 0x000fea000383ffff */
.L_x_90:
[----:B---3--:R-:W-:-:S04]  /*ed00*/  IMAD.U32 R14, RZ, RZ, UR47 ;  /* 0x0000002fff0e7e24 */ /* 0x008fc8000f8e00ff */
[----:B------:R3:W4:Y:S03]  /*ed10*/  SYNCS.PHASECHK.TRANS64.TRYWAIT P3, [R14+URZ+0x384b0], R3 ;  /* 0x0384b0030e0075a7 */ /* 0x000726000806017f */
[----:B----4-:R-:W-:Y:S05]  /*ed20*/  @!P3 NANOSLEEP.SYNCS 0x989680 ;  /* 0x009896800000b95d */ /* 0x010fea0003900000 */
[----:B------:R-:W4:Y:S02]  /*ed30*/  @!P3 SYNCS.PHASECHK.TRANS64 P3, [R14+URZ+0x384b0], R3 ;  /* 0x0384b0030e00b5a7 */ /* 0x000f24000806007f */
[----:B----4-:R-:W-:Y:S05]  /*ed40*/  @!P3 BRA `(.L_x_90) ;  /* 0xfffffffc00ecb947 */ /* 0x010fea000383ffff */
[----:B------:R-:W-:Y:S05]  /*ed50*/  BRA `(.L_x_270) ;  /* 0xffffff8800bc7947 */ /* 0x000fea000383ffff */
.L_x_95:
[----:B---3--:R-:W-:-:S04]  /*ed60*/  IMAD.U32 R14, RZ, RZ, UR47 ;  /* 0x0000002fff0e7e24 */ /* 0x008fc8000f8e00ff */
[----:B------:R3:W4:Y:S03]  /*ed70*/  SYNCS.PHASECHK.TRANS64.TRYWAIT P3, [R14+URZ+0x384b8], R3 ;  /* 0x0384b8030e0075a7 */ /* 0x000726000806017f */
[----:B----4-:R-:W-:Y:S05]  /*ed80*/  @!P3 NANOSLEEP.SYNCS 0x989680 ;  /* 0x009896800000b95d */ /* 0x010fea0003900000 */
[----:B------:R-:W4:Y:S02]  /*ed90*/  @!P3 SYNCS.PHASECHK.TRANS64 P3, [R14+URZ+0x384b8], R3 ;  /* 0x0384b8030e00b5a7 */ /* 0x000f24000806007f */
[----:B----4-:R-:W-:Y:S05]  /*eda0*/  @!P3 BRA `(.L_x_95) ;  /* 0xfffffffc00ecb947 */ /* 0x010fea000383ffff */
[----:B------:R-:W-:Y:S05]  /*edb0*/  BRA `(.L_x_271) ;  /* 0xffffff9000247947 */ /* 0x000fea000383ffff */
.L_x_102:
[----:B---3--:R-:W-:-:S04]  /*edc0*/  MOV R3, UR4 ;  /* 0x0000000400037c02 */ /* 0x008fc80008000f00 */
[----:B------:R3:W4:Y:S03]  /*edd0*/  SYNCS.PHASECHK.TRANS64.TRYWAIT P0, [R3+URZ+0x38400], R0 ;  /* 0x03840000030075a7 */ /* 0x000726000800017f */
[----:B----4-:R-:W-:Y:S05]  /*ede0*/  @!P0 NANOSLEEP.SYNCS 0x989680 ;  /* 0x009896800000895d */ /* 0x010fea0003900000 */
[----:B------:R-:W4:Y:S02]  /*edf0*/  @!P0 SYNCS.PHASECHK.TRANS64 P0, [R3+URZ+0x38400], R0 ;  /* 0x03840000030085a7 */ /* 0x000f24000800007f */
[----:B----4-:R-:W-:Y:S05]  /*ee00*/  @!P0 BRA `(.L_x_102) ;  /* 0xfffffffc00ec8947 */ /* 0x010fea000383ffff */
[----:B------:R-:W-:Y:S05]  /*ee10*/  BRA `(.L_x_272) ;  /* 0xffffff9400b47947 */ /* 0x000fea000383ffff */
.L_x_120:
[----:B-1----:R-:W-:-:S04]  /*ee20*/  IMAD.U32 R3, RZ, RZ, UR31 ;  /* 0x0000001fff037e24 */ /* 0x002fc8000f8e00ff */
[----:B------:R1:W2:Y:S03]  /*ee30*/  SYNCS.PHASECHK.TRANS64.TRYWAIT P0, [R3+URZ+0x384e8], R0 ;  /* 0x0384e800030075a7 */ /* 0x0002a6000800017f */
[----:B--2---:R-:W-:Y:S05]  /*ee40*/  @!P0 NANOSLEEP.SYNCS 0x989680 ;  /* 0x009896800000895d */ /* 0x004fea0003900000 */
[----:B------:R-:W2:Y:S02]  /*ee50*/  @!P0 SYNCS.PHASECHK.TRANS64 P0, [R3+URZ+0x384e8], R0 ;  /* 0x0384e800030085a7 */ /* 0x000ea4000800007f */
[----:B--2---:R-:W-:Y:S05]  /*ee60*/  @!P0 BRA `(.L_x_120) ;  /* 0xfffffffc00ec8947 */ /* 0x004fea000383ffff */
[----:B------:R-:W-:Y:S05]  /*ee70*/  BRA `(.L_x_273) ;  /* 0xffffffa400487947 */ /* 0x000fea000383ffff */
.L_x_122:
[----:B-1----:R-:W-:-:S04]  /*ee80*/  IMAD.U32 R3, RZ, RZ, UR8 ;  /* 0x00000008ff037e24 */ /* 0x002fc8000f8e00ff */
[----:B------:R1:W2:Y:S03]  /*ee90*/  SYNCS.PHASECHK.TRANS64.TRYWAIT P0, [R3+URZ+0x38400], R0 ;  /* 0x03840000030075a7 */ /* 0x0002a6000800017f */
[----:B--2---:R-:W-:Y:S05]  /*eea0*/  @!P0 NANOSLEEP.SYNCS 0x989680 ;  /* 0x009896800000895d */ /* 0x004fea0003900000 */
[----:B------:R-:W2:Y:S02]  /*eeb0*/  @!P0 SYNCS.PHASECHK.TRANS64 P0, [R3+URZ+0x38400], R0 ;  /* 0x03840000030085a7 */ /* 0x000ea4000800007f */
[----:B--2---:R-:W-:Y:S05]  /*eec0*/  @!P0 BRA `(.L_x_122) ;  /* 0xfffffffc00ec8947 */ /* 0x004fea000383ffff */
[----:B------:R-:W-:Y:S05]  /*eed0*/  BRA `(.L_x_274) ;  /* 0xffffffa400687947 */ /* 0x000fea000383ffff */
.L_x_128:
[----:B-1----:R-:W-:-:S04]  /*eee0*/  IMAD.U32 R3, RZ, RZ, UR31 ;  /* 0x0000001fff037e24 */ /* 0x002fc8000f8e00ff */
[----:B------:R1:W3:Y:S03]  /*eef0*/  SYNCS.PHASECHK.TRANS64.TRYWAIT P1, [R3+URZ+0x384c0], R0 ;  /* 0x0384c000030075a7 */ /* 0x0002e6000802017f */
[----:B---3--:R-:W-:Y:S05]  /*ef00*/  @!P1 NANOSLEEP.SYNCS 0x989680 ;  /* 0x009896800000995d */ /* 0x008fea0003900000 */
[----:B------:R-:W3:Y:S02]  /*ef10*/  @!P1 SYNCS.PHASECHK.TRANS64 P1, [R3+URZ+0x384c0], R0 ;  /* 0x0384c000030095a7 */ /* 0x000ee4000802007f */
[----:B---3--:R-:W-:Y:S05]  /*ef20*/  @!P1 BRA `(.L_x_128) ;  /* 0xfffffffc00ec9947 */ /* 0x008fea000383ffff */
[----:B------:R-:W-:Y:S05]  /*ef30*/  BRA `(.L_x_275) ;  /* 0xffffffa800187947 */ /* 0x000fea000383ffff */
.L_x_134:
[----:B-1----:R-:W-:-:S04]  /*ef40*/  IMAD.U32 R3, RZ, RZ, UR31 ;  /* 0x0000001fff037e24 */ /* 0x002fc8000f8e00ff */
[----:B------:R1:W4:Y:S03]  /*ef50*/  SYNCS.PHASECHK.TRANS64.TRYWAIT P1, [R3+URZ+0x384c8], R0 ;  /* 0x0384c800030075a7 */ /* 0x000326000802017f */
[----:B----4-:R-:W-:Y:S05]  /*ef60*/  @!P1 NANOSLEEP.SYNCS 0x989680 ;  /* 0x009896800000995d */ /* 0x010fea0003900000 */
[----:B------:R-:W4:Y:S02]  /*ef70*/  @!P1 SYNCS.PHASECHK.TRANS64 P1, [R3+URZ+0x384c8], R0 ;  /* 0x0384c800030095a7 */ /* 0x000f24000802007f */
[----:B----4-:R-:W-:Y:S05]  /*ef80*/  @!P1 BRA `(.L_x_134) ;  /* 0xfffffffc00ec9947 */ /* 0x010fea000383ffff */
[----:B------:R-:W-:Y:S05]  /*ef90*/  BRA `(.L_x_276) ;  /* 0xffffffa800687947 */ /* 0x000fea000383ffff */
.L_x_140:
[----:B-1----:R-:W-:-:S04]  /*efa0*/  IMAD.U32 R3, RZ, RZ, UR31 ;  /* 0x0000001fff037e24 */ /* 0x002fc8000f8e00ff */
[----:B------:R1:W1:Y:S03]  /*efb0*/  SYNCS.PHASECHK.TRANS64.TRYWAIT P1, [R3+URZ+0x384d0], R0 ;  /* 0x0384d000030075a7 */ /* 0x000266000802017f */
[----:B-1----:R-:W-:Y:S05]  /*efc0*/  @!P1 NANOSLEEP.SYNCS 0x989680 ;  /* 0x009896800000995d */ /* 0x002fea0003900000 */
[----:B------:R-:W1:Y:S02]  /*efd0*/  @!P1 SYNCS.PHASECHK.TRANS64 P1, [R3+URZ+0x384d0], R0 ;  /* 0x0384d000030095a7 */ /* 0x000e64000802007f */
[----:B-1----:R-:W-:Y:S05]  /*efe0*/  @!P1 BRA `(.L_x_140) ;  /* 0xfffffffc00ec9947 */ /* 0x002fea000383ffff */
[----:B------:R-:W-:Y:S05]  /*eff0*/  BRA `(.L_x_277) ;  /* 0xffffffa800c47947 */ /* 0x000fea000383ffff */
.L_x_146:
[----:B-1----:R-:W-:-:S04]  /*f000*/  IMAD.U32 R3, RZ, RZ, UR31 ;  /* 0x0000001fff037e24 */ /* 0x002fc8000f8e00ff */
[----:B------:R1:W1:Y:S03]  /*f010*/  SYNCS.PHASECHK.TRANS64.TRYWAIT P1, [R3+URZ+0x384d8], R0 ;  /* 0x0384d800030075a7 */ /* 0x000266000802017f */
[----:B-1----:R-:W-:Y:S05]  /*f020*/  @!P1 NANOSLEEP.SYNCS 0x989680 ;  /* 0x009896800000995d */ /* 0x002fea0003900000 */
[----:B------:R-:W1:Y:S02]  /*f030*/  @!P1 SYNCS.PHASECHK.TRANS64 P1, [R3+URZ+0x384d8], R0 ;  /* 0x0384d800030095a7 */ /* 0x000e64000802007f */
[----:B-1----:R-:W-:Y:S05]  /*f040*/  @!P1 BRA `(.L_x_146) ;  /* 0xfffffffc00ec9947 */ /* 0x002fea000383ffff */
[----:B------:R-:W-:Y:S05]  /*f050*/  BRA `(.L_x_278) ;  /* 0xffffffac00187947 */ /* 0x000fea000383ffff */
.L_x_152:
[----:B-1----:R-:W-:-:S04]  /*f060*/  IMAD.U32 R3, RZ, RZ, UR31 ;  /* 0x0000001fff037e24 */ /* 0x002fc8000f8e00ff */
[----:B------:R1:W3:Y:S03]  /*f070*/  SYNCS.PHASECHK.TRANS64.TRYWAIT P1, [R3+URZ+0x384c0], R2 ;  /* 0x0384c002030075a7 */ /* 0x0002e6000802017f */
[----:B---3--:R-:W-:Y:S05]  /*f080*/  @!P1 NANOSLEEP.SYNCS 0x989680 ;  /* 0x009896800000995d */ /* 0x008fea0003900000 */
[----:B------:R-:W3:Y:S02]  /*f090*/  @!P1 SYNCS.PHASECHK.TRANS64 P1, [R3+URZ+0x384c0], R2 ;  /* 0x0384c002030095a7 */ /* 0x000ee4000802007f */
[----:B---3--:R-:W-:Y:S05]  /*f0a0*/  @!P1 BRA `(.L_x_152) ;  /* 0xfffffffc00ec9947 */ /* 0x008fea000383ffff */
[----:B------:R-:W-:Y:S05]  /*f0b0*/  BRA `(.L_x_279) ;  /* 0xffffffac00747947 */ /* 0x000fea000383ffff */
.L_x_158:
[----:B-1-3--:R-:W-:-:S04]  /*f0c0*/  IMAD.U32 R3, RZ, RZ, UR31 ;  /* 0x0000001fff037e24 */ /* 0x00afc8000f8e00ff */
[----:B------:R1:W3:Y:S03]  /*f0d0*/  SYNCS.PHASECHK.TRANS64.TRYWAIT P1, [R3+URZ+0x384c8], R2 ;  /* 0x0384c802030075a7 */ /* 0x0002e6000802017f */
[----:B---3--:R-:W-:Y:S05]  /*f0e0*/  @!P1 NANOSLEEP.SYNCS 0x989680 ;  /* 0x009896800000995d */ /* 0x008fea0003900000 */
[----:B------:R-:W3:Y:S02]  /*f0f0*/  @!P1 SYNCS.PHASECHK.TRANS64 P1, [R3+URZ+0x384c8], R2 ;  /* 0x0384c802030095a7 */ /* 0x000ee4000802007f */
[----:B---3--:R-:W-:Y:S05]  /*f100*/  @!P1 BRA `(.L_x_158) ;  /* 0xfffffffc00ec9947 */ /* 0x008fea000383ffff */
[----:B------:R-:W-:Y:S05]  /*f110*/  BRA `(.L_x_280) ;  /* 0xffffffac00bc7947 */ /* 0x000fea000383ffff */
.L_x_164:
[----:B-1-34-:R-:W-:-:S04]  /*f120*/  IMAD.U32 R3, RZ, RZ, UR31 ;  /* 0x0000001fff037e24 */ /* 0x01afc8000f8e00ff */
[----:B------:R1:W3:Y:S03]  /*f130*/  SYNCS.PHASECHK.TRANS64.TRYWAIT P1, [R3+URZ+0x384d0], R2 ;  /* 0x0384d002030075a7 */ /* 0x0002e6000802017f */
[----:B---3--:R-:W-:Y:S05]  /*f140*/  @!P1 NANOSLEEP.SYNCS 0x989680 ;  /* 0x009896800000995d */ /* 0x008fea0003900000 */
[----:B------:R-:W3:Y:S02]  /*f150*/  @!P1 SYNCS.PHASECHK.TRANS64 P1, [R3+URZ+0x384d0], R2 ;  /* 0x0384d002030095a7 */ /* 0x000ee4000802007f */
[----:B---3--:R-:W-:Y:S05]  /*f160*/  @!P1 BRA `(.L_x_164) ;  /* 0xfffffffc00ec9947 */ /* 0x008fea000383ffff */
[----:B------:R-:W-:Y:S05]  /*f170*/  BRA `(.L_x_281) ;  /* 0xffffffb000087947 */ /* 0x000fea000383ffff */
.L_x_170:
[----:B-1-34-:R-:W-:-:S04]  /*f180*/  MOV R3, UR31 ;  /* 0x0000001f00037c02 */ /* 0x01afc80008000f00 */
[----:B------:R1:W3:Y:S03]  /*f190*/  SYNCS.PHASECHK.TRANS64.TRYWAIT P1, [R3+URZ+0x384d8], R2 ;  /* 0x0384d802030075a7 */ /* 0x0002e6000802017f */
[----:B---3--:R-:W-:Y:S05]  /*f1a0*/  @!P1 NANOSLEEP.SYNCS 0x989680 ;  /* 0x009896800000995d */ /* 0x008fea0003900000 */
[----:B------:R-:W3:Y:S02]  /*f1b0*/  @!P1 SYNCS.PHASECHK.TRANS64 P1, [R3+URZ+0x384d8], R2 ;  /* 0x0384d802030095a7 */ /* 0x000ee4000802007f */
[----:B---3--:R-:W-:Y:S05]  /*f1c0*/  @!P1 BRA `(.L_x_170) ;  /* 0xfffffffc00ec9947 */ /* 0x008fea000383ffff */
[----:B------:R-:W-:Y:S05]  /*f1d0*/  BRA `(.L_x_282) ;  /* 0xffffffb0004c7947 */ /* 0x000fea000383ffff */
.L_x_185:
[----:B-1-34-:R-:W-:-:S04]  /*f1e0*/  IMAD.U32 R3, RZ, RZ, UR31 ;  /* 0x0000001fff037e24 */ /* 0x01afc8000f8e00ff */
[----:B------:R1:W2:Y:S03]  /*f1f0*/  SYNCS.PHASECHK.TRANS64.TRYWAIT P0, [R3+URZ+0x384c0], R0 ;  /* 0x0384c000030075a7 */ /* 0x0002a6000800017f */
[----:B--2---:R-:W-:Y:S05]  /*f200*/  @!P0 NANOSLEEP.SYNCS 0x989680 ;  /* 0x009896800000895d */ /* 0x004fea0003900000 */
[----:B------:R-:W2:Y:S02]  /*f210*/  @!P0 SYNCS.PHASECHK.TRANS64 P0, [R3+URZ+0x384c0], R0 ;  /* 0x0384c000030085a7 */ /* 0x000ea4000800007f */
[----:B--2---:R-:W-:Y:S05]  /*f220*/  @!P0 BRA `(.L_x_185) ;  /* 0xfffffffc00ec8947 */ /* 0x004fea000383ffff */
[----:B------:R-:W-:Y:S05]  /*f230*/  BRA `(.L_x_283) ;  /* 0xffffffb400e47947 */ /* 0x000fea000383ffff */
.L_x_187:
[----:B-1-34-:R-:W-:-:S04]  /*f240*/  IMAD.U32 R3, RZ, RZ, UR31 ;  /* 0x0000001fff037e24 */ /* 0x01afc8000f8e00ff */
[----:B------:R1:W2:Y:S03]  /*f250*/  SYNCS.PHASECHK.TRANS64.TRYWAIT P0, [R3+URZ+0x384c8], R0 ;  /* 0x0384c800030075a7 */ /* 0x0002a6000800017f */
[----:B--2---:R-:W-:Y:S05]  /*f260*/  @!P0 NANOSLEEP.SYNCS 0x989680 ;  /* 0x009896800000895d */ /* 0x004fea0003900000 */
[----:B------:R-:W2:Y:S02]  /*f270*/  @!P0 SYNCS.PHASECHK.TRANS64 P0, [R3+URZ+0x384c8], R0 ;  /* 0x0384c800030085a7 */ /* 0x000ea4000800007f */
[----:B--2---:R-:W-:Y:S05]  /*f280*/  @!P0 BRA `(.L_x_187) ;  /* 0xfffffffc00ec8947 */ /* 0x004fea000383ffff */
[----:B------:R-:W-:Y:S05]  /*f290*/  BRA `(.L_x_284) ;  /* 0xffffffb400dc7947 */ /* 0x000fea000383ffff */
.L_x_189:
[----:B-1-34-:R-:W-:-:S04]  /*f2a0*/  IMAD.U32 R3, RZ, RZ, UR31 ;  /* 0x0000001fff037e24 */ /* 0x01afc8000f8e00ff */
[----:B------:R1:W2:Y:S03]  /*f2b0*/  SYNCS.PHASECHK.TRANS64.TRYWAIT P0, [R3+URZ+0x384d0], R0 ;  /* 0x0384d000030075a7 */ /* 0x0002a6000800017f */
[----:B--2---:R-:W-:Y:S05]  /*f2c0*/  @!P0 NANOSLEEP.SYNCS 0x989680 ;  /* 0x009896800000895d */ /* 0x004fea0003900000 */
[----:B------:R-:W2:Y:S02]  /*f2d0*/  @!P0 SYNCS.PHASECHK.TRANS64 P0, [R3+URZ+0x384d0], R0 ;  /* 0x0384d000030085a7 */ /* 0x000ea4000800007f */
[----:B--2---:R-:W-:Y:S05]  /*f2e0*/  @!P0 BRA `(.L_x_189) ;  /* 0xfffffffc00ec8947 */ /* 0x004fea000383ffff */
[----:B------:R-:W-:Y:S05]  /*f2f0*/  BRA `(.L_x_285) ;  /* 0xffffffb400d47947 */ /* 0x000fea000383ffff */
.L_x_201:
[----:B------:R-:W-:Y:S01]  /*f300*/  BSSY B1, `(.L_x_286) ;  /* 0x0000006000017945 */ /* 0x000fe20003800000 */
[----:B------:R-:W-:-:S07]  /*f310*/  IMAD.MOV.U32 R15, RZ, RZ, -0x1 ;  /* 0xffffffffff0f7424 */ /* 0x000fce00078e00ff */
[----:B-----5:R-:W-:Y:S05]  /*f320*/  WARPSYNC.COLLECTIVE R15, `(.L_x_287) ;  /* 0x000000000f0c7348 */ /* 0x020fea0003c00000 */
[----:B-----5:R-:W-:Y:S02]  /*f330*/  ELECT P6, UR62, PT ;  /* 0x00000000003e782f */ /* 0x020fe400038c0000 */
[----:B------:R-:W-:Y:S01]  /*f340*/  MOV R14, UR62 ;  /* 0x0000003e000e7c02 */ /* 0x000fe20008000f00 */
[----:B------:R-:W-:Y:S10]  /*f350*/  ENDCOLLECTIVE ;  /* 0x000000000000791b */ /* 0x000ff40003800000 */
.L_x_287:
[----:B------:R-:W-:Y:S05]  /*f360*/  BSYNC B1 ;  /* 0x0000000000017941 */ /* 0x000fea0003800000 */
.L_x_286:
[----:B------:R-:W-:Y:S05]  /*f370*/  BRA `(.L_x_288) ;  /* 0xffffffc000e87947 */ /* 0x000fea000383ffff */
.L_x_204:
[----:B--2---:R2:W3:Y:S02]  /*f380*/  SYNCS.PHASECHK.TRANS64.TRYWAIT P0, [R8+URZ+0x38490], R5 ;  /* 0x03849005080075a7 */ /* 0x0044e4000800017f */
[----:B---3--:R-:W-:Y:S05]  /*f390*/  @!P0 NANOSLEEP.SYNCS 0x989680 ;  /* 0x009896800000895d */ /* 0x008fea0003900000 */
[----:B------:R-:W3:Y:S02]  /*f3a0*/  @!P0 SYNCS.PHASECHK.TRANS64 P0, [R8+URZ+0x38490], R5 ;  /* 0x03849005080085a7 */ /* 0x000ee4000800007f */
[----:B---3--:R-:W-:Y:S05]  /*f3b0*/  @!P0 BRA `(.L_x_204) ;  /* 0xfffffffc00f08947 */ /* 0x008fea000383ffff */
[----:B------:R-:W-:Y:S05]  /*f3c0*/  BRA `(.L_x_289) ;  /* 0xffffffc400107947 */ /* 0x000fea000383ffff */
.L_x_210:
[----:B-1----:R1:W2:Y:S02]  /*f3d0*/  SYNCS.PHASECHK.TRANS64.TRYWAIT P0, [R3+URZ+0x38400], R2 ;  /* 0x03840002030075a7 */ /* 0x0022a4000800017f */
[----:B--2---:R-:W-:Y:S05]  /*f3e0*/  @!P0 NANOSLEEP.SYNCS 0x989680 ;  /* 0x009896800000895d */ /* 0x004fea0003900000 */
[----:B------:R-:W2:Y:S02]  /*f3f0*/  @!P0 SYNCS.PHASECHK.TRANS64 P0, [R3+URZ+0x38400], R2 ;  /* 0x03840002030085a7 */ /* 0x000ea4000800007f */
[----:B--2---:R-:W-:Y:S05]  /*f400*/  @!P0 BRA `(.L_x_210) ;  /* 0xfffffffc00f08947 */ /* 0x004fea000383ffff */
[----:B------:R-:W-:Y:S05]  /*f410*/  BRA `(.L_x_290) ;  /* 0xffffffc800047947 */ /* 0x000fea000383ffff */
.L_x_213:
[----:B------:R-:W-:Y:S01]  /*f420*/  BSSY B1, `(.L_x_291) ;  /* 0x0000006000017945 */ /* 0x000fe20003800000 */
[----:B------:R-:W-:-:S07]  /*f430*/  IMAD.MOV.U32 R15, RZ, RZ, -0x1 ;  /* 0xffffffffff0f7424 */ /* 0x000fce00078e00ff */
[----:B-1---5:R-:W-:Y:S05]  /*f440*/  WARPSYNC.COLLECTIVE R15, `(.L_x_292) ;  /* 0x000000000f0c7348 */ /* 0x022fea0003c00000 */
[----:B------:R-:W-:Y:S02]  /*f450*/  ELECT P6, UR62, PT ;  /* 0x00000000003e782f */ /* 0x000fe400038c0000 */
[----:B------:R-:W-:Y:S01]  /*f460*/  MOV R14, UR62 ;  /* 0x0000003e000e7c02 */ /* 0x000fe20008000f00 */
[----:B-1---5:R-:W-:Y:S10]  /*f470*/  ENDCOLLECTIVE ;  /* 0x000000000000791b */ /* 0x022ff40003800000 */
.L_x_292:
[----:B------:R-:W-:Y:S05]  /*f480*/  BSYNC B1 ;  /* 0x0000000000017941 */ /* 0x000fea0003800000 */
.L_x_291:
[----:B------:R-:W-:Y:S05]  /*f490*/  BRA `(.L_x_293) ;  /* 0xffffffc8004c7947 */ /* 0x000fea000383ffff */
.L_x_216:
[----:B------:R-:W-:Y:S01]  /*f4a0*/  BSSY B1, `(.L_x_294) ;  /* 0x0000005000017945 */ /* 0x000fe20003800000 */
[----:B--2---:R-:W-:-:S07]  /*f4b0*/  IMAD.MOV.U32 R15, RZ, RZ, -0x1 ;  /* 0xffffffffff0f7424 */ /* 0x004fce00078e00ff */
[----:B-1---5:R-:W-:Y:S05]  /*f4c0*/  WARPSYNC.COLLECTIVE R15, `(.L_x_295) ;  /* 0x000000000f087348 */ /* 0x022fea0003c00000 */
[----:B------:R-:W-:Y:S01]  /*f4d0*/  NOP ;  /* 0x0000000000007918 */ /* 0x000fe20000000000 */
[----:B-1---5:R-:W-:Y:S01]  /*f4e0*/  ENDCOLLECTIVE ;  /* 0x000000000000791b */ /* 0x022fe20003800000 */
.L_x_295:
[----:B------:R-:W-:Y:S05]  /*f4f0*/  BSYNC B1 ;  /* 0x0000000000017941 */ /* 0x000fea0003800000 */
.L_x_294:
[----:B------:R-:W-:-:S07]  /*f500*/  IMAD.MOV.U32 R15, RZ, RZ, -0x1 ;  /* 0xffffffffff0f7424 */ /* 0x000fce00078e00ff */
[----:B------:R-:W-:Y:S05]  /*f510*/  WARPSYNC.COLLECTIVE R15, `(.L_x_296) ;  /* 0x000000000f0c7348 */ /* 0x000fea0003c00000 */
[----:B------:R-:W-:Y:S02]  /*f520*/  ELECT P6, UR62, PT ;  /* 0x00000000003e782f */ /* 0x000fe400038c0000 */
[----:B------:R-:W-:Y:S01]  /*f530*/  MOV R14, UR62 ;  /* 0x0000003e000e7c02 */ /* 0x000fe20008000f00 */
[----:B------:R-:W-:Y:S10]  /*f540*/  ENDCOLLECTIVE ;  /* 0x000000000000791b */ /* 0x000ff40003800000 */
.L_x_296:
[----:B------:R-:W-:Y:S05]  /*f550*/  BRA `(.L_x_297) ;  /* 0xffffffcc006c7947 */ /* 0x000fea000383ffff */
.L_x_219:
[----:B------:R-:W-:Y:S01]  /*f560*/  BSSY B0, `(.L_x_298) ;  /* 0x0000006000007945 */ /* 0x000fe20003800000 */
[----:B------:R-:W-:-:S07]  /*f570*/  IMAD.MOV.U32 R15, RZ, RZ, -0x1 ;  /* 0xffffffffff0f7424 */ /* 0x000fce00078e00ff */
[----:B-----5:R-:W-:Y:S05]  /*f580*/  WARPSYNC.COLLECTIVE R15, `(.L_x_299) ;  /* 0x000000000f0c7348 */ /* 0x020fea0003c00000 */
[----:B-----5:R-:W-:Y:S02]  /*f590*/  ELECT P6, UR62, PT ;  /* 0x00000000003e782f */ /* 0x020fe400038c0000 */
[----:B------:R-:W-:Y:S01]  /*f5a0*/  MOV R14, UR62 ;  /* 0x0000003e000e7c02 */ /* 0x000fe20008000f00 */
[----:B------:R-:W-:Y:S10]  /*f5b0*/  ENDCOLLECTIVE ;  /* 0x000000000000791b */ /* 0x000ff40003800000 */
.L_x_299:
[----:B------:R-:W-:Y:S05]  /*f5c0*/  BSYNC B0 ;  /* 0x0000000000007941 */ /* 0x000fea0003800000 */
.L_x_298:
[----:B------:R-:W-:Y:S05]  /*f5d0*/  BRA `(.L_x_300) ;  /* 0xffffffcc00bc7947 */ /* 0x000fea000383ffff */
.L_x_223:
[----:B-1----:R1:W2:Y:S02]  /*f5e0*/  SYNCS.PHASECHK.TRANS64.TRYWAIT P0, [R7+URZ], R2 ;  /* 0x00000002070075a7 */ /* 0x0022a4000800017f */
[----:B--2---:R-:W-:Y:S05]  /*f5f0*/  @!P0 NANOSLEEP.SYNCS 0x989680 ;  /* 0x009896800000895d */ /* 0x004fea0003900000 */
[----:B------:R-:W2:Y:S02]  /*f600*/  @!P0 SYNCS.PHASECHK.TRANS64 P0, [R7+URZ], R2 ;  /* 0x00000002070085a7 */ /* 0x000ea4000800007f */
[----:B--2---:R-:W-:Y:S05]  /*f610*/  @!P0 BRA `(.L_x_223) ;  /* 0xfffffffc00f08947 */ /* 0x004fea000383ffff */
[----:B------:R-:W-:Y:S05]  /*f620*/  BRA `(.L_x_301) ;  /* 0xffffffcc00f07947 */ /* 0x000fea000383ffff */
.L_x_241:
[----:B-1----:R1:W3:Y:S02]  /*f630*/  SYNCS.PHASECHK.TRANS64.TRYWAIT P2, [R17+URZ+0x38440], R2 ;  /* 0x03844002110075a7 */ /* 0x0022e4000804017f */
[----:B---3--:R-:W-:Y:S05]  /*f640*/  @!P2 NANOSLEEP.SYNCS 0x989680 ;  /* 0x009896800000a95d */ /* 0x008fea0003900000 */
[----:B------:R-:W3:Y:S02]  /*f650*/  @!P2 SYNCS.PHASECHK.TRANS64 P2, [R17+URZ+0x38440], R2 ;  /* 0x038440021100a5a7 */ /* 0x000ee4000804007f */
[----:B---3--:R-:W-:Y:S05]  /*f660*/  @!P2 BRA `(.L_x_241) ;  /* 0xfffffffc00f0a947 */ /* 0x008fea000383ffff */
[----:B------:R-:W-:Y:S05]  /*f670*/  BRA `(.L_x_302) ;  /* 0xffffffec000c7947 */ /* 0x000fea000383ffff */
.L_x_247:
[----:B-1----:R1:W2:Y:S02]  /*f680*/  SYNCS.PHASECHK.TRANS64.TRYWAIT P0, [R5+URZ+0x38440], R2 ;  /* 0x03844002050075a7 */ /* 0x0022a4000800017f */
[----:B--2---:R-:W-:Y:S05]  /*f690*/  @!P0 NANOSLEEP.SYNCS 0x989680 ;  /* 0x009896800000895d */ /* 0x004fea0003900000 */
[----:B------:R-:W2:Y:S02]  /*f6a0*/  @!P0 SYNCS.PHASECHK.TRANS64 P0, [R5+URZ+0x38440], R2 ;  /* 0x03844002050085a7 */ /* 0x000ea4000800007f */
[----:B--2---:R-:W-:Y:S05]  /*f6b0*/  @!P0 BRA `(.L_x_247) ;  /* 0xfffffffc00f08947 */ /* 0x004fea000383ffff */
[----:B------:R-:W-:Y:S05]  /*f6c0*/  BRA `(.L_x_303) ;  /* 0xffffffec00747947 */ /* 0x000fea000383ffff */
.L_x_249:
[----:B-1----:R1:W2:Y:S02]  /*f6d0*/  SYNCS.PHASECHK.TRANS64.TRYWAIT P0, [R7+URZ+0x38440], R0 ;  /* 0x03844000070075a7 */ /* 0x0022a4000800017f */
[----:B--2---:R-:W-:Y:S05]  /*f6e0*/  @!P0 NANOSLEEP.SYNCS 0x989680 ;  /* 0x009896800000895d */ /* 0x004fea0003900000 */
[----:B------:R-:W2:Y:S02]  /*f6f0*/  @!P0 SYNCS.PHASECHK.TRANS64 P0, [R7+URZ+0x38440], R0 ;  /* 0x03844000070085a7 */ /* 0x000ea4000800007f */
[----:B--2---:R-:W-:Y:S05]  /*f700*/  @!P0 BRA `(.L_x_249) ;  /* 0xfffffffc00f08947 */ /* 0x004fea000383ffff */
[----:B------:R-:W-:Y:S05]  /*f710*/  BRA `(.L_x_304) ;  /* 0xffffffec008c7947 */ /* 0x000fea000383ffff */
.L_x_251:
[----:B-1----:R1:W2:Y:S02]  /*f720*/  SYNCS.PHASECHK.TRANS64.TRYWAIT P0, [R7+URZ+0x38440], R0 ;  /* 0x03844000070075a7 */ /* 0x0022a4000800017f */
[----:B--2---:R-:W-:Y:S05]  /*f730*/  @!P0 NANOSLEEP.SYNCS 0x989680 ;  /* 0x009896800000895d */ /* 0x004fea0003900000 */
[----:B------:R-:W2:Y:S02]  /*f740*/  @!P0 SYNCS.PHASECHK.TRANS64 P0, [R7+URZ+0x38440], R0 ;  /* 0x03844000070085a7 */ /* 0x000ea4000800007f */
[----:B--2---:R-:W-:Y:S05]  /*f750*/  @!P0 BRA `(.L_x_251) ;  /* 0xfffffffc00f08947 */ /* 0x004fea000383ffff */
[----:B------:R-:W-:Y:S05]  /*f760*/  BRA `(.L_x_305) ;  /* 0xffffffec00a47947 */ /* 0x000fea000383ffff */
.L_x_253:
[----:B-1----:R1:W2:Y:S02]  /*f770*/  SYNCS.PHASECHK.TRANS64.TRYWAIT P0, [R7+URZ+0x38440], R0 ;  /* 0x03844000070075a7 */ /* 0x0022a4000800017f */
[----:B--2---:R-:W-:Y:S05]  /*f780*/  @!P0 NANOSLEEP.SYNCS 0x989680 ;  /* 0x009896800000895d */ /* 0x004fea0003900000 */
[----:B------:R-:W2:Y:S02]  /*f790*/  @!P0 SYNCS.PHASECHK.TRANS64 P0, [R7+URZ+0x38440], R0 ;  /* 0x03844000070085a7 */ /* 0x000ea4000800007f */
[----:B--2---:R-:W-:Y:S05]  /*f7a0*/  @!P0 BRA `(.L_x_253) ;  /* 0xfffffffc00f08947 */ /* 0x004fea000383ffff */
[----:B------:R-:W-:Y:S05]  /*f7b0*/  BRA `(.L_x_306) ;  /* 0xffffffec00bc7947 */ /* 0x000fea000383ffff */
.L_x_255:
[----:B-1----:R1:W2:Y:S02]  /*f7c0*/  SYNCS.PHASECHK.TRANS64.TRYWAIT P0, [R7+URZ+0x38440], R0 ;  /* 0x03844000070075a7 */ /* 0x0022a4000800017f */
[----:B--2---:R-:W-:Y:S05]  /*f7d0*/  @!P0 NANOSLEEP.SYNCS 0x989680 ;  /* 0x009896800000895d */ /* 0x004fea0003900000 */
[----:B------:R-:W2:Y:S02]  /*f7e0*/  @!P0 SYNCS.PHASECHK.TRANS64 P0, [R7+URZ+0x38440], R0 ;  /* 0x03844000070085a7 */ /* 0x000ea4000800007f */
[----:B--2---:R-:W-:Y:S05]  /*f7f0*/  @!P0 BRA `(.L_x_255) ;  /* 0xfffffffc00f08947 */ /* 0x004fea000383ffff */
[----:B------:R-:W-:Y:S05]  /*f800*/  BRA `(.L_x_307) ;  /* 0xffffffec00d47947 */ /* 0x000fea000383ffff */
.L_x_257:
[----:B-1----:R1:W2:Y:S02]  /*f810*/  SYNCS.PHASECHK.TRANS64.TRYWAIT P0, [R7+URZ+0x38440], R0 ;  /* 0x03844000070075a7 */ /* 0x0022a4000800017f */
[----:B--2---:R-:W-:Y:S05]  /*f820*/  @!P0 NANOSLEEP.SYNCS 0x989680 ;  /* 0x009896800000895d */ /* 0x004fea0003900000 */
[----:B------:R-:W2:Y:S02]  /*f830*/  @!P0 SYNCS.PHASECHK.TRANS64 P0, [R7+URZ+0x38440], R0 ;  /* 0x03844000070085a7 */ /* 0x000ea4000800007f */
[----:B--2---:R-:W-:Y:S05]  /*f840*/  @!P0 BRA `(.L_x_257) ;  /* 0xfffffffc00f08947 */ /* 0x004fea000383ffff */
[----:B------:R-:W-:Y:S05]  /*f850*/  BRA `(.L_x_308) ;  /* 0xffffffec00ec7947 */ /* 0x000fea000383ffff */
.L_x_259:
[----:B-1----:R1:W2:Y:S02]  /*f860*/  SYNCS.PHASECHK.TRANS64.TRYWAIT P0, [R7+URZ+0x38440], R0 ;  /* 0x03844000070075a7 */ /* 0x0022a4000800017f */
[----:B--2---:R-:W-:Y:S05]  /*f870*/  @!P0 NANOSLEEP.SYNCS 0x989680 ;  /* 0x009896800000895d */ /* 0x004fea0003900000 */
[----:B------:R-:W2:Y:S02]  /*f880*/  @!P0 SYNCS.PHASECHK.TRANS64 P0, [R7+URZ+0x38440], R0 ;  /* 0x03844000070085a7 */ /* 0x000ea4000800007f */
[----:B--2---:R-:W-:Y:S05]  /*f890*/  @!P0 BRA `(.L_x_259) ;  /* 0xfffffffc00f08947 */ /* 0x004fea000383ffff */
[----:B------:R-:W-:Y:S05]  /*f8a0*/  BRA `(.L_x_309) ;  /* 0xfffffff000047947 */ /* 0x000fea000383ffff */
        .weak           $__internal_0_$__cuda_sm20_div_u64
        .type           $__internal_0_$__cuda_sm20_div_u64,@function
        .size           $__internal_0_$__cuda_sm20_div_u64,(.L_x_238 - $__internal_0_$__cuda_sm20_div_u64)
$__internal_0_$__cuda_sm20_div_u64:
[----:B------:R-:W-:-:S04]  /*f8b0*/  IMAD.MOV.U32 R17, RZ, RZ, R23 ;  /* 0x000000ffff117224 */ /* 0x000fc800078e0017 */
[----:B------:R-:W1:Y:S08]  /*f8c0*/  I2F.U64.RP R0, R16 ;  /* 0x0000001000007312 */ /* 0x000e700000309000 */
[----:B-1----:R-:W1:Y:S02]  /*f8d0*/  MUFU.RCP R0, R0 ;  /* 0x0000000000007308 */ /* 0x002e640000001000 */
[----:B-1----:R-:W-:-:S06]  /*f8e0*/  IADD3 R2, R0, 0x1ffffffe, RZ ;  /* 0x1ffffffe00027810 */ /* 0x002fcc0007ffe0ff */
[----:B------:R-:W1:Y:S02]  /*f8f0*/  F2I.U64.TRUNC R2, R2 ;  /* 0x0000000200027311 */ /* 0x000e64000020d800 */
[----:B-1----:R-:W-:-:S04]  /*f900*/  IMAD.WIDE.U32 R14, R2, R16, RZ ;  /* 0x00000010020e7225 */ /* 0x002fc800078e00ff */
[----:B------:R-:W-:Y:S01]  /*f910*/  IMAD R15, R2, R23, R15 ;  /* 0x00000017020f7224 */ /* 0x000fe200078e020f */
[----:B------:R-:W-:-:S03]  /*f920*/  IADD3 R19, P1, RZ, -R14, RZ ;  /* 0x8000000eff137210 */ /* 0x000fc60007f3e0ff */
[----:B------:R-:W-:Y:S02]  /*f930*/  IMAD R15, R3, R16, R15 ;  /* 0x00000010030f7224 */ /* 0x000fe400078e020f */
[----:B------:R-:W-:-:S04]  /*f940*/  IMAD.HI.U32 R14, R2, R19, RZ ;  /* 0x00000013020e7227 */ /* 0x000fc800078e00ff */
[----:B------:R-:W-:Y:S02]  /*f950*/  IMAD.X R21, RZ, RZ, ~R15, P1 ;  /* 0x000000ffff157224 */ /* 0x000fe400008e0e0f */
[----:B------:R-:W-:Y:S02]  /*f960*/  IMAD.MOV.U32 R15, RZ, RZ, R2 ;  /* 0x000000ffff0f7224 */ /* 0x000fe400078e0002 */
[-C--:B------:R-:W-:Y:S02]  /*f970*/  IMAD R17, R3, R21.reuse, RZ ;  /* 0x0000001503117224 */ /* 0x080fe400078e02ff */
[----:B------:R-:W-:-:S04]  /*f980*/  IMAD.WIDE.U32 R14, P1, R2, R21, R14 ;  /* 0x00000015020e7225 */ /* 0x000fc8000782000e */
[----:B------:R-:W-:-:S04]  /*f990*/  IMAD.HI.U32 R21, R3, R21, RZ ;  /* 0x0000001503157227 */ /* 0x000fc800078e00ff */
[----:B------:R-:W-:-:S04]  /*f9a0*/  IMAD.HI.U32 R14, P2, R3, R19, R14 ;  /* 0x00000013030e7227 */ /* 0x000fc8000784000e */
[----:B------:R-:W-:Y:S01]  /*f9b0*/  IMAD.X R0, R21, 0x1, R3, P1 ;  /* 0x0000000115007824 */ /* 0x000fe200008e0603 */
[----:B------:R-:W-:-:S04]  /*f9c0*/  IADD3 R15, P3, R17, R14, RZ ;  /* 0x0000000e110f7210 */ /* 0x000fc80007f7e0ff */
[----:B------:R-:W-:Y:S01]  /*f9d0*/  IADD3.X R17, RZ, RZ, R0, P3, P2 ;  /* 0x000000ffff117210 */ /* 0x000fe20001fe4400 */
[----:B------:R-:W-:-:S04]  /*f9e0*/  IMAD.WIDE.U32 R2, R15, R16, RZ ;  /* 0x000000100f027225 */ /* 0x000fc800078e00ff */
[----:B------:R-:W-:Y:S01]  /*f9f0*/  IMAD R0, R15, R23, R3 ;  /* 0x000000170f007224 */ /* 0x000fe200078e0203 */
[----:B------:R-:W-:-:S03]  /*fa00*/  IADD3 R3, P1, RZ, -R2, RZ ;  /* 0x80000002ff037210 */ /* 0x000fc60007f3e0ff */
[----:B------:R-:W-:Y:S02]  /*fa10*/  IMAD R0, R17, R16, R0 ;  /* 0x0000001011007224 */ /* 0x000fe400078e0200 */
[----:B------:R-:W-:-:S04]  /*fa20*/  IMAD.HI.U32 R14, R15, R3, RZ ;  /* 0x000000030f0e7227 */ /* 0x000fc800078e00ff */
[----:B------:R-:W-:-:S04]  /*fa30*/  IMAD.X R0, RZ, RZ, ~R0, P1 ;  /* 0x000000ffff007224 */ /* 0x000fc800008e0e00 */
[----:B------:R-:W-:-:S04]  /*fa40*/  IMAD.WIDE.U32 R14, P1, R15, R0, R14 ;  /* 0x000000000f0e7225 */ /* 0x000fc8000782000e */
[C---:B------:R-:W-:Y:S02]  /*fa50*/  IMAD R2, R17.reuse, R0, RZ ;  /* 0x0000000011027224 */ /* 0x040fe400078e02ff */
[----:B------:R-:W-:-:S04]  /*fa60*/  IMAD.HI.U32 R15, P2, R17, R3, R14 ;  /* 0x00000003110f7227 */ /* 0x000fc8000784000e */
[----:B------:R-:W-:Y:S01]  /*fa70*/  IMAD.HI.U32 R0, R17, R0, RZ ;  /* 0x0000000011007227 */ /* 0x000fe200078e00ff */
[----:B------:R-:W-:-:S03]  /*fa80*/  IADD3 R15, P3, R2, R15, RZ ;  /* 0x0000000f020f7210 */ /* 0x000fc60007f7e0ff */
[----:B------:R-:W-:Y:S02]  /*fa90*/  IMAD.X R17, R0, 0x1, R17, P1 ;  /* 0x0000000100117824 */ /* 0x000fe400008e0611 */
[----:B------:R-:W-:-:S03]  /*faa0*/  IMAD.HI.U32 R2, R15, UR14, RZ ;  /* 0x0000000e0f027c27 */ /* 0x000fc6000f8e00ff */
[----:B------:R-:W-:Y:S01]  /*fab0*/  IADD3.X R17, RZ, RZ, R17, P3, P2 ;  /* 0x000000ffff117210 */ /* 0x000fe20001fe4411 */
[----:B------:R-:W-:Y:S02]  /*fac0*/  IMAD.MOV.U32 R3, RZ, RZ, RZ ;  /* 0x000000ffff037224 */ /* 0x000fe400078e00ff */
[----:B------:R-:W-:-:S04]  /*fad0*/  IMAD.WIDE.U32 R2, R15, UR21, R2 ;  /* 0x000000150f027c25 */ /* 0x000fc8000f8e0002 */
[C---:B------:R-:W-:Y:S02]  /*fae0*/  IMAD R15, R17.reuse, UR21, RZ ;  /* 0x00000015110f7c24 */ /* 0x040fe4000f8e02ff */
[----:B------:R-:W-:-:S04]  /*faf0*/  IMAD.HI.U32 R2, P1, R17, UR14, R2 ;  /* 0x0000000e11027c27 */ /* 0x000fc8000f820002 */
[----:B------:R-:W-:Y:S01]  /*fb00*/  IMAD.HI.U32 R0, R17, UR21, RZ ;  /* 0x0000001511007c27 */ /* 0x000fe2000f8e00ff */
[----:B------:R-:W-:-:S03]  /*fb10*/  IADD3 R15, P2, R15, R2, RZ ;  /* 0x000000020f0f7210 */ /* 0x000fc60007f5e0ff */
[----:B------:R-:W-:Y:S02]  /*fb20*/  IMAD.X R0, RZ, RZ, R0, P1 ;  /* 0x000000ffff007224 */ /* 0x000fe400008e0600 */
[----:B------:R-:W-:-:S04]  /*fb30*/  IMAD.WIDE.U32 R2, R15, R16, RZ ;  /* 0x000000100f027225 */ /* 0x000fc800078e00ff */
[----:B------:R-:W-:Y:S01]  /*fb40*/  IMAD.X R0, RZ, RZ, R0, P2 ;  /* 0x000000ffff007224 */ /* 0x000fe200010e0600 */
[----:B------:R-:W-:Y:S01]  /*fb50*/  IADD3 R17, P2, -R2, UR14, RZ ;  /* 0x0000000e02117c10 */ /* 0x000fe2000ff5e1ff */
[----:B------:R-:W-:-:S03]  /*fb60*/  IMAD R3, R15, R23, R3 ;  /* 0x000000170f037224 */ /* 0x000fc600078e0203 */
[-C--:B------:R-:W-:Y:S01]  /*fb70*/  ISETP.GE.U32.AND P1, PT, R17, R16.reuse, PT ;  /* 0x000000101100720c */ /* 0x080fe20003f26070 */
[----:B------:R-:W-:-:S05]  /*fb80*/  IMAD R0, R0, R16, R3 ;  /* 0x0000001000007224 */ /* 0x000fca00078e0203 */
[----:B------:R-:W-:Y:S01]  /*fb90*/  IADD3.X R14, ~R0, UR21, RZ, P2, !PT ;  /* 0x00000015000e7c10 */ /* 0x000fe200097fe5ff */
[----:B------:R-:W-:Y:S01]  /*fba0*/  VIADD R0, R15, 0x1 ;  /* 0x000000010f007836 */ /* 0x000fe20000000000 */
[----:B------:R-:W-:Y:S02]  /*fbb0*/  IADD3 R2, P2, -R16, R17, RZ ;  /* 0x0000001110027210 */ /* 0x000fe40007f5e1ff */
[----:B------:R-:W-:Y:S02]  /*fbc0*/  ISETP.GE.U32.AND.EX P1, PT, R14, R23, PT, P1 ;  /* 0x000000170e00720c */ /* 0x000fe40003f26110 */
[----:B------:R-:W-:Y:S02]  /*fbd0*/  IADD3.X R3, ~R23, R14, RZ, P2, !PT ;  /* 0x0000000e17037210 */ /* 0x000fe400017fe5ff */
[----:B------:R-:W-:Y:S02]  /*fbe0*/  SEL R2, R2, R17, P1 ;  /* 0x0000001102027207 */ /* 0x000fe40000800000 */
[----:B------:R-:W-:-:S02]  /*fbf0*/  SEL R15, R0, R15, P1 ;  /* 0x0000000f000f7207 */ /* 0x000fc40000800000 */
[----:B------:R-:W-:Y:S02]  /*fc00*/  SEL R3, R3, R14, P1 ;  /* 0x0000000e03037207 */ /* 0x000fe40000800000 */
[----:B------:R-:W-:Y:S01]  /*fc10*/  ISETP.GE.U32.AND P1, PT, R2, R16, PT ;  /* 0x000000100200720c */ /* 0x000fe20003f26070 */
[----:B------:R-:W-:Y:S01]  /*fc20*/  VIADD R0, R15, 0x1 ;  /* 0x000000010f007836 */ /* 0x000fe20000000000 */
[----:B------:R-:W-:Y:S01]  /*fc30*/  ISETP.NE.U32.AND P2, PT, R16, RZ, PT ;  /* 0x000000ff1000720c */ /* 0x000fe20003f45070 */
[----:B------:R-:W-:Y:S01]  /*fc40*/  IMAD.MOV.U32 R2, RZ, RZ, R12 ;  /* 0x000000ffff027224 */ /* 0x000fe200078e000c */
[----:B------:R-:W-:Y:S01]  /*fc50*/  ISETP.GE.U32.AND.EX P1, PT, R3, R23, PT, P1 ;  /* 0x000000170300720c */ /* 0x000fe20003f26110 */
[----:B------:R-:W-:Y:S01]  /*fc60*/  IMAD.MOV.U32 R3, RZ, RZ, 0x0 ;  /* 0x00000000ff037424 */ /* 0x000fe200078e00ff */
[----:B------:R-:W-:Y:S02]  /*fc70*/  ISETP.NE.AND.EX P2, PT, R23, RZ, PT, P2 ;  /* 0x000000ff1700720c */ /* 0x000fe40003f45320 */
[----:B------:R-:W-:-:S04]  /*fc80*/  SEL R0, R0, R15, P1 ;  /* 0x0000000f00007207 */ /* 0x000fc80000800000 */
[----:B------:R-:W-:Y:S01]  /*fc90*/  SEL R0, R0, 0xffffffff, P2 ;  /* 0xffffffff00007807 */ /* 0x000fe20001000000 */
[----:B------:R-:W-:Y:S06]  /*fca0*/  RET.REL.NODEC R2 `(_ZN7cutlass13device_kernelINS_4gemm6kernel13GemmUniversalINS1_17GroupProblemShapeIN4cute5tupleIJiiiEEEEENS1_10collective13CollectiveMmaINS1_39MainloopSm90ArrayTmaGmmaWarpSpecializedILi2ENS6_IJNS5_1CILi1EEESD_SD_EEENS1_43KernelPtrArrayTmaWarpSpecializedCooperativeEEENS6_IJNSC_ILi256EEENSC_ILi128EEESI_EEENS_6half_tEPNS6_IJlSD_NSC_ILi0EEEEEESK_SN_NS5_8TiledMMAINS5_8MMA_AtomIJNS5_4SM904GMMA26MMA_64x128x16_F32F16F16_SSILNSR_5MajorE0ELST_0ELNSR_7ScaleInE1ELSU_1EEEEEENS5_6LayoutINS6_IJNSC_ILi2EEESD_SD_EEENS6_IJSD_SL_SL_EEEEENS6_IJNS5_10UnderscoreES12_S12_EEEEENS5_13SM90_TMA_LOADENS5_14ComposedLayoutINS5_7SwizzleILi3ELi4ELi3EEENS5_18smem_ptr_flag_bitsILi16EEENSX_INS6_IJNSC_ILi8EEENSC_ILi64EEEEEENS6_IJS1C_SD_EEEEEEEvNS5_8identityES15_S1G_vS1H_EENS_8epilogue10collective18CollectiveEpilogueINS1J_30Sm90PtrArrayTmaWarpSpecializedILi4ELi2ELi16ELb1ELb0ELi2EEEJSJ_NS6_IJSI_NSC_ILi32EEEEEESK_PNS6_IJSD_lSL_EEESK_S1R_NS1J_6fusion15FusionCallbacksIS1N_NS1S_17LinearCombinationISK_fSK_fLNS_15FloatRoundStyleE2EEESJ_S1P_JEEES15_NS16_IS18_S1A_NSX_INS6_IJS1C_S1B_EEENS6_IJSD_S1C_EEEEEEENS5_17SM75_U16x8_LDSM_TENS5_14SM90_TMA_STOREES21_NS5_17SM90_U16x8_STSM_TENS5_9Copy_AtomIJNS5_17SM90_U32x4_STSM_NESK_EEEvEEEvvEEEEvNT_6ParamsE) ;  /* 0xffffff0002d47950 */ /* 0x000fec0003c3ffff */
.L_x_238:
[----:B------:R-:W-:Y:S01]  /*fcb0*/  UMOV UR24, UR32 ;  /* 0x0000002000187c82 */ /* 0x000fe20008000000 */
[----:B------:R-:W-:Y:S02]  /*fcc0*/  UMOV UR25, UR35 ;  /* 0x0000002300197c82 */ /* 0x000fe40008000000 */
[----:B------:R-:W1:Y:S08]  /*fcd0*/  I2F.U64.RP R13, UR24 ;  /* 0x00000018000d7d12 */ /* 0x000e700008309000 */
[----:B-1----:R-:W1:Y:S02]  /*fce0*/  MUFU.RCP R13, R13 ;  /* 0x0000000d000d7308 */ /* 0x002e640000001000 */
[----:B-1----:R-:W-:-:S06]  /*fcf0*/  VIADD R2, R13, 0x1ffffffe ;  /* 0x1ffffffe0d027836 */ /* 0x002fcc0000000000 */
[----:B------:R-:W1:Y:S02]  /*fd00*/  F2I.U64.TRUNC R2, R2 ;  /* 0x0000000200027311 */ /* 0x000e64000020d800 */
[----:B-1----:R-:W-:Y:S01]  /*fd10*/  R2UR UR24, R2 ;  /* 0x00000000021872ca */ /* 0x002fe200000e0000 */
[----:B------:R-:W-:Y:S01]  /*fd20*/  IMAD.MOV.U32 R2, RZ, RZ, R12 ;  /* 0x000000ffff027224 */ /* 0x000fe200078e000c */
[----:B------:R-:W-:Y:S01]  /*fd30*/  R2UR UR25, R3 ;  /* 0x00000000031972ca */ /* 0x000fe200000e0000 */
[----:B------:R-:W-:-:S10]  /*fd40*/  IMAD.MOV.U32 R3, RZ, RZ, 0x0 ;  /* 0x00000000ff037424 */ /* 0x000fd400078e00ff */
[----:B------:R-:W-:-:S04]  /*fd50*/  UIMAD.WIDE.U32 UR26, UR24, UR32, URZ ;  /* 0x00000020181a72a5 */ /* 0x000fc8000f8e003f */
[----:B------:R-:W-:Y:S02]  /*fd60*/  UIMAD UR27, UR24, UR35, UR27 ;  /* 0x00000023181b72a4 */ /* 0x000fe4000f8e021b */
[----:B------:R-:W-:Y:S02]  /*fd70*/  UIADD3 UR36, UP1, URZ, -UR26, URZ ;  /* 0x8000001a3f247290 */ /* 0x000fe4000ff3e03f */
[----:B------:R-:W-:Y:S02]  /*fd80*/  UIMAD UR28, UR25, UR32, UR27 ;  /* 0x00000020191c72a4 */ /* 0x000fe4000f8e021b */
[----:B------:R-:W-:Y:S02]  /*fd90*/  UIMAD.WIDE.U32 UR26, UR24, UR36, URZ ;  /* 0x00000024181a72a5 */ /* 0x000fe4000f8e003f */
[----:B------:R-:W-:-:S05]  /*fda0*/  UIADD3.X UR37, URZ, ~UR28, URZ, UP1, !UPT ;  /* 0x8000001c3f257290 */ /* 0x000fca0008ffe43f */
[----:B------:R-:W-:Y:S01]  /*fdb0*/  UMOV UR26, UR27 ;  /* 0x0000001b001a7c82 */ /* 0x000fe20008000000 */
[----:B------:R-:W-:Y:S02]  /*fdc0*/  UMOV UR27, UR24 ;  /* 0x00000018001b7c82 */ /* 0x000fe40008000000 */
[----:B------:R-:W-:Y:S02]  /*fdd0*/  UIMAD.WIDE.U32 UR28, UP1, UR24, UR37, UR26 ;  /* 0x00000025181c72a5 */ /* 0x000fe4000f82001a */
[----:B------:R-:W-:Y:S02]  /*fde0*/  UIMAD.WIDE.U32 UR26, UR25, UR37, URZ ;  /* 0x00000025191a72a5 */ /* 0x000fe4000f8e003f */
[----:B------:R-:W-:Y:S02]  /*fdf0*/  UIMAD.WIDE.U32 UR28, UP2, UR25, UR36, UR28 ;  /* 0x00000024191c72a5 */ /* 0x000fe4000f84001c */
[----:B------:R-:W-:Y:S02]  /*fe00*/  UIMAD UR37, UR25, UR37, URZ ;  /* 0x00000025192572a4 */ /* 0x000fe4000f8e023f */
[----:B------:R-:W-:-:S02]  /*fe10*/  UIADD3.X UR26, UR27, UR25, URZ, UP1, !UPT ;  /* 0x000000191b1a7290 */ /* 0x000fc40008ffe43f */
[----:B------:R-:W-:-:S04]  /*fe20*/  UIADD3 UR29, UP4, UR37, UR29, URZ ;  /* 0x0000001d251d7290 */ /* 0x000fc8000ff9e03f */
[----:B------:R-:W-:Y:S02]  /*fe30*/  UIMAD.WIDE.U32 UR24, UR29, UR32, URZ ;  /* 0x000000201d1872a5 */ /* 0x000fe4000f8e003f */
[----:B------:R-:W-:Y:S02]  /*fe40*/  UIADD3.X UR36, URZ, URZ, UR26, UP4, UP2 ;  /* 0x0000003f3f247290 */ /* 0x000fe4000a7e441a */
[----:B------:R-:W-:Y:S02]  /*fe50*/  UIMAD UR25, UR29, UR35, UR25 ;  /* 0x000000231d1972a4 */ /* 0x000fe4000f8e0219 */
[----:B------:R-:W-:Y:S02]  /*fe60*/  UIADD3 UR37, UP1, URZ, -UR24, URZ ;  /* 0x800000183f257290 */ /* 0x000fe4000ff3e03f */
[----:B------:R-:W-:Y:S02]  /*fe70*/  UIMAD UR26, UR36, UR32, UR25 ;  /* 0x00000020241a72a4 */ /* 0x000fe4000f8e0219 */
[----:B------:R-:W-:-:S02]  /*fe80*/  UIMAD.WIDE.U32 UR24, UR29, UR37, URZ ;  /* 0x000000251d1872a5 */ /* 0x000fc4000f8e003f */
[----:B------:R-:W-:-:S05]  /*fe90*/  UIADD3.X UR38, URZ, ~UR26, URZ, UP1, !UPT ;  /* 0x8000001a3f267290 */ /* 0x000fca0008ffe43f */
[----:B------:R-:W-:Y:S01]  /*fea0*/  UMOV UR28, UR25 ;  /* 0x00000019001c7c82 */ /* 0x000fe20008000000 */
[----:B------:R-:W-:Y:S02]  /*feb0*/  UIMAD.WIDE.U32 UR24, UR36, UR38, URZ ;  /* 0x00000026241872a5 */ /* 0x000fe4000f8e003f */
[----:B------:R-:W-:Y:S02]  /*fec0*/  UIMAD.WIDE.U32 UR26, UP1, UR29, UR38, UR28 ;  /* 0x000000261d1a72a5 */ /* 0x000fe4000f82001c */
[----:B------:R-:W-:Y:S02]  /*fed0*/  UIMAD UR28, UR36, UR38, URZ ;  /* 0x00000026241c72a4 */ /* 0x000fe4000f8e023f */
[----:B------:R-:W-:Y:S02]  /*fee0*/  UIMAD.WIDE.U32 UR26, UP2, UR36, UR37, UR26 ;  /* 0x00000025241a72a5 */ /* 0x000fe4000f84001a */
[----:B------:R-:W-:Y:S02]  /*fef0*/  UIADD3.X UR36, UR25, UR36, URZ, UP1, !UPT ;  /* 0x0000002419247290 */ /* 0x000fe40008ffe43f */
[----:B------:R-:W-:Y:S01]  /*ff00*/  UIADD3 UR28, UP4, UR28, UR27, URZ ;  /* 0x0000001b1c1c7290 */ /* 0x000fe2000ff9e03f */
[----:B------:R-:W-:-:S03]  /*ff10*/  UMOV UR25, URZ ;  /* 0x0000003f00197c82 */ /* 0x000fc60008000000 */
[----:B------:R-:W-:Y:S02]  /*ff20*/  UIMAD.WIDE.U32 UR26, UR28, UR33, URZ ;  /* 0x000000211c1a72a5 */ /* 0x000fe4000f8e003f */
[----:B------:R-:W-:-:S05]  /*ff30*/  UIADD3.X UR36, URZ, URZ, UR36, UP4, UP2 ;  /* 0x0000003f3f247290 */ /* 0x000fca000a7e4424 */
[----:B------:R-:W-:Y:S01]  /*ff40*/  UMOV UR24, UR27 ;  /* 0x0000001b00187c82 */ /* 0x000fe20008000000 */
[----:B------:R-:W-:Y:S02]  /*ff50*/  UIMAD.WIDE.U32 UR26, UR36, UR34, URZ ;  /* 0x00000022241a72a5 */ /* 0x000fe4000f8e003f */
[----:B------:R-:W-:Y:S02]  /*ff60*/  UIMAD.WIDE.U32 UR24, UR28, UR34, UR24 ;  /* 0x000000221c1872a5 */ /* 0x000fe4000f8e0018 */
[----:B------:R-:W-:Y:S02]  /*ff70*/  UIMAD UR28, UR36, UR34, URZ ;  /* 0x00000022241c72a4 */ /* 0x000fe4000f8e023f */
[----:B------:R-:W-:-:S04]  /*ff80*/  UIMAD.WIDE.U32 UR24, UP1, UR36, UR33, UR24 ;  /* 0x00000021241872a5 */ /* 0x000fc8000f820018 */
[----:B------:R-:W-:Y:S02]  /*ff90*/  UIADD3 UR28, UP2, UR28, UR25, URZ ;  /* 0x000000191c1c7290 */ /* 0x000fe4000ff5e03f */
[----:B------:R-:W-:Y:S02]  /*ffa0*/  UIADD3.X UR26, UR27, URZ, URZ, UP1, !UPT ;  /* 0x0000003f1b1a7290 */ /* 0x000fe40008ffe43f */
[----:B------:R-:W-:Y:S02]  /*ffb0*/  UIMAD.WIDE.U32 UR24, UR28, UR32, URZ ;  /* 0x000000201c1872a5 */ /* 0x000fe4000f8e003f */
[----:B------:R-:W-:Y:S02]  /*ffc0*/  UIADD3.X UR26, URZ, UR26, URZ, UP2, !UPT ;  /* 0x0000001a3f1a7290 */ /* 0x000fe400097fe43f */
[----:B------:R-:W-:Y:S02]  /*ffd0*/  UIMAD UR25, UR28, UR35, UR25 ;  /* 0x000000231c1972a4 */ /* 0x000fe4000f8e0219 */
[----:B------:R-:W-:-:S02]  /*ffe0*/  UIADD3 UR27, UP2, -UR24, UR33, URZ ;  /* 0x00000021181b7290 */ /* 0x000fc4000ff5e13f */
[----:B------:R-:W-:Y:S02]  /*fff0*/  UIMAD UR25, UR26, UR32, UR25 ;  /* 0x000000201a1972a4 */ /* 0x000fe4000f8e0219 */
[----:B------:R-:W-:Y:S02]  /*10000*/  UISETP.GE.U32.AND UP1, UPT, UR27, UR32, UPT ;  /* 0x000000201b00728c */ /* 0x000fe4000bf26070 */
[----:B------:R-:W-:Y:S02]  /*10010*/  UIADD3.X UR34, ~UR25, UR34, URZ, UP2, !UPT ;  /* 0x0000002219227290 */ /* 0x000fe400097fe53f */
[----:B------:R-:W-:Y:S02]  /*10020*/  UIADD3 UR25, UP2, -UR32, UR27, URZ ;  /* 0x0000001b20197290 */ /* 0x000fe4000ff5e13f */
[----:B------:R-:W-:Y:S02]  /*10030*/  UISETP.GE.U32.AND.EX UP1, UPT, UR34, UR35, UPT, UP1 ;  /* 0x000000232200728c */ /* 0x000fe4000bf26110 */
[----:B------:R-:W-:-:S02]  /*10040*/  UIADD3 UR24, UR28, 0x1, URZ ;  /* 0x000000011c187890 */ /* 0x000fc4000fffe03f */
[----:B------:R-:W-:Y:S02]  /*10050*/  UIADD3.X UR26, ~UR35, UR34, URZ, UP2, !UPT ;  /* 0x00000022231a7290 */ /* 0x000fe400097fe53f */
[----:B------:R-:W-:Y:S02]  /*10060*/  USEL UR25, UR25, UR27, UP1 ;  /* 0x0000001b19197287 */ /* 0x000fe40008800000 */
[----:B------:R-:W-:Y:S02]  /*10070*/  USEL UR26, UR26, UR34, UP1 ;  /* 0x000000221a1a7287 */ /* 0x000fe40008800000 */
[----:B------:R-:W-:Y:S02]  /*10080*/  USEL UR28, UR24, UR28, UP1 ;  /* 0x0000001c181c7287 */ /* 0x000fe40008800000 */
[----:B------:R-:W-:Y:S02]  /*10090*/  UISETP.GE.U32.AND UP1, UPT, UR25, UR32, UPT ;  /* 0x000000201900728c */ /* 0x000fe4000bf26070 */
[----:B------:R-:W-:-:S02]  /*100a0*/  UISETP.NE.U32.AND UP2, UPT, UR32, URZ, UPT ;  /* 0x0000003f2000728c */ /* 0x000fc4000bf45070 */
[----:B------:R-:W-:Y:S02]  /*100b0*/  UIADD3 UR24, UR28, 0x1, URZ ;  /* 0x000000011c187890 */ /* 0x000fe4000fffe03f */
[----:B------:R-:W-:Y:S02]  /*100c0*/  UISETP.GE.U32.AND.EX UP1, UPT, UR26, UR35, UPT, UP1 ;  /* 0x000000231a00728c */ /* 0x000fe4000bf26110 */
[----:B------:R-:W-:Y:S02]  /*100d0*/  UISETP.NE.AND.EX UP2, UPT, UR35, URZ, UPT, UP2 ;  /* 0x0000003f2300728c */ /* 0x000fe4000bf45320 */
[----:B------:R-:W-:-:S04]  /*100e0*/  USEL UR24, UR24, UR28, UP1 ;  /* 0x0000001c18187287 */ /* 0x000fc80008800000 */
[----:B------:R-:W-:Y:S01]  /*100f0*/  USEL UR25, UR24, 0xffffffff, UP2 ;  /* 0xffffffff18197887 */ /* 0x000fe20009000000 */
[----:B------:R-:W-:Y:S11]  /*10100*/  RET.REL.NODEC R2 `(_ZN7cutlass13device_kernelINS_4gemm6kernel13GemmUniversalINS1_17GroupProblemShapeIN4cute5tupleIJiiiEEEEENS1_10collective13CollectiveMmaINS1_39MainloopSm90ArrayTmaGmmaWarpSpecializedILi2ENS6_IJNS5_1CILi1EEESD_SD_EEENS1_43KernelPtrArrayTmaWarpSpecializedCooperativeEEENS6_IJNSC_ILi256EEENSC_ILi128EEESI_EEENS_6half_tEPNS6_IJlSD_NSC_ILi0EEEEEESK_SN_NS5_8TiledMMAINS5_8MMA_AtomIJNS5_4SM904GMMA26MMA_64x128x16_F32F16F16_SSILNSR_5MajorE0ELST_0ELNSR_7ScaleInE1ELSU_1EEEEEENS5_6LayoutINS6_IJNSC_ILi2EEESD_SD_EEENS6_IJSD_SL_SL_EEEEENS6_IJNS5_10UnderscoreES12_S12_EEEEENS5_13SM90_TMA_LOADENS5_14ComposedLayoutINS5_7SwizzleILi3ELi4ELi3EEENS5_18smem_ptr_flag_bitsILi16EEENSX_INS6_IJNSC_ILi8EEENSC_ILi64EEEEEENS6_IJS1C_SD_EEEEEEEvNS5_8identityES15_S1G_vS1H_EENS_8epilogue10collective18CollectiveEpilogueINS1J_30Sm90PtrArrayTmaWarpSpecializedILi4ELi2ELi16ELb1ELb0ELi2EEEJSJ_NS6_IJSI_NSC_ILi32EEEEEESK_PNS6_IJSD_lSL_EEESK_S1R_NS1J_6fusion15FusionCallbacksIS1N_NS1S_17LinearCombinationISK_fSK_fLNS_15FloatRoundStyleE2EEESJ_S1P_JEEES15_NS16_IS18_S1A_NSX_INS6_IJS1C_S1B_EEENS6_IJSD_S1C_EEEEEEENS5_17SM75_U16x8_LDSM_TENS5_14SM90_TMA_STOREES21_NS5_17SM90_U16x8_STSM_TENS5_9Copy_AtomIJNS5_17SM90_U32x4_STSM_NESK_EEEvEEEvvEEEEvNT_6ParamsE) ;  /* 0xfffffefc02bc7950 */ /* 0x000ff60003c3ffff */
.L_x_310:
[----:B------:R-:W-:-:S00]  /*10110*/  BRA `(.L_x_310) ;  /* 0xfffffffc00fc7947 */ /* 0x000fc0000383ffff */
[----:B------:R-:W-:-:S00]  /*10120*/  NOP ;  /* 0x0000000000007918 */ /* 0x000fc00000000000 */
        /* <DEDUP_REMOVED lines=13> */
.L_x_311:


//--------------------- .nv.global.init           --------------------------
	.section	.nv.global.init,"aw",@progbits
.nv.global.init:
	.type		$str$24,@object
	.size		$str$24,($str$25 - $str$24)
$str$24:
        /*0000*/ 	.byte	0x28, 0x61, 0x64, 0x64, 0x72, 0x65, 0x73, 0x73, 0x20, 0x26, 0x20, 0x6d, 0x61, 0x73, 0x6b, 0x29
        /*0010*/ 	.byte	0x20, 0x3d, 0x3d, 0x20, 0x30, 0x00
	.type		$str$25,@object
	.size		$str$25,(__unnamed_1 - $str$25)
$str$25:
        /*0016*/ 	.byte	0x2f, 0x74, 0x6d, 0x70, 0x2f, 0x63, 0x75, 0x74, 0x6c, 0x61, 0x73, 0x73, 0x5f, 0x73, 0x77, 0x65
        /*0026*/ 	.byte	0x65, 0x70, 0x5f, 0x73, 0x72, 0x63, 0x2f, 0x69, 0x6e, 0x63, 0x6c, 0x75, 0x64, 0x65, 0x2f, 0x63
        /*0036*/ 	.byte	0x75, 0x74, 0x65, 0x2f, 0x70, 0x6f, 0x69, 0x6e, 0x74, 0x65, 0x72, 0x5f, 0x66, 0x6c, 0x61, 0x67
        /*0046*/ 	.byte	0x67, 0x65, 0x64, 0x2e, 0x68, 0x70, 0x70, 0x00
	.type		__unnamed_1,@object
	.size		__unnamed_1,(.L_0 - __unnamed_1)
__unnamed_1:
        /*004e*/ 	.byte	0x61, 0x75, 0x74, 0x6f, 0x20, 0x63, 0x75, 0x74, 0x65, 0x3a, 0x3a, 0x61, 0x73, 0x5f, 0x70, 0x6f
        /* <DEDUP_REMOVED lines=27> */
        /*020e*/ 	.byte	0x30, 0x39, 0x36, 0x3e, 0x3e, 0x3e, 0x3e, 0x3e, 0x5d, 0x00
.L_0:


//--------------------- .nv.shared._ZN7cutlass13device_kernelINS_4gemm6kernel13GemmUniversalINS1_17GroupProblemShapeIN4cute5tupleIJiiiEEEEENS1_10collective13CollectiveMmaINS1_39MainloopSm90ArrayTmaGmmaWarpSpecializedILi2ENS6_IJNS5_1CILi1EEESD_SD_EEENS1_43KernelPtrArrayTmaWarpSpecializedCooperativeEEENS6_IJNSC_ILi256EEENSC_ILi128EEESI_EEENS_6half_tEPNS6_IJlSD_NSC_ILi0EEEEEESK_SN_NS5_8TiledMMAINS5_8MMA_AtomIJNS5_4SM904GMMA26MMA_64x128x16_F32F16F16_SSILNSR_5MajorE0ELST_0ELNSR_7ScaleInE1ELSU_1EEEEEENS5_6LayoutINS6_IJNSC_ILi2EEESD_SD_EEENS6_IJSD_SL_SL_EEEEENS6_IJNS5_10UnderscoreES12_S12_EEEEENS5_13SM90_TMA_LOADENS5_14ComposedLayoutINS5_7SwizzleILi3ELi4ELi3EEENS5_18smem_ptr_flag_bitsILi16EEENSX_INS6_IJNSC_ILi8EEENSC_ILi64EEEEEENS6_IJS1C_SD_EEEEEEEvNS5_8identityES15_S1G_vS1H_EENS_8epilogue10collective18CollectiveEpilogueINS1J_30Sm90PtrArrayTmaWarpSpecializedILi4ELi2ELi16ELb1ELb0ELi2EEEJSJ_NS6_IJSI_NSC_ILi32EEEEEESK_PNS6_IJSD_lSL_EEESK_S1R_NS1J_6fusion15FusionCallbacksIS1N_NS1S_17LinearCombinationISK_fSK_fLNS_15FloatRoundStyleE2EEESJ_S1P_JEEES15_NS16_IS18_S1A_NSX_INS6_IJS1C_S1B_EEENS6_IJSD_S1C_EEEEEEENS5_17SM75_U16x8_LDSM_TENS5_14SM90_TMA_STOREES21_NS5_17SM90_U16x8_STSM_TENS5_9Copy_AtomIJNS5_17SM90_U32x4_STSM_NESK_EEEvEEEvvEEEEvNT_6ParamsE --------------------------
	.section	.nv.shared._ZN7cutlass13device_kernelINS_4gemm6kernel13GemmUniversalINS1_17GroupProblemShapeIN4cute5tupleIJiiiEEEEENS1_10collective13CollectiveMmaINS1_39MainloopSm90ArrayTmaGmmaWarpSpecializedILi2ENS6_IJNS5_1CILi1EEESD_SD_EEENS1_43KernelPtrArrayTmaWarpSpecializedCooperativeEEENS6_IJNSC_ILi256EEENSC_ILi128EEESI_EEENS_6half_tEPNS6_IJlSD_NSC_ILi0EEEEEESK_SN_NS5_8TiledMMAINS5_8MMA_AtomIJNS5_4SM904GMMA26MMA_64x128x16_F32F16F16_SSILNSR_5MajorE0ELST_0ELNSR_7ScaleInE1ELSU_1EEEEEENS5_6LayoutINS6_IJNSC_ILi2EEESD_SD_EEENS6_IJSD_SL_SL_EEEEENS6_IJNS5_10UnderscoreES12_S12_EEEEENS5_13SM90_TMA_LOADENS5_14ComposedLayoutINS5_7SwizzleILi3ELi4ELi3EEENS5_18smem_ptr_flag_bitsILi16EEENSX_INS6_IJNSC_ILi8EEENSC_ILi64EEEEEENS6_IJS1C_SD_EEEEEEEvNS5_8identityES15_S1G_vS1H_EENS_8epilogue10collective18CollectiveEpilogueINS1J_30Sm90PtrArrayTmaWarpSpecializedILi4ELi2ELi16ELb1ELb0ELi2EEEJSJ_NS6_IJSI_NSC_ILi32EEEEEESK_PNS6_IJSD_lSL_EEESK_S1R_NS1J_6fusion15FusionCallbacksIS1N_NS1S_17LinearCombinationISK_fSK_fLNS_15FloatRoundStyleE2EEESJ_S1P_JEEES15_NS16_IS18_S1A_NSX_INS6_IJS1C_S1B_EEENS6_IJSD_S1C_EEEEEEENS5_17SM75_U16x8_LDSM_TENS5_14SM90_TMA_STOREES21_NS5_17SM90_U16x8_STSM_TENS5_9Copy_AtomIJNS5_17SM90_U32x4_STSM_NESK_EEEvEEEvvEEEEvNT_6ParamsE,"aw",@nobits
	.sectionflags	@""
	.align	16
	.zero		1024


//--------------------- .nv.shared.reserved.0     --------------------------
	.section	.nv.shared.reserved.0,"aw",@nobits
	.weak		__nv_reservedSMEM_offset_0_alias
	.size		__nv_reservedSMEM_offset_0_alias, 0, 0
	.other		__nv_reservedSMEM_offset_0_alias,@"STO_CUDA_RESERVED_SHARED STV_DEFAULT"
__nv_reservedSMEM_offset_0_alias:
	.zero		0


//--------------------- .nv.global                --------------------------
	.section	.nv.global,"aw",@nobits
.nv.global:
	.type		_ZN39_INTERNAL_5b99c5b3_4_k_cu_9bfa24d4_27934cute1_E,@object
	.size		_ZN39_INTERNAL_5b99c5b3_4_k_cu_9bfa24d4_27934cute1_E,(_ZN39_INTERNAL_5b99c5b3_4_k_cu_9bfa24d4_27934cuda3std3__45__cpo6cbeginE - _ZN39_INTERNAL_5b99c5b3_4_k_cu_9bfa24d4_27934cute1_E)
_ZN39_INTERNAL_5b99c5b3_4_k_cu_9bfa24d4_27934cute1_E:
	.zero		1
	.type		_ZN39_INTERNAL_5b99c5b3_4_k_cu_9bfa24d4_27934cuda3std3__45__cpo6cbeginE,@object
	.size		_ZN39_INTERNAL_5b99c5b3_4_k_cu_9bfa24d4_27934cuda3std3__45__cpo6cbeginE,(_ZN39_INTERNAL_5b99c5b3_4_k_cu_9bfa24d4_27934cuda3std3__48in_placeE - _ZN39_INTERNAL_5b99c5b3_4_k_cu_9bfa24d4_27934cuda3std3__45__cpo6cbeginE)
_ZN39_INTERNAL_5b99c5b3_4_k_cu_9bfa24d4_27934cuda3std3__45__cpo6cbeginE:
	.zero		1
	.type		_ZN39_INTERNAL_5b99c5b3_4_k_cu_9bfa24d4_27934cuda3std3__48in_placeE,@object
	.size		_ZN39_INTERNAL_5b99c5b3_4_k_cu_9bfa24d4_27934cuda3std3__48in_placeE,(_ZN39_INTERNAL_5b99c5b3_4_k_cu_9bfa24d4_27934cuda3std6ranges3__45__cpo9iter_moveE - _ZN39_INTERNAL_5b99c5b3_4_k_cu_9bfa24d4_27934cuda3std3__48in_placeE)
_ZN39_INTERNAL_5b99c5b3_4_k_cu_9bfa24d4_27934cuda3std3__48in_placeE:
	.zero		1
	.type		_ZN39_INTERNAL_5b99c5b3_4_k_cu_9bfa24d4_27934cuda3std6ranges3__45__cpo9iter_moveE,@object
	.size		_ZN39_INTERNAL_5b99c5b3_4_k_cu_9bfa24d4_27934cuda3std6ranges3__45__cpo9iter_moveE,(_ZN39_INTERNAL_5b99c5b3_4_k_cu_9bfa24d4_27934cuda3std3__45__cpo5beginE - _ZN39_INTERNAL_5b99c5b3_4_k_cu_9bfa24d4_27934cuda3std6ranges3__45__cpo9iter_moveE)
_ZN39_INTERNAL_5b99c5b3_4_k_cu_9bfa24d4_27934cuda3std6ranges3__45__cpo9iter_moveE:
	.zero		1
	.type		_ZN39_INTERNAL_5b99c5b3_4_k_cu_9bfa24d4_27934cuda3std3__45__cpo5beginE,@object
	.size		_ZN39_INTERNAL_5b99c5b3_4_k_cu_9bfa24d4_27934cuda3std3__45__cpo5beginE,(_ZN39_INTERNAL_5b99c5b3_4_k_cu_9bfa24d4_27934cuda3std3__441_GLOBAL__N__5b99c5b3_4_k_cu_9bfa24d4_27936ignoreE - _ZN39_INTERNAL_5b99c5b3_4_k_cu_9bfa24d4_27934cuda3std3__45__cpo5beginE)
_ZN39_INTERNAL_5b99c5b3_4_k_cu_9bfa24d4_27934cuda3std3__45__cpo5beginE:
	.zero		1
	.type		_ZN39_INTERNAL_5b99c5b3_4_k_cu_9bfa24d4_27934cuda3std3__441_GLOBAL__N__5b99c5b3_4_k_cu_9bfa24d4_27936ignoreE,@object
	.size		_ZN39_INTERNAL_5b99c5b3_4_k_cu_9bfa24d4_27934cuda3std3__441_GLOBAL__N__5b99c5b3_4_k_cu_9bfa24d4_27936ignoreE,(_ZN39_INTERNAL_5b99c5b3_4_k_cu_9bfa24d4_27934cute7productE - _ZN39_INTERNAL_5b99c5b3_4_k_cu_9bfa24d4_27934cuda3std3__441_GLOBAL__N__5b99c5b3_4_k_cu_9bfa24d4_27936ignoreE)
_ZN39_INTERNAL_5b99c5b3_4_k_cu_9bfa24d4_27934cuda3std3__441_GLOBAL__N__5b99c5b3_4_k_cu_9bfa24d4_27936ignoreE:
	.zero		1
	.type		_ZN39_INTERNAL_5b99c5b3_4_k_cu_9bfa24d4_27934cute7productE,@object
	.size		_ZN39_INTERNAL_5b99c5b3_4_k_cu_9bfa24d4_27934cute7productE,(_ZN39_INTERNAL_5b99c5b3_4_k_cu_9bfa24d4_27934cuda3std3__45__cpo3endE - _ZN39_INTERNAL_5b99c5b3_4_k_cu_9bfa24d4_27934cute7productE)
_ZN39_INTERNAL_5b99c5b3_4_k_cu_9bfa24d4_27934cute7productE:
	.zero		1
	.type		_ZN39_INTERNAL_5b99c5b3_4_k_cu_9bfa24d4_27934cuda3std3__45__cpo3endE,@object
	.size		_ZN39_INTERNAL_5b99c5b3_4_k_cu_9bfa24d4_27934cuda3std3__45__cpo3endE,(_ZN39_INTERNAL_5b99c5b3_4_k_cu_9bfa24d4_27934cuda3std3__419piecewise_constructE - _ZN39_INTERNAL_5b99c5b3_4_k_cu_9bfa24d4_27934cuda3std3__45__cpo3endE)
_ZN39_INTERNAL_5b99c5b3_4_k_cu_9bfa24d4_27934cuda3std3__45__cpo3endE:
	.zero		1
	.type		_ZN39_INTERNAL_5b99c5b3_4_k_cu_9bfa24d4_27934cuda3std3__419piecewise_constructE,@object
	.size		_ZN39_INTERNAL_5b99c5b3_4_k_cu_9bfa24d4_27934cuda3std3__419piecewise_constructE,(_ZN39_INTERNAL_5b99c5b3_4_k_cu_9bfa24d4_27934cuda3std3__45__cpo4cendE - _ZN39_INTERNAL_5b99c5b3_4_k_cu_9bfa24d4_27934cuda3std3__419piecewise_constructE)
_ZN39_INTERNAL_5b99c5b3_4_k_cu_9bfa24d4_27934cuda3std3__419piecewise_constructE:
	.zero		1
	.type		_ZN39_INTERNAL_5b99c5b3_4_k_cu_9bfa24d4_27934cuda3std3__45__cpo4cendE,@object
	.size		_ZN39_INTERNAL_5b99c5b3_4_k_cu_9bfa24d4_27934cuda3std3__45__cpo4cendE,(_ZN39_INTERNAL_5b99c5b3_4_k_cu_9bfa24d4_27934cuda3std6ranges3__45__cpo4swapE - _ZN39_INTERNAL_5b99c5b3_4_k_cu_9bfa24d4_27934cuda3std3__45__cpo4cendE)
_ZN39_INTERNAL_5b99c5b3_4_k_cu_9bfa24d4_27934cuda3std3__45__cpo4cendE:
	.zero		1
	.type		_ZN39_INTERNAL_5b99c5b3_4_k_cu_9bfa24d4_27934cuda3std6ranges3__45__cpo4swapE,@object
	.size		_ZN39_INTERNAL_5b99c5b3_4_k_cu_9bfa24d4_27934cuda3std6ranges3__45__cpo4swapE,(.L_8 - _ZN39_INTERNAL_5b99c5b3_4_k_cu_9bfa24d4_27934cuda3std6ranges3__45__cpo4swapE)
_ZN39_INTERNAL_5b99c5b3_4_k_cu_9bfa24d4_27934cuda3std6ranges3__45__cpo4swapE:
	.zero		1
.L_8:


//--------------------- .nv.constant0._ZN7cutlass13device_kernelINS_4gemm6kernel13GemmUniversalINS1_17GroupProblemShapeIN4cute5tupleIJiiiEEEEENS1_10collective13CollectiveMmaINS1_39MainloopSm90ArrayTmaGmmaWarpSpecializedILi2ENS6_IJNS5_1CILi1EEESD_SD_EEENS1_43KernelPtrArrayTmaWarpSpecializedCooperativeEEENS6_IJNSC_ILi256EEENSC_ILi128EEESI_EEENS_6half_tEPNS6_IJlSD_NSC_ILi0EEEEEESK_SN_NS5_8TiledMMAINS5_8MMA_AtomIJNS5_4SM904GMMA26MMA_64x128x16_F32F16F16_SSILNSR_5MajorE0ELST_0ELNSR_7ScaleInE1ELSU_1EEEEEENS5_6LayoutINS6_IJNSC_ILi2EEESD_SD_EEENS6_IJSD_SL_SL_EEEEENS6_IJNS5_10UnderscoreES12_S12_EEEEENS5_13SM90_TMA_LOADENS5_14ComposedLayoutINS5_7SwizzleILi3ELi4ELi3EEENS5_18smem_ptr_flag_bitsILi16EEENSX_INS6_IJNSC_ILi8EEENSC_ILi64EEEEEENS6_IJS1C_SD_EEEEEEEvNS5_8identityES15_S1G_vS1H_EENS_8epilogue10collective18CollectiveEpilogueINS1J_30Sm90PtrArrayTmaWarpSpecializedILi4ELi2ELi16ELb1ELb0ELi2EEEJSJ_NS6_IJSI_NSC_ILi32EEEEEESK_PNS6_IJSD_lSL_EEESK_S1R_NS1J_6fusion15FusionCallbacksIS1N_NS1S_17LinearCombinationISK_fSK_fLNS_15FloatRoundStyleE2EEESJ_S1P_JEEES15_NS16_IS18_S1A_NSX_INS6_IJS1C_S1B_EEENS6_IJSD_S1C_EEEEEEENS5_17SM75_U16x8_LDSM_TENS5_14SM90_TMA_STOREES21_NS5_17SM90_U16x8_STSM_TENS5_9Copy_AtomIJNS5_17SM90_U32x4_STSM_NESK_EEEvEEEvvEEEEvNT_6ParamsE --------------------------
	.section	.nv.constant0._ZN7cutlass13device_kernelINS_4gemm6kernel13GemmUniversalINS1_17GroupProblemShapeIN4cute5tupleIJiiiEEEEENS1_10collective13CollectiveMmaINS1_39MainloopSm90ArrayTmaGmmaWarpSpecializedILi2ENS6_IJNS5_1CILi1EEESD_SD_EEENS1_43KernelPtrArrayTmaWarpSpecializedCooperativeEEENS6_IJNSC_ILi256EEENSC_ILi128EEESI_EEENS_6half_tEPNS6_IJlSD_NSC_ILi0EEEEEESK_SN_NS5_8TiledMMAINS5_8MMA_AtomIJNS5_4SM904GMMA26MMA_64x128x16_F32F16F16_SSILNSR_5MajorE0ELST_0ELNSR_7ScaleInE1ELSU_1EEEEEENS5_6LayoutINS6_IJNSC_ILi2EEESD_SD_EEENS6_IJSD_SL_SL_EEEEENS6_IJNS5_10UnderscoreES12_S12_EEEEENS5_13SM90_TMA_LOADENS5_14ComposedLayoutINS5_7SwizzleILi3ELi4ELi3EEENS5_18smem_ptr_flag_bitsILi16EEENSX_INS6_IJNSC_ILi8EEENSC_ILi64EEEEEENS6_IJS1C_SD_EEEEEEEvNS5_8identityES15_S1G_vS1H_EENS_8epilogue10collective18CollectiveEpilogueINS1J_30Sm90PtrArrayTmaWarpSpecializedILi4ELi2ELi16ELb1ELb0ELi2EEEJSJ_NS6_IJSI_NSC_ILi32EEEEEESK_PNS6_IJSD_lSL_EEESK_S1R_NS1J_6fusion15FusionCallbacksIS1N_NS1S_17LinearCombinationISK_fSK_fLNS_15FloatRoundStyleE2EEESJ_S1P_JEEES15_NS16_IS18_S1A_NSX_INS6_IJS1C_S1B_EEENS6_IJSD_S1C_EEEEEEENS5_17SM75_U16x8_LDSM_TENS5_14SM90_TMA_STOREES21_NS5_17SM90_U16x8_STSM_TENS5_9Copy_AtomIJNS5_17SM90_U32x4_STSM_NESK_EEEvEEEvvEEEEvNT_6ParamsE,"a",@progbits
	.sectionflags	@""
	.align	4
.nv.constant0._ZN7cutlass13device_kernelINS_4gemm6kernel13GemmUniversalINS1_17GroupProblemShapeIN4cute5tupleIJiiiEEEEENS1_10collective13CollectiveMmaINS1_39MainloopSm90ArrayTmaGmmaWarpSpecializedILi2ENS6_IJNS5_1CILi1EEESD_SD_EEENS1_43KernelPtrArrayTmaWarpSpecializedCooperativeEEENS6_IJNSC_ILi256EEENSC_ILi128EEESI_EEENS_6half_tEPNS6_IJlSD_NSC_ILi0EEEEEESK_SN_NS5_8TiledMMAINS5_8MMA_AtomIJNS5_4SM904GMMA26MMA_64x128x16_F32F16F16_SSILNSR_5MajorE0ELST_0ELNSR_7ScaleInE1ELSU_1EEEEEENS5_6LayoutINS6_IJNSC_ILi2EEESD_SD_EEENS6_IJSD_SL_SL_EEEEENS6_IJNS5_10UnderscoreES12_S12_EEEEENS5_13SM90_TMA_LOADENS5_14ComposedLayoutINS5_7SwizzleILi3ELi4ELi3EEENS5_18smem_ptr_flag_bitsILi16EEENSX_INS6_IJNSC_ILi8EEENSC_ILi64EEEEEENS6_IJS1C_SD_EEEEEEEvNS5_8identityES15_S1G_vS1H_EENS_8epilogue10collective18CollectiveEpilogueINS1J_30Sm90PtrArrayTmaWarpSpecializedILi4ELi2ELi16ELb1ELb0ELi2EEEJSJ_NS6_IJSI_NSC_ILi32EEEEEESK_PNS6_IJSD_lSL_EEESK_S1R_NS1J_6fusion15FusionCallbacksIS1N_NS1S_17LinearCombinationISK_fSK_fLNS_15FloatRoundStyleE2EEESJ_S1P_JEEES15_NS16_IS18_S1A_NSX_INS6_IJS1C_S1B_EEENS6_IJSD_S1C_EEEEEEENS5_17SM75_U16x8_LDSM_TENS5_14SM90_TMA_STOREES21_NS5_17SM90_U16x8_STSM_TENS5_9Copy_AtomIJNS5_17SM90_U32x4_STSM_NESK_EEEvEEEvvEEEEvNT_6ParamsE:
	.zero		2432


//--------------------- SYMBOLS --------------------------

	.type		.nv.reservedSmem.offset0,@object
	.size		.nv.reservedSmem.offset0,0x4
	.type		__assertfail,@function
